def attn_fwd(
    Q,
    K,
    V,
    Out,
    Lse,
    sm_scale,
    stride_qz,
    stride_qh,
    stride_qm,
    stride_qk,
    stride_kz,
    stride_kh,
    stride_kn,
    stride_kk,
    stride_vz,
    stride_vh,
    stride_vn,
    stride_vk,
    stride_oz,
    stride_oh,
    stride_om,
    stride_ok,
    seqlen_q,
    seqlen_k,
    BLOCK_M: tl.constexpr,
    BLOCK_N: tl.constexpr,
    HEAD_DIM: tl.constexpr,
    CAUSAL: tl.constexpr,
):
    start_m = tl.program_id(0)
    off_hz = tl.program_id(1)
    q_off = off_hz * stride_qh
    k_off = off_hz * stride_kh
    v_off = off_hz * stride_vh
    offs_m = start_m * BLOCK_M + tl.arange(0, BLOCK_M)
    offs_d = tl.arange(0, HEAD_DIM)
    offs_n = tl.arange(0, BLOCK_N)
    q_ptrs = Q + q_off + offs_m[:, None] * stride_qm + offs_d[None, :] * stride_qk
    k_ptrs = K + k_off + offs_d[:, None] * stride_kk + offs_n[None, :] * stride_kn
    v_ptrs = V + v_off + offs_n[:, None] * stride_vn + offs_d[None, :] * stride_vk
    m_i = tl.full([BLOCK_M], float("-inf"), dtype=tl.float32)
    l_i = tl.zeros([BLOCK_M], dtype=tl.float32) + 1.0
    acc = tl.zeros([BLOCK_M, HEAD_DIM], dtype=tl.float32)
    q = tl.load(q_ptrs)
    acc, l_i, m_i = _attn_fwd_inner(
        acc,
        l_i,
        m_i,
        q,
        k_ptrs,
        v_ptrs,
        sm_scale,
        stride_kn,
        stride_vn,
        start_m,
        seqlen_k,
        BLOCK_M,
        BLOCK_N,
        HEAD_DIM,
        CAUSAL,
    )
    acc = acc / l_i[:, None]
    lse = m_i + tl.math.log2(l_i) / 1.4426950408889634
    o_ptrs = (
        Out
        + off_hz * stride_oh
        + offs_m[:, None] * stride_om
        + offs_d[None, :] * stride_ok
    )
    tl.store(o_ptrs, acc.to(Out.dtype.element_ty))
    tl.store(Lse + off_hz * seqlen_q + offs_m, lse)

# config = {"BLOCK_M": 128, "BLOCK_N": 32, "HEAD_DIM": 512, "arch": "sm_80", "causal": true, "dtype": "bf16", "num_stages": 2, "num_warps": 4}
# arch = sm_80


// ===== COMPILED SASS (sm_80) =====

	.target	sm_80

	.elftype	@"ET_EXEC"


//--------------------- .note.nv.tkinfo           --------------------------
	.section	.note.nv.tkinfo,"",@"SHT_NOTE"
	.sectionflags	@"SHF_NOTE_NV_TKINFO"
	.tkinfo
        /*0018*/ 	.word	0x00000002
        /*0030*/ 	.string	""
        /*0030*/ 	.string	"ptxas"
        /*0030*/ 	.string	"Cuda compilation tools, release 13.0, V13.0.88"
        /*0030*/ 	.string	"Build cuda_13.0.r13.0/compiler.36424714_0"
        /*0030*/ 	.string	"-v  -suppress-debug-info  -lineinfo  -arch sm_80 "



//--------------------- .note.nv.cuinfo           --------------------------
	.section	.note.nv.cuinfo,"",@"SHT_NOTE"
	.sectionflags	@"SHF_NOTE_NV_CUINFO"
        /*0018*/ 	.short	0x0002
        /*001a*/ 	.short	0x0050
        /*001c*/ 	.short	0x0082
	.zero		2


//--------------------- .nv.info                  --------------------------
	.section	.nv.info,"",@"SHT_CUDA_INFO"
	.align	4


	//----- nvinfo : EIATTR_REGCOUNT
	.align		4
        /*0000*/ 	.byte	0x04, 0x2f
        /*0002*/ 	.short	(.L_2 - .L_1)
	.align		4
.L_1:
        /*0004*/ 	.word	index@(attn_fwd)
        /*0008*/ 	.word	0x00000020


	//----- nvinfo : EIATTR_FRAME_SIZE
	.align		4
.L_2:
        /*000c*/ 	.byte	0x04, 0x11
        /*000e*/ 	.short	(.L_4 - .L_3)
	.align		4
.L_3:
        /*0010*/ 	.word	index@(attn_fwd)
        /*0014*/ 	.word	0x00002b90


	//----- nvinfo : EIATTR_MIN_STACK_SIZE
	.align		4
.L_4:
        /*0018*/ 	.byte	0x04, 0x12
        /*001a*/ 	.short	(.L_6 - .L_5)
	.align		4
.L_5:
        /*001c*/ 	.word	index@(attn_fwd)
        /*0020*/ 	.word	0x00002b90
.L_6:


//--------------------- .nv.info.attn_fwd         --------------------------
	.section	.nv.info.attn_fwd,"",@"SHT_CUDA_INFO"
	.sectionflags	@""
	.align	4


	//----- nvinfo : EIATTR_CUDA_API_VERSION
	.align		4
        /*0000*/ 	.byte	0x04, 0x37
        /*0002*/ 	.short	(.L_8 - .L_7)
.L_7:
        /*0004*/ 	.word	0x00000082


	//----- nvinfo : EIATTR_SW2861232_WAR
	.align		4
.L_8:
        /*0008*/ 	.byte	0x01, 0x35
	.zero		2


	//----- nvinfo : EIATTR_PARAM_CBANK
	.align		4
        /*000c*/ 	.byte	0x04, 0x0a
        /*000e*/ 	.short	(.L_10 - .L_9)
	.align		4
.L_9:
        /*0010*/ 	.word	index@(.nv.constant0.attn_fwd)
        /*0014*/ 	.short	0x0160
        /*0016*/ 	.short	0x0088


	//----- nvinfo : EIATTR_CBANK_PARAM_SIZE
	.align		4
.L_10:
        /*0018*/ 	.byte	0x03, 0x19
        /*001a*/ 	.short	0x0088


	//----- nvinfo : EIATTR_KPARAM_INFO
	.align		4
        /*001c*/ 	.byte	0x04, 0x17
        /*001e*/ 	.short	(.L_12 - .L_11)
.L_11:
        /*0020*/ 	.word	0x00000000
        /*0024*/ 	.short	0x0019
        /*0026*/ 	.short	0x0080
        /*0028*/ 	.byte	0x00, 0xf4, 0x21, 0x00


	//----- nvinfo : EIATTR_KPARAM_INFO
	.align		4
.L_12:
        /*002c*/ 	.byte	0x04, 0x17
        /*002e*/ 	.short	(.L_14 - .L_13)
.L_13:
        /*0030*/ 	.word	0x00000000
        /*0034*/ 	.short	0x0018
        /*0036*/ 	.short	0x0078
        /*0038*/ 	.byte	0x00, 0xf4, 0x21, 0x00


	//----- nvinfo : EIATTR_KPARAM_INFO
	.align		4
.L_14:
        /*003c*/ 	.byte	0x04, 0x17
        /*003e*/ 	.short	(.L_16 - .L_15)
.L_15:
        /*0040*/ 	.word	0x00000000
        /*0044*/ 	.short	0x0017
        /*0046*/ 	.short	0x0070
        /*0048*/ 	.byte	0x00, 0xf0, 0x11, 0x00


	//----- nvinfo : EIATTR_KPARAM_INFO
	.align		4
.L_16:
        /*004c*/ 	.byte	0x04, 0x17
        /*004e*/ 	.short	(.L_18 - .L_17)
.L_17:
        /*0050*/ 	.word	0x00000000
        /*0054*/ 	.short	0x0016
        /*0056*/ 	.short	0x006c
        /*0058*/ 	.byte	0x00, 0xf0, 0x11, 0x00


	//----- nvinfo : EIATTR_KPARAM_INFO
	.align		4
.L_18:
        /*005c*/ 	.byte	0x04, 0x17
        /*005e*/ 	.short	(.L_20 - .L_19)
.L_19:
        /*0060*/ 	.word	0x00000000
        /*0064*/ 	.short	0x0015
        /*0066*/ 	.short	0x0068
        /*0068*/ 	.byte	0x00, 0xf0, 0x11, 0x00


	//----- nvinfo : EIATTR_KPARAM_INFO
	.align		4
.L_20:
        /*006c*/ 	.byte	0x04, 0x17
        /*006e*/ 	.short	(.L_22 - .L_21)
.L_21:
        /*0070*/ 	.word	0x00000000
        /*0074*/ 	.short	0x0014
        /*0076*/ 	.short	0x0064
        /*0078*/ 	.byte	0x00, 0xf0, 0x11, 0x00


	//----- nvinfo : EIATTR_KPARAM_INFO
	.align		4
.L_22:
        /*007c*/ 	.byte	0x04, 0x17
        /*007e*/ 	.short	(.L_24 - .L_23)
.L_23:
        /*0080*/ 	.word	0x00000000
        /*0084*/ 	.short	0x0013
        /*0086*/ 	.short	0x0060
        /*0088*/ 	.byte	0x00, 0xf0, 0x11, 0x00


	//----- nvinfo : EIATTR_KPARAM_INFO
	.align		4
.L_24:
        /*008c*/ 	.byte	0x04, 0x17
        /*008e*/ 	.short	(.L_26 - .L_25)
.L_25:
        /*0090*/ 	.word	0x00000000
        /*0094*/ 	.short	0x0012
        /*0096*/ 	.short	0x005c
        /*0098*/ 	.byte	0x00, 0xf0, 0x11, 0x00


	//----- nvinfo : EIATTR_KPARAM_INFO
	.align		4
.L_26:
        /*009c*/ 	.byte	0x04, 0x17
        /*009e*/ 	.short	(.L_28 - .L_27)
.L_27:
        /*00a0*/ 	.word	0x00000000
        /*00a4*/ 	.short	0x0011
        /*00a6*/ 	.short	0x0058
        /*00a8*/ 	.byte	0x00, 0xf0, 0x11, 0x00


	//----- nvinfo : EIATTR_KPARAM_INFO
	.align		4
.L_28:
        /*00ac*/ 	.byte	0x04, 0x17
        /*00ae*/ 	.short	(.L_30 - .L_29)
.L_29:
        /*00b0*/ 	.word	0x00000000
        /*00b4*/ 	.short	0x0010
        /*00b6*/ 	.short	0x0054
        /*00b8*/ 	.byte	0x00, 0xf0, 0x11, 0x00


	//----- nvinfo : EIATTR_KPARAM_INFO
	.align		4
.L_30:
        /*00bc*/ 	.byte	0x04, 0x17
        /*00be*/ 	.short	(.L_32 - .L_31)
.L_31:
        /*00c0*/ 	.word	0x00000000
        /*00c4*/ 	.short	0x000f
        /*00c6*/ 	.short	0x0050
        /*00c8*/ 	.byte	0x00, 0xf0, 0x11, 0x00


	//----- nvinfo : EIATTR_KPARAM_INFO
	.align		4
.L_32:
        /*00cc*/ 	.byte	0x04, 0x17
        /*00ce*/ 	.short	(.L_34 - .L_33)
.L_33:
        /*00d0*/ 	.word	0x00000000
        /*00d4*/ 	.short	0x000e
        /*00d6*/ 	.short	0x004c
        /*00d8*/ 	.byte	0x00, 0xf0, 0x11, 0x00


	//----- nvinfo : EIATTR_KPARAM_INFO
	.align		4
.L_34:
        /*00dc*/ 	.byte	0x04, 0x17
        /*00de*/ 	.short	(.L_36 - .L_35)
.L_35:
        /*00e0*/ 	.word	0x00000000
        /*00e4*/ 	.short	0x000d
        /*00e6*/ 	.short	0x0048
        /*00e8*/ 	.byte	0x00, 0xf0, 0x11, 0x00


	//----- nvinfo : EIATTR_KPARAM_INFO
	.align		4
.L_36:
        /*00ec*/ 	.byte	0x04, 0x17
        /*00ee*/ 	.short	(.L_38 - .L_37)
.L_37:
        /*00f0*/ 	.word	0x00000000
        /*00f4*/ 	.short	0x000c
        /*00f6*/ 	.short	0x0044
        /*00f8*/ 	.byte	0x00, 0xf0, 0x11, 0x00


	//----- nvinfo : EIATTR_KPARAM_INFO
	.align		4
.L_38:
        /*00fc*/ 	.byte	0x04, 0x17
        /*00fe*/ 	.short	(.L_40 - .L_39)
.L_39:
        /*0100*/ 	.word	0x00000000
        /*0104*/ 	.short	0x000b
        /*0106*/ 	.short	0x0040
        /*0108*/ 	.byte	0x00, 0xf0, 0x11, 0x00


	//----- nvinfo : EIATTR_KPARAM_INFO
	.align		4
.L_40:
        /*010c*/ 	.byte	0x04, 0x17
        /*010e*/ 	.short	(.L_42 - .L_41)
.L_41:
        /*0110*/ 	.word	0x00000000
        /*0114*/ 	.short	0x000a
        /*0116*/ 	.short	0x003c
        /*0118*/ 	.byte	0x00, 0xf0, 0x11, 0x00


	//----- nvinfo : EIATTR_KPARAM_INFO
	.align		4
.L_42:
        /*011c*/ 	.byte	0x04, 0x17
        /*011e*/ 	.short	(.L_44 - .L_43)
.L_43:
        /*0120*/ 	.word	0x00000000
        /*0124*/ 	.short	0x0009
        /*0126*/ 	.short	0x0038
        /*0128*/ 	.byte	0x00, 0xf0, 0x11, 0x00


	//----- nvinfo : EIATTR_KPARAM_INFO
	.align		4
.L_44:
        /*012c*/ 	.byte	0x04, 0x17
        /*012e*/ 	.short	(.L_46 - .L_45)
.L_45:
        /*0130*/ 	.word	0x00000000
        /*0134*/ 	.short	0x0008
        /*0136*/ 	.short	0x0034
        /*0138*/ 	.byte	0x00, 0xf0, 0x11, 0x00


	//----- nvinfo : EIATTR_KPARAM_INFO
	.align		4
.L_46:
        /*013c*/ 	.byte	0x04, 0x17
        /*013e*/ 	.short	(.L_48 - .L_47)
.L_47:
        /*0140*/ 	.word	0x00000000
        /*0144*/ 	.short	0x0007
        /*0146*/ 	.short	0x0030
        /*0148*/ 	.byte	0x00, 0xf0, 0x11, 0x00


	//----- nvinfo : EIATTR_KPARAM_INFO
	.align		4
.L_48:
        /*014c*/ 	.byte	0x04, 0x17
        /*014e*/ 	.short	(.L_50 - .L_49)
.L_49:
        /*0150*/ 	.word	0x00000000
        /*0154*/ 	.short	0x0006
        /*0156*/ 	.short	0x002c
        /*0158*/ 	.byte	0x00, 0xf0, 0x11, 0x00


	//----- nvinfo : EIATTR_KPARAM_INFO
	.align		4
.L_50:
        /*015c*/ 	.byte	0x04, 0x17
        /*015e*/ 	.short	(.L_52 - .L_51)
.L_51:
        /*0160*/ 	.word	0x00000000
        /*0164*/ 	.short	0x0005
        /*0166*/ 	.short	0x0028
        /*0168*/ 	.byte	0x00, 0xf0, 0x11, 0x00


	//----- nvinfo : EIATTR_KPARAM_INFO
	.align		4
.L_52:
        /*016c*/ 	.byte	0x04, 0x17
        /*016e*/ 	.short	(.L_54 - .L_53)
.L_53:
        /*0170*/ 	.word	0x00000000
        /*0174*/ 	.short	0x0004
        /*0176*/ 	.short	0x0020
        /*0178*/ 	.byte	0x00, 0xf4, 0x21, 0x00


	//----- nvinfo : EIATTR_KPARAM_INFO
	.align		4
.L_54:
        /*017c*/ 	.byte	0x04, 0x17
        /*017e*/ 	.short	(.L_56 - .L_55)
.L_55:
        /*0180*/ 	.word	0x00000000
        /*0184*/ 	.short	0x0003
        /*0186*/ 	.short	0x0018
        /*0188*/ 	.byte	0x00, 0xf4, 0x21, 0x00


	//----- nvinfo : EIATTR_KPARAM_INFO
	.align		4
.L_56:
        /*018c*/ 	.byte	0x04, 0x17
        /*018e*/ 	.short	(.L_58 - .L_57)
.L_57:
        /*0190*/ 	.word	0x00000000
        /*0194*/ 	.short	0x0002
        /*0196*/ 	.short	0x0010
        /*0198*/ 	.byte	0x00, 0xf4, 0x21, 0x00


	//----- nvinfo : EIATTR_KPARAM_INFO
	.align		4
.L_58:
        /*019c*/ 	.byte	0x04, 0x17
        /*019e*/ 	.short	(.L_60 - .L_59)
.L_59:
        /*01a0*/ 	.word	0x00000000
        /*01a4*/ 	.short	0x0001
        /*01a6*/ 	.short	0x0008
        /*01a8*/ 	.byte	0x00, 0xf4, 0x21, 0x00


	//----- nvinfo : EIATTR_KPARAM_INFO
	.align		4
.L_60:
        /*01ac*/ 	.byte	0x04, 0x17
        /*01ae*/ 	.short	(.L_62 - .L_61)
.L_61:
        /*01b0*/ 	.word	0x00000000
        /*01b4*/ 	.short	0x0000
        /*01b6*/ 	.short	0x0000
        /*01b8*/ 	.byte	0x00, 0xf4, 0x21, 0x00


	//----- nvinfo : EIATTR_MAXREG_COUNT
	.align		4
.L_62:
        /*01bc*/ 	.byte	0x03, 0x1b
        /*01be*/ 	.short	0x00ff


	//----- nvinfo : EIATTR_NUM_BARRIERS
	.align		4
        /*01c0*/ 	.byte	0x02, 0x4c
        /*01c2*/ 	.byte	0x01
	.zero		1


	//----- nvinfo : EIATTR_ANNOTATIONS
	.align		4
        /*01c4*/ 	.byte	0x04, 0x55
        /*01c6*/ 	.short	(.L_64 - .L_63)


	//   ....[0]....
.L_63:
        /*01c8*/ 	.word	0x00000001
        /*01cc*/ 	.byte	0x20, 0x04, 0x00, 0x00, 0x01, 0x00, 0x00, 0x00, 0x30, 0x04, 0x00, 0x00, 0x01, 0x00, 0x00, 0x00
        /* <DEDUP_REMOVED lines=475> */
        /*1f8c*/ 	.byte	0x60, 0xd4, 0x00, 0x00


	//----- nvinfo : EIATTR_MERCURY_ISA_VERSION
	.align		4
.L_64:
        /*1f90*/ 	.byte	0x03, 0x5f
        /*1f92*/ 	.short	0x0000


	//----- nvinfo : EIATTR_COOP_GROUP_MASK_REGIDS
	.align		4
        /*1f94*/ 	.byte	0x04, 0x29
        /*1f96*/ 	.short	(.L_66 - .L_65)


	//   ....[0]....
.L_65:
        /*1f98*/ 	.word	0xffffffff


	//   ....[1]....
        /*1f9c*/ 	.word	0xffffffff


	//   ....[2]....
        /*1fa0*/ 	.word	0xffffffff


	//   ....[3]....
        /*1fa4*/ 	.word	0xffffffff


	//   ....[4]....
        /*1fa8*/ 	.word	0xffffffff


	//   ....[5]....
        /*1fac*/ 	.word	0xffffffff


	//   ....[6]....
        /*1fb0*/ 	.word	0xffffffff


	//   ....[7]....
        /*1fb4*/ 	.word	0xffffffff


	//   ....[8]....
        /*1fb8*/ 	.word	0xffffffff


	//   ....[9]....
        /*1fbc*/ 	.word	0xffffffff


	//   ....[10]....
        /*1fc0*/ 	.word	0xffffffff


	//   ....[11]....
        /*1fc4*/ 	.word	0xffffffff


	//   ....[12]....
        /*1fc8*/ 	.word	0xffffffff


	//   ....[13]....
        /*1fcc*/ 	.word	0xffffffff


	//   ....[14]....
        /*1fd0*/ 	.word	0xffffffff


	//   ....[15]....
        /*1fd4*/ 	.word	0xffffffff


	//   ....[16]....
        /*1fd8*/ 	.word	0xffffffff


	//   ....[17]....
        /*1fdc*/ 	.word	0xffffffff


	//   ....[18]....
        /*1fe0*/ 	.word	0xffffffff


	//   ....[19]....
        /*1fe4*/ 	.word	0xffffffff


	//   ....[20]....
        /*1fe8*/ 	.word	0xffffffff


	//   ....[21]....
        /*1fec*/ 	.word	0xffffffff


	//   ....[22]....
        /*1ff0*/ 	.word	0xffffffff


	//   ....[23]....
        /*1ff4*/ 	.word	0xffffffff


	//   ....[24]....
        /*1ff8*/ 	.word	0xffffffff


	//   ....[25]....
        /*1ffc*/ 	.word	0xffffffff


	//   ....[26]....
        /*2000*/ 	.word	0xffffffff


	//   ....[27]....
        /*2004*/ 	.word	0xffffffff


	//   ....[28]....
        /*2008*/ 	.word	0xffffffff


	//   ....[29]....
        /*200c*/ 	.word	0xffffffff


	//   ....[30]....
        /*2010*/ 	.word	0xffffffff


	//   ....[31]....
        /*2014*/ 	.word	0xffffffff


	//   ....[32]....
        /*2018*/ 	.word	0xffffffff


	//   ....[33]....
        /*201c*/ 	.word	0xffffffff


	//   ....[34]....
        /*2020*/ 	.word	0xffffffff


	//   ....[35]....
        /*2024*/ 	.word	0xffffffff


	//   ....[36]....
        /*2028*/ 	.word	0xffffffff


	//   ....[37]....
        /*202c*/ 	.word	0xffffffff


	//   ....[38]....
        /*2030*/ 	.word	0xffffffff


	//   ....[39]....
        /*2034*/ 	.word	0xffffffff


	//   ....[40]....
        /*2038*/ 	.word	0xffffffff


	//   ....[41]....
        /*203c*/ 	.word	0xffffffff


	//   ....[42]....
        /*2040*/ 	.word	0xffffffff


	//   ....[43]....
        /*2044*/ 	.word	0xffffffff


	//   ....[44]....
        /*2048*/ 	.word	0xffffffff


	//   ....[45]....
        /*204c*/ 	.word	0xffffffff


	//   ....[46]....
        /*2050*/ 	.word	0xffffffff


	//   ....[47]....
        /*2054*/ 	.word	0xffffffff


	//   ....[48]....
        /*2058*/ 	.word	0xffffffff


	//   ....[49]....
        /*205c*/ 	.word	0xffffffff


	//   ....[50]....
        /*2060*/ 	.word	0xffffffff


	//   ....[51]....
        /*2064*/ 	.word	0xffffffff


	//   ....[52]....
        /*2068*/ 	.word	0xffffffff


	//   ....[53]....
        /*206c*/ 	.word	0xffffffff


	//   ....[54]....
        /*2070*/ 	.word	0xffffffff


	//   ....[55]....
        /*2074*/ 	.word	0xffffffff


	//   ....[56]....
        /*2078*/ 	.word	0xffffffff


	//   ....[57]....
        /*207c*/ 	.word	0xffffffff


	//   ....[58]....
        /*2080*/ 	.word	0xffffffff


	//   ....[59]....
        /*2084*/ 	.word	0xffffffff


	//   ....[60]....
        /*2088*/ 	.word	0xffffffff


	//   ....[61]....
        /*208c*/ 	.word	0xffffffff


	//   ....[62]....
        /*2090*/ 	.word	0xffffffff


	//   ....[63]....
        /*2094*/ 	.word	0xffffffff


	//   ....[64]....
        /*2098*/ 	.word	0xffffffff


	//   ....[65]....
        /*209c*/ 	.word	0xffffffff


	//   ....[66]....
        /*20a0*/ 	.word	0xffffffff


	//   ....[67]....
        /*20a4*/ 	.word	0xffffffff


	//   ....[68]....
        /*20a8*/ 	.word	0xffffffff


	//   ....[69]....
        /*20ac*/ 	.word	0xffffffff


	//   ....[70]....
        /*20b0*/ 	.word	0xffffffff


	//   ....[71]....
        /*20b4*/ 	.word	0xffffffff


	//   ....[72]....
        /*20b8*/ 	.word	0xffffffff


	//   ....[73]....
        /*20bc*/ 	.word	0xffffffff


	//   ....[74]....
        /*20c0*/ 	.word	0xffffffff


	//   ....[75]....
        /*20c4*/ 	.word	0xffffffff


	//   ....[76]....
        /*20c8*/ 	.word	0xffffffff


	//   ....[77]....
        /*20cc*/ 	.word	0xffffffff


	//   ....[78]....
        /*20d0*/ 	.word	0xffffffff


	//   ....[79]....
        /*20d4*/ 	.word	0xffffffff


	//----- nvinfo : EIATTR_COOP_GROUP_INSTR_OFFSETS
	.align		4
.L_66:
        /*20d8*/ 	.byte	0x04, 0x28
        /*20da*/ 	.short	(.L_68 - .L_67)


	//   ....[0]....
.L_67:
        /*20dc*/ 	.word	0x00031120


	//   ....[1]....
        /*20e0*/ 	.word	0x00031130


	//   ....[2]....
        /*20e4*/ 	.word	0x000314b0


	//   ....[3]....
        /*20e8*/ 	.word	0x000314c0


	//   ....[4]....
        /*20ec*/ 	.word	0x00031540


	//   ....[5]....
        /*20f0*/ 	.word	0x00031560


	//   ....[6]....
        /*20f4*/ 	.word	0x000315a0


	//   ....[7]....
        /*20f8*/ 	.word	0x000315b0


	//   ....[8]....
        /*20fc*/ 	.word	0x000315c0


	//   ....[9]....
        /*2100*/ 	.word	0x000315e0


	//   ....[10]....
        /*2104*/ 	.word	0x000315f0


	//   ....[11]....
        /*2108*/ 	.word	0x00031600


	//   ....[12]....
        /*210c*/ 	.word	0x00031610


	//   ....[13]....
        /*2110*/ 	.word	0x00031620


	//   ....[14]....
        /*2114*/ 	.word	0x00031630


	//   ....[15]....
        /*2118*/ 	.word	0x00031660


	//   ....[16]....
        /*211c*/ 	.word	0x000316a0


	//   ....[17]....
        /*2120*/ 	.word	0x000316e0


	//   ....[18]....
        /*2124*/ 	.word	0x00031700


	//   ....[19]....
        /*2128*/ 	.word	0x00031710


	//   ....[20]....
        /*212c*/ 	.word	0x00031750


	//   ....[21]....
        /*2130*/ 	.word	0x000317f0


	//   ....[22]....
        /*2134*/ 	.word	0x00031810


	//   ....[23]....
        /*2138*/ 	.word	0x00031870


	//   ....[24]....
        /*213c*/ 	.word	0x00031880


	//   ....[25]....
        /*2140*/ 	.word	0x00031890


	//   ....[26]....
        /*2144*/ 	.word	0x000318a0


	//   ....[27]....
        /*2148*/ 	.word	0x000318b0


	//   ....[28]....
        /*214c*/ 	.word	0x000318c0


	//   ....[29]....
        /*2150*/ 	.word	0x000318e0


	//   ....[30]....
        /*2154*/ 	.word	0x00031910


	//   ....[31]....
        /*2158*/ 	.word	0x00031920


	//   ....[32]....
        /*215c*/ 	.word	0x00032490


	//   ....[33]....
        /*2160*/ 	.word	0x000324a0


	//   ....[34]....
        /*2164*/ 	.word	0x000324b0


	//   ....[35]....
        /*2168*/ 	.word	0x000324c0


	//   ....[36]....
        /*216c*/ 	.word	0x00032520


	//   ....[37]....
        /*2170*/ 	.word	0x00032540


	//   ....[38]....
        /*2174*/ 	.word	0x00032550


	//   ....[39]....
        /*2178*/ 	.word	0x00032560


	//   ....[40]....
        /*217c*/ 	.word	0x00033030


	//   ....[41]....
        /*2180*/ 	.word	0x00033150


	//   ....[42]....
        /*2184*/ 	.word	0x00033490


	//   ....[43]....
        /*2188*/ 	.word	0x000334a0


	//   ....[44]....
        /*218c*/ 	.word	0x000334b0


	//   ....[45]....
        /*2190*/ 	.word	0x000334c0


	//   ....[46]....
        /*2194*/ 	.word	0x000334d0


	//   ....[47]....
        /*2198*/ 	.word	0x000334e0


	//   ....[48]....
        /*219c*/ 	.word	0x00033560


	//   ....[49]....
        /*21a0*/ 	.word	0x00033580


	//   ....[50]....
        /*21a4*/ 	.word	0x00033650


	//   ....[51]....
        /*21a8*/ 	.word	0x00033810


	//   ....[52]....
        /*21ac*/ 	.word	0x00033820


	//   ....[53]....
        /*21b0*/ 	.word	0x00033830


	//   ....[54]....
        /*21b4*/ 	.word	0x00033840


	//   ....[55]....
        /*21b8*/ 	.word	0x00033850


	//   ....[56]....
        /*21bc*/ 	.word	0x000338f0


	//   ....[57]....
        /*21c0*/ 	.word	0x00033910


	//   ....[58]....
        /*21c4*/ 	.word	0x00033990


	//   ....[59]....
        /*21c8*/ 	.word	0x000339a0


	//   ....[60]....
        /*21cc*/ 	.word	0x000339b0


	//   ....[61]....
        /*21d0*/ 	.word	0x000339f0


	//   ....[62]....
        /*21d4*/ 	.word	0x00033a00


	//   ....[63]....
        /*21d8*/ 	.word	0x00033a10


	//   ....[64]....
        /*21dc*/ 	.word	0x00033a20


	//   ....[65]....
        /*21e0*/ 	.word	0x00033a30


	//   ....[66]....
        /*21e4*/ 	.word	0x00033a40


	//   ....[67]....
        /*21e8*/ 	.word	0x00033ac0


	//   ....[68]....
        /*21ec*/ 	.word	0x00033ad0


	//   ....[69]....
        /*21f0*/ 	.word	0x00033ae0


	//   ....[70]....
        /*21f4*/ 	.word	0x00033af0


	//   ....[71]....
        /*21f8*/ 	.word	0x00033b00


	//   ....[72]....
        /*21fc*/ 	.word	0x00034bb0


	//   ....[73]....
        /*2200*/ 	.word	0x00034bc0


	//   ....[74]....
        /*2204*/ 	.word	0x00034bd0


	//   ....[75]....
        /*2208*/ 	.word	0x00034be0


	//   ....[76]....
        /*220c*/ 	.word	0x00034c30


	//   ....[77]....
        /*2210*/ 	.word	0x00034c40


	//   ....[78]....
        /*2214*/ 	.word	0x00034c50


	//   ....[79]....
        /*2218*/ 	.word	0x00034c60


	//----- nvinfo : EIATTR_EXIT_INSTR_OFFSETS
	.align		4
.L_68:
        /*221c*/ 	.byte	0x04, 0x1c
        /*221e*/ 	.short	(.L_70 - .L_69)


	//   ....[0]....
.L_69:
        /*2220*/ 	.word	0x0007bea0


	//----- nvinfo : EIATTR_REQNTID
	.align		4
.L_70:
        /*2224*/ 	.byte	0x04, 0x10
        /*2226*/ 	.short	(.L_72 - .L_71)
.L_71:
        /*2228*/ 	.word	0x00000080
        /*222c*/ 	.word	0x00000001
        /*2230*/ 	.word	0x00000001


	//----- nvinfo : EIATTR_CRS_STACK_SIZE
	.align		4
.L_72:
        /*2234*/ 	.byte	0x04, 0x1e
        /*2236*/ 	.short	(.L_74 - .L_73)
.L_73:
        /*2238*/ 	.word	0x00000000
.L_74:


//--------------------- .nv.callgraph             --------------------------
	.section	.nv.callgraph,"",@"SHT_CUDA_CALLGRAPH"
	.align	4
	.sectionentsize	8
	.align		4
        /*0000*/ 	.word	0x00000000
	.align		4
        /*0004*/ 	.word	0xffffffff
	.align		4
        /*0008*/ 	.word	0x00000000
	.align		4
        /*000c*/ 	.word	0xfffffffe
	.align		4
        /*0010*/ 	.word	0x00000000
	.align		4
        /*0014*/ 	.word	0xfffffffd
	.align		4
        /*0018*/ 	.word	0x00000000
	.align		4
        /*001c*/ 	.word	0xfffffffc


//--------------------- .nv.rel.action            --------------------------
	.section	.nv.rel.action,"",@"SHT_CUDA_RELOCINFO"
	.align	8
	.sectionentsize	8
        /*0000*/ 	.byte	0x73, 0x00, 0x00, 0x00, 0x00, 0x00, 0x00, 0x00, 0x00, 0x00, 0x00, 0x11, 0x25, 0x00, 0x05, 0x36


//--------------------- .nv.constant4             --------------------------
	.section	.nv.constant4,"a",@progbits
	.align	8
	.align		8
.nv.constant4:
        /*0000*/ 	.dword	_$_str


//--------------------- .nv.constant0.attn_fwd    --------------------------
	.section	.nv.constant0.attn_fwd,"a",@progbits
	.sectionflags	@""
	.align	4
.nv.constant0.attn_fwd:
	.zero		488


//--------------------- .text.attn_fwd            --------------------------
	.section	.text.attn_fwd,"ax",@progbits
	.sectioninfo	@"SHI_REGISTERS=32"
	.align	128
        .global         attn_fwd
        .type           attn_fwd,@function
        .size           attn_fwd,(.L_x_37 - attn_fwd)
        .other          attn_fwd,@"STO_CUDA_ENTRY STV_DEFAULT"
attn_fwd:
.text.attn_fwd:
[----:B------:R-:W-:Y:S02]  /*0000*/  MOV R1, c[0x0][0x28] ;  /* 0x00000a0000017a02 */ /* 0x000fe40000000f00 */
[----:B------:R-:W0:Y:S01]  /*0010*/  S2R R0, SR_CTAID.X ;  /* 0x0000000000007919 */ /* 0x000e220000002500 */
[----:B------:R-:W-:Y:S01]  /*0020*/  ULDC.64 UR6, c[0x0][0x118] ;  /* 0x0000460000067ab9 */ /* 0x000fe20000000a00 */
[----:B------:R-:W-:Y:S02]  /*0030*/  IADD3 R1, R1, -0x2b90, RZ ;  /* 0xffffd47001017810 */ /* 0x000fe40007ffe0ff */
[----:B------:R-:W1:Y:S04]  /*0040*/  S2R R3, SR_TID.X ;  /* 0x0000000000037919 */ /* 0x000e680000002100 */
[----:B------:R-:W2:Y:S01]  /*0050*/  S2R R2, SR_CTAID.Y ;  /* 0x0000000000027919 */ /* 0x000ea20000002600 */
[----:B0-----:R-:W-:-:S04]  /*0060*/  SHF.L.U32 R0, R0, 0x7, RZ ;  /* 0x0000000700007819 */ /* 0x001fc800000006ff */
[----:B-1----:R-:W-:Y:S02]  /*0070*/  LOP3.LUT R3, R0, 0x7f, R3, 0xf8, !PT ;  /* 0x0000007f00037812 */ /* 0x002fe400078ef803 */
[----:B------:R-:W-:Y:S01]  /*0080*/  MOV R0, c[0x0][0x198] ;  /* 0x0000660000007a02 */ /* 0x000fe20000000f00 */
[----:B--2---:R-:W-:Y:S02]  /*0090*/  IMAD R2, R2, c[0x0][0x190], RZ ;  /* 0x0000640002027a24 */ /* 0x004fe400078e02ff */
[----:B------:R-:W-:Y:S01]  /*00a0*/  IMAD R5, R3, c[0x0][0x194], RZ ;  /* 0x0000650003057a24 */ /* 0x000fe200078e02ff */
[----:B------:R-:W-:Y:S01]  /*00b0*/  SHF.L.U32 R9, R0, 0x4, RZ ;  /* 0x0000000400097819 */ /* 0x000fe200000006ff */
[----:B------:R-:W-:Y:S01]  /*00c0*/  IMAD.SHL.U32 R3, R2, 0x2, RZ ;  /* 0x0000000202037824 */ /* 0x000fe200078e00ff */
[----:B------:R-:W-:Y:S01]  /*00d0*/  SHF.L.U32 R11, R0, 0x5, RZ ;  /* 0x00000005000b7819 */ /* 0x000fe200000006ff */
[----:B------:R-:W-:Y:S01]  /*00e0*/  IMAD.HI R4, R2, 0x2, RZ ;  /* 0x0000000202047827 */ /* 0x000fe200078e02ff */
[----:B------:R-:W-:-:S03]  /*00f0*/  SHF.L.U32 R6, R5, 0x1, RZ ;  /* 0x0000000105067819 */ /* 0x000fc600000006ff */
[----:B------:R-:W-:Y:S01]  /*0100*/  IMAD.HI R5, R5, 0x2, RZ ;  /* 0x0000000205057827 */ /* 0x000fe200078e02ff */
[----:B------:R-:W-:-:S03]  /*0110*/  IADD3 R2, P0, P1, R6, c[0x0][0x160], R3 ;  /* 0x0000580006027a10 */ /* 0x000fc6000791e003 */
[C---:B------:R-:W-:Y:S01]  /*0120*/  IMAD.SHL.U32 R7, R0.reuse, 0x8, RZ ;  /* 0x0000000800077824 */ /* 0x040fe200078e00ff */
[----:B------:R-:W-:Y:S02]  /*0130*/  IADD3.X R3, R5, c[0x0][0x164], R4, P0, P1 ;  /* 0x0000590005037a10 */ /* 0x000fe400007e2404 */
[CC--:B------:R-:W-:Y:S02]  /*0140*/  LEA R4, P0, R0.reuse, R2.reuse, 0x4 ;  /* 0x0000000200047211 */ /* 0x0c0fe400078020ff */
[CC--:B------:R-:W-:Y:S01]  /*0150*/  LEA R16, P1, R0.reuse, R2.reuse, 0x5 ;  /* 0x0000000200107211 */ /* 0x0c0fe200078228ff */
[----:B------:R-:W2:Y:S01]  /*0160*/  LDG.E.U16 R22, [R2.64] ;  /* 0x0000000602167981 */ /* 0x000ea2000c1e1500 */
[-C--:B------:R-:W-:Y:S02]  /*0170*/  LEA.HI.X.SX32 R5, R7, R3.reuse, 0x1, P0 ;  /* 0x0000000307057211 */ /* 0x080fe400000f0eff */
[----:B------:R-:W-:Y:S02]  /*0180*/  LEA R14, P2, R0, R2, 0x6 ;  /* 0x00000002000e7211 */ /* 0x000fe400078430ff */
[-C--:B------:R-:W-:Y:S01]  /*0190*/  LEA.HI.X.SX32 R17, R9, R3.reuse, 0x1, P1 ;  /* 0x0000000309117211 */ /* 0x080fe200008f0eff */
[----:B------:R0:W3:Y:S01]  /*01a0*/  LDG.E.U16 R20, [R4.64] ;  /* 0x0000000604147981 */ /* 0x0000e2000c1e1500 */
[----:B------:R-:W-:-:S03]  /*01b0*/  LEA.HI.X.SX32 R15, R11, R3, 0x1, P2 ;  /* 0x000000030b0f7211 */ /* 0x000fc600010f0eff */
[----:B------:R1:W4:Y:S04]  /*01c0*/  LDG.E.U16 R19, [R16.64] ;  /* 0x0000000610137981 */ /* 0x000328000c1e1500 */
[----:B------:R5:W4:Y:S01]  /*01d0*/  LDG.E.U16 R18, [R14.64] ;  /* 0x000000060e127981 */ /* 0x000b22000c1e1500 */
[C---:B------:R-:W-:Y:S01]  /*01e0*/  IMAD.SHL.U32 R7, R0.reuse, 0x40, RZ ;  /* 0x0000004000077824 */ /* 0x040fe200078e00ff */
[CC--:B------:R-:W-:Y:S01]  /*01f0*/  LEA R12, P0, R0.reuse, R2.reuse, 0x7 ;  /* 0x00000002000c7211 */ /* 0x0c0fe200078038ff */
[C---:B------:R-:W-:Y:S01]  /*0200*/  IMAD R10, R0.reuse, 0x42, RZ ;  /* 0x00000042000a7824 */ /* 0x040fe200078e02ff */
[C---:B------:R-:W-:Y:S01]  /*0210*/  SHF.L.U32 R9, R0.reuse, 0x7, RZ ;  /* 0x0000000700097819 */ /* 0x040fe200000006ff */
[C---:B0-----:R-:W-:Y:S01]  /*0220*/  IMAD R5, R0.reuse, 0x21, RZ ;  /* 0x0000002100057824 */ /* 0x041fe200078e02ff */
[----:B------:R-:W-:-:S02]  /*0230*/  LEA R8, P1, R0, R2, 0x8 ;  /* 0x0000000200087211 */ /* 0x000fc400078240ff */
[C---:B------:R-:W-:Y:S02]  /*0240*/  SHF.L.U32 R11, R0.reuse, 0x8, RZ ;  /* 0x00000008000b7819 */ /* 0x040fe400000006ff */
[-C--:B------:R-:W-:Y:S02]  /*0250*/  LEA R6, P2, R0, R2.reuse, 0x9 ;  /* 0x0000000200067211 */ /* 0x080fe400078448ff */
[-C--:B------:R-:W-:Y:S02]  /*0260*/  LEA.HI.X.SX32 R13, R7, R3.reuse, 0x1, P0 ;  /* 0x00000003070d7211 */ /* 0x080fe400000f0eff */
[----:B------:R-:W-:Y:S02]  /*0270*/  IADD3 R4, P0, R10, R2, RZ ;  /* 0x000000020a047210 */ /* 0x000fe40007f1e0ff */
[-C--:B------:R-:W-:Y:S01]  /*0280*/  LEA.HI.X.SX32 R9, R9, R3.reuse, 0x1, P1 ;  /* 0x0000000309097211 */ /* 0x080fe200008f0eff */
[----:B------:R0:W4:Y:S01]  /*0290*/  LDG.E.U16 R21, [R12.64] ;  /* 0x000000060c157981 */ /* 0x000122000c1e1500 */
[----:B------:R-:W-:-:S02]  /*02a0*/  LEA.HI.X.SX32 R7, R11, R3, 0x1, P2 ;  /* 0x000000030b077211 */ /* 0x000fc400010f0eff */
[----:B------:R-:W-:Y:S01]  /*02b0*/  LEA.HI.X.SX32 R5, R5, R3, 0x1, P0 ;  /* 0x0000000305057211 */ /* 0x000fe200000f0eff */
[----:B-1----:R1:W4:Y:S04]  /*02c0*/  LDG.E.U16 R17, [R8.64] ;  /* 0x0000000608117981 */ /* 0x002328000c1e1500 */
[----:B------:R0:W4:Y:S04]  /*02d0*/  LDG.E.U16 R16, [R6.64] ;  /* 0x0000000606107981 */ /* 0x000128000c1e1500 */
[----:B-----5:R5:W4:Y:S01]  /*02e0*/  LDG.E.U16 R15, [R4.64] ;  /* 0x00000006040f7981 */ /* 0x020b22000c1e1500 */
[----:B-1----:R-:W-:-:S02]  /*02f0*/  IMAD R9, R0, 0x84, RZ ;  /* 0x0000008400097824 */ /* 0x002fc400078e02ff */
[C---:B------:R-:W-:Y:S02]  /*0300*/  IMAD R11, R0.reuse, 0x210, RZ ;  /* 0x00000210000b7824 */ /* 0x040fe400078e02ff */
[C---:B0-----:R-:W-:Y:S01]  /*0310*/  IMAD R7, R0.reuse, 0x108, RZ ;  /* 0x0000010800077824 */ /* 0x041fe200078e02ff */
[----:B-----5:R-:W-:Y:S01]  /*0320*/  IADD3 R4, P0, R9, R2, RZ ;  /* 0x0000000209047210 */ /* 0x020fe20007f1e0ff */
[----:B------:R-:W-:-:S03]  /*0330*/  IMAD R13, R0, 0x22, RZ ;  /* 0x00000022000d7824 */ /* 0x000fc600078e02ff */
[-C--:B------:R-:W-:Y:S01]  /*0340*/  IADD3 R8, P1, R7, R2.reuse, RZ ;  /* 0x0000000207087210 */ /* 0x080fe20007f3e0ff */
[----:B------:R-:W-:Y:S01]  /*0350*/  IMAD R12, R0, 0x44, RZ ;  /* 0x00000044000c7824 */ /* 0x000fe200078e02ff */
[-C--:B------:R-:W-:Y:S02]  /*0360*/  LEA.HI.X.SX32 R5, R10, R3.reuse, 0x1, P0 ;  /* 0x000000030a057211 */ /* 0x080fe400000f0eff */
[-C--:B------:R-:W-:Y:S01]  /*0370*/  IADD3 R10, P2, R11, R2.reuse, RZ ;  /* 0x000000020b0a7210 */ /* 0x080fe20007f5e0ff */
[----:B------:R-:W-:Y:S01]  /*0380*/  IMAD R14, R0, 0x11, RZ ;  /* 0x00000011000e7824 */ /* 0x000fe200078e02ff */
[-C--:B------:R-:W-:Y:S01]  /*0390*/  LEA.HI.X.SX32 R9, R9, R3.reuse, 0x1, P1 ;  /* 0x0000000309097211 */ /* 0x080fe200008f0eff */
[----:B------:R0:W5:Y:S01]  /*03a0*/  LDG.E.U16 R23, [R4.64] ;  /* 0x0000000604177981 */ /* 0x000162000c1e1500 */
[----:B------:R-:W-:Y:S02]  /*03b0*/  IADD3 R6, P0, R13, R2, RZ ;  /* 0x000000020d067210 */ /* 0x000fe40007f1e0ff */
[----:B------:R-:W-:-:S02]  /*03c0*/  LEA.HI.X.SX32 R11, R7, R3, 0x1, P2 ;  /* 0x00000003070b7211 */ /* 0x000fc400010f0eff */
[----:B------:R-:W-:Y:S02]  /*03d0*/  LEA.HI.X.SX32 R7, R14, R3, 0x1, P0 ;  /* 0x000000030e077211 */ /* 0x000fe400000f0eff */
[----:B0-----:R-:W-:-:S04]  /*03e0*/  IADD3 R4, P1, R12, R2, RZ ;  /* 0x000000020c047210 */ /* 0x001fc80007f3e0ff */
[----:B------:R-:W-:Y:S01]  /*03f0*/  LEA.HI.X.SX32 R5, R13, R3, 0x1, P1 ;  /* 0x000000030d057211 */ /* 0x000fe200008f0eff */
[C---:B------:R-:W-:Y:S02]  /*0400*/  IMAD R13, R0.reuse, 0x46, RZ ;  /* 0x00000046000d7824 */ /* 0x040fe400078e02ff */
[C---:B------:R-:W-:Y:S01]  /*0410*/  IMAD R14, R0.reuse, 0x23, RZ ;  /* 0x00000023000e7824 */ /* 0x040fe200078e02ff */
[----:B--2---:R0:W-:Y:S04]  /*0420*/  STL [R1+0x294], R22 ;  /* 0x0002941601007387 */ /* 0x0041e80000100800 */
[----:B---3--:R1:W-:Y:S04]  /*0430*/  STL [R1+0x290], R20 ;  /* 0x0002901401007387 */ /* 0x0083e80000100800 */
[----:B0-----:R0:W2:Y:S04]  /*0440*/  LDG.E.U16 R22, [R8.64] ;  /* 0x0000000608167981 */ /* 0x0010a8000c1e1500 */
[----:B-1----:R1:W3:Y:S01]  /*0450*/  LDG.E.U16 R20, [R10.64] ;  /* 0x000000060a147981 */ /* 0x0022e2000c1e1500 */
[----:B0-----:R-:W-:-:S03]  /*0460*/  IMAD R9, R0, 0x88, RZ ;  /* 0x0000008800097824 */ /* 0x001fc600078e02ff */
[----:B----4-:R0:W-:Y:S04]  /*0470*/  STL [R1+0x28c], R19 ;  /* 0x00028c1301007387 */ /* 0x0101e80000100800 */
[----:B------:R4:W-:Y:S01]  /*0480*/  STL [R1+0x284], R18 ;  /* 0x0002841201007387 */ /* 0x0009e20000100800 */
[----:B------:R-:W-:-:S03]  /*0490*/  IMAD R8, R0, 0x220, RZ ;  /* 0x0000022000087824 */ /* 0x000fc600078e02ff */
[----:B0-----:R0:W3:Y:S04]  /*04a0*/  LDG.E.U16 R19, [R6.64] ;  /* 0x0000000606137981 */ /* 0x0010e8000c1e1500 */
[----:B----4-:R4:W3:Y:S01]  /*04b0*/  LDG.E.U16 R18, [R4.64] ;  /* 0x0000000604127981 */ /* 0x0108e2000c1e1500 */
[----:B0-----:R-:W-:Y:S01]  /*04c0*/  IADD3 R6, P0, R9, R2, RZ ;  /* 0x0000000209067210 */ /* 0x001fe20007f1e0ff */
[----:B----4-:R-:W-:-:S03]  /*04d0*/  IMAD R5, R0, 0x110, RZ ;  /* 0x0000011000057824 */ /* 0x010fc600078e02ff */
[----:B------:R-:W-:Y:S01]  /*04e0*/  LEA.HI.X.SX32 R7, R12, R3, 0x1, P0 ;  /* 0x000000030c077211 */ /* 0x000fe200000f0eff */
[----:B------:R-:W-:Y:S01]  /*04f0*/  IMAD R12, R0, 0x8c, RZ ;  /* 0x0000008c000c7824 */ /* 0x000fe200078e02ff */
[----:B-1----:R-:W-:-:S03]  /*0500*/  IADD3 R10, P1, R5, R2, RZ ;  /* 0x00000002050a7210 */ /* 0x002fc60007f3e0ff */
[----:B------:R0:W4:Y:S01]  /*0510*/  LDG.E.U16 R24, [R6.64] ;  /* 0x0000000606187981 */ /* 0x000122000c1e1500 */
[-C--:B------:R-:W-:Y:S02]  /*0520*/  IADD3 R8, P2, R8, R2.reuse, RZ ;  /* 0x0000000208087210 */ /* 0x080fe40007f5e0ff */
[-C--:B------:R-:W-:Y:S02]  /*0530*/  IADD3 R4, P0, R13, R2.reuse, RZ ;  /* 0x000000020d047210 */ /* 0x080fe40007f1e0ff */
[-C--:B------:R-:W-:Y:S02]  /*0540*/  LEA.HI.X.SX32 R11, R9, R3.reuse, 0x1, P1 ;  /* 0x00000003090b7211 */ /* 0x080fe400008f0eff */
[-C--:B------:R-:W-:Y:S02]  /*0550*/  LEA.HI.X.SX32 R9, R5, R3.reuse, 0x1, P2 ;  /* 0x0000000305097211 */ /* 0x080fe400010f0eff */
[----:B0-----:R-:W-:Y:S02]  /*0560*/  IADD3 R6, P1, R12, R2, RZ ;  /* 0x000000020c067210 */ /* 0x001fe40007f3e0ff */
[-C--:B------:R-:W-:Y:S01]  /*0570*/  LEA.HI.X.SX32 R5, R14, R3.reuse, 0x1, P0 ;  /* 0x000000030e057211 */ /* 0x080fe200000f0eff */
[----:B------:R0:W-:Y:S01]  /*0580*/  STL [R1+0x270], R21 ;  /* 0x0002701501007387 */ /* 0x0001e20000100800 */
[----:B------:R-:W-:-:S03]  /*0590*/  LEA.HI.X.SX32 R7, R13, R3, 0x1, P1 ;  /* 0x000000030d077211 */ /* 0x000fc600008f0eff */
[----:B------:R1:W-:Y:S04]  /*05a0*/  STL [R1+0x260], R17 ;  /* 0x0002601101007387 */ /* 0x0003e80000100800 */
[----:B------:R5:W-:Y:S04]  /*05b0*/  STL [R1+0x238], R16 ;  /* 0x0002381001007387 */ /* 0x000be80000100800 */
[----:B0-----:R0:W4:Y:S04]  /*05c0*/  LDG.E.U16 R21, [R10.64] ;  /* 0x000000060a157981 */ /* 0x001128000c1e1500 */
[----:B-1----:R1:W4:Y:S04]  /*05d0*/  LDG.E.U16 R17, [R8.64] ;  /* 0x0000000608117981 */ /* 0x002328000c1e1500 */
[----:B------:R0:W-:Y:S04]  /*05e0*/  STL [R1+0x280], R15 ;  /* 0x0002800f01007387 */ /* 0x0001e80000100800 */
[----:B-----5:R5:W4:Y:S04]  /*05f0*/  LDG.E.U16 R16, [R4.64] ;  /* 0x0000000604107981 */ /* 0x020b28000c1e1500 */
[----:B0-----:R0:W4:Y:S01]  /*0600*/  LDG.E.U16 R15, [R6.64] ;  /* 0x00000006060f7981 */ /* 0x001122000c1e1500 */
[----:B-1----:R-:W-:-:S02]  /*0610*/  IMAD R9, R0, 0x118, RZ ;  /* 0x0000011800097824 */ /* 0x002fc400078e02ff */
[----:B------:R-:W-:-:S03]  /*0620*/  IMAD R10, R0, 0x230, RZ ;  /* 0x00000230000a7824 */ /* 0x000fc600078e02ff */
[-C--:B-----5:R-:W-:Y:S01]  /*0630*/  IADD3 R4, P0, R9, R2.reuse, RZ ;  /* 0x0000000209047210 */ /* 0x0a0fe20007f1e0ff */
[----:B0-----:R-:W-:Y:S01]  /*0640*/  IMAD R7, R0, 0x12, RZ ;  /* 0x0000001200077824 */ /* 0x001fe200078e02ff */
[-C--:B------:R-:W-:Y:S01]  /*0650*/  IADD3 R10, P2, R10, R2.reuse, RZ ;  /* 0x000000020a0a7210 */ /* 0x080fe20007f5e0ff */
[----:B------:R-:W-:Y:S01]  /*0660*/  IMAD R14, R0, 0x9, RZ ;  /* 0x00000009000e7824 */ /* 0x000fe200078e02ff */
[-C--:B------:R-:W-:Y:S01]  /*0670*/  LEA.HI.X.SX32 R5, R12, R3.reuse, 0x1, P0 ;  /* 0x000000030c057211 */ /* 0x080fe200000f0eff */
[C---:B------:R-:W-:Y:S01]  /*0680*/  IMAD R13, R0.reuse, 0x24, RZ ;  /* 0x00000024000d7824 */ /* 0x040fe200078e02ff */
[----:B------:R-:W-:Y:S01]  /*0690*/  IADD3 R8, P0, R7, R2, RZ ;  /* 0x0000000207087210 */ /* 0x000fe20007f1e0ff */
[----:B------:R-:W-:Y:S01]  /*06a0*/  IMAD R12, R0, 0x48, RZ ;  /* 0x00000048000c7824 */ /* 0x000fe200078e02ff */
[----:B------:R0:W-:Y:S01]  /*06b0*/  STL [R1+0x26c], R23 ;  /* 0x00026c1701007387 */ /* 0x0001e20000100800 */
[-C--:B------:R-:W-:Y:S02]  /*06c0*/  LEA.HI.X.SX32 R11, R9, R3.reuse, 0x1, P2 ;  /* 0x00000003090b7211 */ /* 0x080fe400010f0eff */
[----:B------:R-:W-:-:S02]  /*06d0*/  LEA.HI.X.SX32 R9, R14, R3, 0x1, P0 ;  /* 0x000000030e097211 */ /* 0x000fc400000f0eff */
[-C--:B------:R-:W-:Y:S01]  /*06e0*/  IADD3 R6, P1, R13, R2.reuse, RZ ;  /* 0x000000020d067210 */ /* 0x080fe20007f3e0ff */
[----:B0-----:R0:W5:Y:S03]  /*06f0*/  LDG.E.U16 R23, [R4.64] ;  /* 0x0000000604177981 */ /* 0x001166000c1e1500 */
        /* <DEDUP_REMOVED lines=8> */
[----:B-1----:R1:W3:Y:S04]  /*0780*/  LDG.E.U16 R20, [R8.64] ;  /* 0x0000000608147981 */ /* 0x0022e8000c1e1500 */
[----:B------:R0:W-:Y:S01]  /*0790*/  STL [R1+0x288], R19 ;  /* 0x0002881301007387 */ /* 0x0001e20000100800 */
[----:B-1----:R-:W-:-:S03]  /*07a0*/  IMAD R9, R0, 0x90, RZ ;  /* 0x0000009000097824 */ /* 0x002fc600078e02ff */
[----:B------:R1:W-:Y:S04]  /*07b0*/  STL [R1+0x274], R18 ;  /* 0x0002741201007387 */ /* 0x0003e80000100800 */
[----:B0-----:R0:W3:Y:S01]  /*07c0*/  LDG.E.U16 R19, [R6.64] ;  /* 0x0000000606137981 */ /* 0x0010e2000c1e1500 */
[----:B------:R-:W-:-:S03]  /*07d0*/  IMAD R8, R0, 0x240, RZ ;  /* 0x0000024000087824 */ /* 0x000fc600078e02ff */
[----:B-1----:R1:W3:Y:S01]  /*07e0*/  LDG.E.U16 R18, [R4.64] ;  /* 0x0000000604127981 */ /* 0x0022e2000c1e1500 */
[----:B0-----:R-:W-:Y:S01]  /*07f0*/  IADD3 R6, P0, R9, R2, RZ ;  /* 0x0000000209067210 */ /* 0x001fe20007f1e0ff */
[----:B-1----:R-:W-:-:S03]  /*0800*/  IMAD R5, R0, 0x120, RZ ;  /* 0x0000012000057824 */ /* 0x002fc600078e02ff */
[-C--:B------:R-:W-:Y:S01]  /*0810*/  LEA.HI.X.SX32 R7, R12, R3.reuse, 0x1, P0 ;  /* 0x000000030c077211 */ /* 0x080fe200000f0eff */
[----:B------:R-:W-:Y:S01]  /*0820*/  IMAD R12, R0, 0x94, RZ ;  /* 0x00000094000c7824 */ /* 0x000fe200078e02ff */
[-C--:B------:R-:W-:Y:S01]  /*0830*/  IADD3 R10, P1, R5, R2.reuse, RZ ;  /* 0x00000002050a7210 */ /* 0x080fe20007f3e0ff */
[----:B----4-:R0:W-:Y:S01]  /*0840*/  STL [R1+0x838], R24 ;  /* 0x0008381801007387 */ /* 0x0101e20000100800 */
[-C--:B------:R-:W-:Y:S02]  /*0850*/  IADD3 R8, P2, R8, R2.reuse, RZ ;  /* 0x0000000208087210 */ /* 0x080fe40007f5e0ff */
[----:B------:R-:W-:Y:S02]  /*0860*/  IADD3 R4, P0, R13, R2, RZ ;  /* 0x000000020d047210 */ /* 0x000fe40007f1e0ff */
[-C--:B------:R-:W-:Y:S02]  /*0870*/  LEA.HI.X.SX32 R11, R9, R3.reuse, 0x1, P1 ;  /* 0x00000003090b7211 */ /* 0x080fe400008f0eff */
[-C--:B------:R-:W-:Y:S01]  /*0880*/  LEA.HI.X.SX32 R9, R5, R3.reuse, 0x1, P2 ;  /* 0x0000000305097211 */ /* 0x080fe200010f0eff */
[----:B0-----:R0:W4:Y:S01]  /*0890*/  LDG.E.U16 R24, [R6.64] ;  /* 0x0000000606187981 */ /* 0x001122000c1e1500 */
[----:B------:R-:W-:-:S03]  /*08a0*/  LEA.HI.X.SX32 R5, R14, R3, 0x1, P0 ;  /* 0x000000030e057211 */ /* 0x000fc600000f0eff */
[----:B------:R1:W-:Y:S01]  /*08b0*/  STL [R1+0x25c], R21 ;  /* 0x00025c1501007387 */ /* 0x0003e20000100800 */
[----:B0-----:R-:W-:-:S03]  /*08c0*/  IADD3 R6, P1, R12, R2, RZ ;  /* 0x000000020c067210 */ /* 0x001fc60007f3e0ff */
[----:B------:R0:W-:Y:S01]  /*08d0*/  STL [R1+0x228], R17 ;  /* 0x0002281101007387 */ /* 0x0001e20000100800 */
[----:B------:R-:W-:-:S03]  /*08e0*/  LEA.HI.X.SX32 R7, R13, R3, 0x1, P1 ;  /* 0x000000030d077211 */ /* 0x000fc600008f0eff */
[----:B-1----:R1:W4:Y:S04]  /*08f0*/  LDG.E.U16 R21, [R10.64] ;  /* 0x000000060a157981 */ /* 0x002328000c1e1500 */
[----:B------:R1:W-:Y:S04]  /*0900*/  STL [R1+0x7b4], R16 ;  /* 0x0007b41001007387 */ /* 0x0003e80000100800 */
[----:B0-----:R0:W4:Y:S04]  /*0910*/  LDG.E.U16 R17, [R8.64] ;  /* 0x0000000608117981 */ /* 0x001128000c1e1500 */
[----:B------:R0:W-:Y:S04]  /*0920*/  STL [R1+0x834], R15 ;  /* 0x0008340f01007387 */ /* 0x0001e80000100800 */
[----:B-1----:R1:W4:Y:S04]  /*0930*/  LDG.E.U16 R16, [R4.64] ;  /* 0x0000000604107981 */ /* 0x002328000c1e1500 */
[----:B0-----:R0:W4:Y:S01]  /*0940*/  LDG.E.U16 R15, [R6.64] ;  /* 0x00000006060f7981 */ /* 0x001122000c1e1500 */
[----:B-1----:R-:W-:-:S02]  /*0950*/  IMAD R5, R0, 0x128, RZ ;  /* 0x0000012800057824 */ /* 0x002fc400078e02ff */
[----:B------:R-:W-:-:S03]  /*0960*/  IMAD R10, R0, 0x250, RZ ;  /* 0x00000250000a7824 */ /* 0x000fc600078e02ff */
[-C--:B------:R-:W-:Y:S01]  /*0970*/  IADD3 R8, P0, R5, R2.reuse, RZ ;  /* 0x0000000205087210 */ /* 0x080fe20007f1e0ff */
[----:B0-----:R-:W-:Y:S01]  /*0980*/  IMAD R7, R0, 0x26, RZ ;  /* 0x0000002600077824 */ /* 0x001fe200078e02ff */
[-C--:B------:R-:W-:Y:S01]  /*0990*/  IADD3 R10, P2, R10, R2.reuse, RZ ;  /* 0x000000020a0a7210 */ /* 0x080fe20007f5e0ff */
[----:B------:R-:W-:Y:S01]  /*09a0*/  IMAD R13, R0, 0x4c, RZ ;  /* 0x0000004c000d7824 */ /* 0x000fe200078e02ff */
[-C--:B------:R-:W-:Y:S01]  /*09b0*/  LEA.HI.X.SX32 R9, R12, R3.reuse, 0x1, P0 ;  /* 0x000000030c097211 */ /* 0x080fe200000f0eff */
[C---:B------:R-:W-:Y:S01]  /*09c0*/  IMAD R14, R0.reuse, 0x13, RZ ;  /* 0x00000013000e7824 */ /* 0x040fe200078e02ff */
[-C--:B------:R-:W-:Y:S01]  /*09d0*/  IADD3 R4, P0, R7, R2.reuse, RZ ;  /* 0x0000000207047210 */ /* 0x080fe20007f1e0ff */
[----:B------:R-:W-:Y:S01]  /*09e0*/  IMAD R12, R0, 0x98, RZ ;  /* 0x00000098000c7824 */ /* 0x000fe200078e02ff */
[----:B-----5:R0:W-:Y:S01]  /*09f0*/  STL [R1+0x830], R23 ;  /* 0x0008301701007387 */ /* 0x0201e20000100800 */
[----:B------:R-:W-:Y:S02]  /*0a00*/  IADD3 R6, P1, R13, R2, RZ ;  /* 0x000000020d067210 */ /* 0x000fe40007f3e0ff */
[----:B------:R-:W-:-:S02]  /*0a10*/  LEA.HI.X.SX32 R11, R5, R3, 0x1, P2 ;  /* 0x00000003050b7211 */ /* 0x000fc400010f0eff */
[-C--:B------:R-:W-:Y:S01]  /*0a20*/  LEA.HI.X.SX32 R5, R14, R3.reuse, 0x1, P0 ;  /* 0x000000030e057211 */ /* 0x080fe200000f0eff */
[----:B0-----:R0:W5:Y:S01]  /*0a30*/  LDG.E.U16 R23, [R8.64] ;  /* 0x0000000608177981 */ /* 0x001162000c1e1500 */
        /* <DEDUP_REMOVED lines=10> */
[----:B0-----:R-:W-:-:S02]  /*0ae0*/  IMAD R10, R0, 0x260, RZ ;  /* 0x00000260000a7824 */ /* 0x001fc400078e02ff */
[C---:B-1----:R-:W-:Y:S01]  /*0af0*/  IMAD R5, R0.reuse, 0x130, RZ ;  /* 0x0000013000057824 */ /* 0x042fe200078e02ff */
[----:B------:R0:W-:Y:S04]  /*0b00*/  STL [R1+0x82c], R18 ;  /* 0x00082c1201007387 */ /* 0x0001e80000100800 */
[----:B------:R1:W3:Y:S04]  /*0b10*/  LDG.E.U16 R19, [R6.64] ;  /* 0x0000000606137981 */ /* 0x0002e8000c1e1500 */
[----:B0-----:R0:W3:Y:S01]  /*0b20*/  LDG.E.U16 R18, [R8.64] ;  /* 0x0000000608127981 */ /* 0x0010e2000c1e1500 */
[----:B-1----:R-:W-:Y:S01]  /*0b30*/  IMAD R7, R0, 0x4e, RZ ;  /* 0x0000004e00077824 */ /* 0x002fe200078e02ff */
[----:B------:R-:W-:-:S02]  /*0b40*/  IADD3 R10, P2, R10, R2, RZ ;  /* 0x000000020a0a7210 */ /* 0x000fc40007f5e0ff */
[----:B0-----:R-:W-:-:S04]  /*0b50*/  IADD3 R8, P0, R5, R2, RZ ;  /* 0x0000000205087210 */ /* 0x001fc80007f1e0ff */
[-C--:B------:R-:W-:Y:S01]  /*0b60*/  LEA.HI.X.SX32 R9, R12, R3.reuse, 0x1, P0 ;  /* 0x000000030c097211 */ /* 0x080fe200000f0eff */
[----:B----4-:R0:W-:Y:S01]  /*0b70*/  STL [R1+0x268], R24 ;  /* 0x0002681801007387 */ /* 0x0101e20000100800 */
[-C--:B------:R-:W-:Y:S01]  /*0b80*/  IADD3 R4, P0, R7, R2.reuse, RZ ;  /* 0x0000000207047210 */ /* 0x080fe20007f1e0ff */
[----:B------:R-:W-:Y:S01]  /*0b90*/  IMAD R12, R0, 0x138, RZ ;  /* 0x00000138000c7824 */ /* 0x000fe200078e02ff */
[-C--:B------:R-:W-:Y:S02]  /*0ba0*/  LEA.HI.X.SX32 R11, R5, R3.reuse, 0x1, P2 ;  /* 0x00000003050b7211 */ /* 0x080fe400010f0eff */
[-C--:B------:R-:W-:Y:S02]  /*0bb0*/  LEA.HI.X.SX32 R5, R14, R3.reuse, 0x1, P0 ;  /* 0x000000030e057211 */ /* 0x080fe400000f0eff */
[----:B------:R-:W-:Y:S01]  /*0bc0*/  IADD3 R6, P1, R13, R2, RZ ;  /* 0x000000020d067210 */ /* 0x000fe20007f3e0ff */
[----:B0-----:R0:W4:Y:S04]  /*0bd0*/  LDG.E.U16 R24, [R10.64] ;  /* 0x000000060a187981 */ /* 0x001128000c1e1500 */
[----:B------:R1:W-:Y:S04]  /*0be0*/  STL [R1+0x258], R21 ;  /* 0x0002581501007387 */ /* 0x0003e80000100800 */
[----:B------:R0:W-:Y:S01]  /*0bf0*/  STL [R1+0x214], R17 ;  /* 0x0002141101007387 */ /* 0x0001e20000100800 */
[----:B------:R-:W-:-:S03]  /*0c00*/  LEA.HI.X.SX32 R7, R7, R3, 0x1, P1 ;  /* 0x0000000307077211 */ /* 0x000fc600008f0eff */
[----:B-1----:R1:W4:Y:S04]  /*0c10*/  LDG.E.U16 R21, [R4.64] ;  /* 0x0000000604157981 */ /* 0x002328000c1e1500 */
[----:B------:R-:W-:Y:S04]  /*0c20*/  STL [R1+0x828], R16 ;  /* 0x0008281001007387 */ /* 0x000fe80000100800 */
[----:B0-----:R0:W4:Y:S04]  /*0c30*/  LDG.E.U16 R17, [R6.64] ;  /* 0x0000000606117981 */ /* 0x001128000c1e1500 */
[----:B------:R0:W-:Y:S04]  /*0c40*/  STL [R1+0x264], R15 ;  /* 0x0002640f01007387 */ /* 0x0001e80000100800 */
[----:B0-----:R0:W4:Y:S02]  /*0c50*/  LDG.E.U16 R15, [R8.64] ;  /* 0x00000006080f7981 */ /* 0x001124000c1e1500 */
[----:B0-----:R-:W-:-:S04]  /*0c60*/  IADD3 R8, P2, R12, R2, RZ ;  /* 0x000000020c087210 */ /* 0x001fc80007f5e0ff */
[----:B------:R-:W-:-:S05]  /*0c70*/  LEA.HI.X.SX32 R9, R13, R3, 0x1, P2 ;  /* 0x000000030d097211 */ /* 0x000fca00010f0eff */
[----:B------:R0:W4:Y:S01]  /*0c80*/  LDG.E.U16 R16, [R8.64] ;  /* 0x0000000608107981 */ /* 0x000122000c1e1500 */
[C---:B------:R-:W-:Y:S02]  /*0c90*/  IMAD R6, R0.reuse, 0x270, RZ ;  /* 0x0000027000067824 */ /* 0x040fe400078e02ff */
[----:B-1----:R-:W-:-:S03]  /*0ca0*/  IMAD R5, R0, 0xa, RZ ;  /* 0x0000000a00057824 */ /* 0x002fc600078e02ff */
[-C--:B------:R-:W-:Y:S01]  /*0cb0*/  IADD3 R6, P1, R6, R2.reuse, RZ ;  /* 0x0000000206067210 */ /* 0x080fe20007f3e0ff */
[C---:B------:R-:W-:Y:S02]  /*0cc0*/  IMAD R13, R0.reuse, 0x14, RZ ;  /* 0x00000014000d7824 */ /* 0x040fe400078e02ff */
[----:B0-----:R-:W-:Y:S01]  /*0cd0*/  IMAD R9, R0, 0x5, RZ ;  /* 0x0000000500097824 */ /* 0x001fe200078e02ff */
[-C--:B------:R-:W-:Y:S01]  /*0ce0*/  LEA.HI.X.SX32 R7, R12, R3.reuse, 0x1, P1 ;  /* 0x000000030c077211 */ /* 0x080fe200008f0eff */
[C---:B------:R-:W-:Y:S01]  /*0cf0*/  IMAD R12, R0.reuse, 0x50, RZ ;  /* 0x00000050000c7824 */ /* 0x040fe200078e02ff */
[----:B------:R-:W-:Y:S01]  /*0d00*/  IADD3 R8, P0, R5, R2, RZ ;  /* 0x0000000205087210 */ /* 0x000fe20007f1e0ff */
[----:B------:R-:W-:Y:S01]  /*0d10*/  IMAD R14, R0, 0x28, RZ ;  /* 0x00000028000e7824 */ /* 0x000fe200078e02ff */
[----:B-----5:R0:W-:Y:S02]  /*0d20*/  STL [R1+0x824], R23 ;  /* 0x0008241701007387 */ /* 0x0201e40000100800 */
[----:B------:R-:W-:-:S02]  /*0d30*/  LEA.HI.X.SX32 R9, R9, R3, 0x1, P0 ;  /* 0x0000000309097211 */ /* 0x000fc400000f0eff */
[-C--:B------:R-:W-:Y:S02]  /*0d40*/  IADD3 R10, P1, R13, R2.reuse, RZ ;  /* 0x000000020d0a7210 */ /* 0x080fe40007f3e0ff */
[-C--:B------:R-:W-:Y:S01]  /*0d50*/  IADD3 R4, P2, R14, R2.reuse, RZ ;  /* 0x000000020e047210 */ /* 0x080fe20007f5e0ff */
[----:B0-----:R0:W5:Y:S01]  /*0d60*/  LDG.E.U16 R23, [R6.64] ;  /* 0x0000000606177981 */ /* 0x001162000c1e1500 */
[-C--:B------:R-:W-:Y:S02]  /*0d70*/  LEA.HI.X.SX32 R11, R5, R3.reuse, 0x1, P1 ;  /* 0x00000003050b7211 */ /* 0x080fe400008f0eff */
        /* <DEDUP_REMOVED lines=10> */
[----:B------:R0:W-:Y:S01]  /*0e20*/  STL [R1+0x820], R19 ;  /* 0x0008201301007387 */ /* 0x0001e20000100800 */
[----:B------:R-:W-:-:S03]  /*0e30*/  IMAD R8, R0, 0x280, RZ ;  /* 0x0000028000087824 */ /* 0x000fc600078e02ff */
[----:B------:R1:W-:Y:S04]  /*0e40*/  STL [R1+0x81c], R18 ;  /* 0x00081c1201007387 */ /* 0x0003e80000100800 */
[----:B0-----:R0:W3:Y:S04]  /*0e50*/  LDG.E.U16 R19, [R4.64] ;  /* 0x0000000604137981 */ /* 0x0010e8000c1e1500 */
[----:B-1----:R1:W3:Y:S01]  /*0e60*/  LDG.E.U16 R18, [R6.64] ;  /* 0x0000000606127981 */ /* 0x0022e2000c1e1500 */
[----:B0-----:R-:W-:Y:S01]  /*0e70*/  IADD3 R4, P0, R9, R2, RZ ;  /* 0x0000000209047210 */ /* 0x001fe20007f1e0ff */
[----:B-1----:R-:W-:-:S03]  /*0e80*/  IMAD R7, R0, 0x140, RZ ;  /* 0x0000014000077824 */ /* 0x002fc600078e02ff */
[-C--:B------:R-:W-:Y:S02]  /*0e90*/  LEA.HI.X.SX32 R5, R12, R3.reuse, 0x1, P0 ;  /* 0x000000030c057211 */ /* 0x080fe400000f0eff */
[-C--:B------:R-:W-:Y:S02]  /*0ea0*/  IADD3 R8, P2, R8, R2.reuse, RZ ;  /* 0x0000000208087210 */ /* 0x080fe40007f5e0ff */
[-C--:B------:R-:W-:Y:S01]  /*0eb0*/  IADD3 R10, P1, R7, R2.reuse, RZ ;  /* 0x00000002070a7210 */ /* 0x080fe20007f3e0ff */
[----:B------:R0:W3:Y:S01]  /*0ec0*/  LDG.E.U16 R25, [R4.64] ;  /* 0x0000000604197981 */ /* 0x0000e2000c1e1500 */
[----:B------:R-:W-:Y:S02]  /*0ed0*/  IADD3 R6, P0, R13, R2, RZ ;  /* 0x000000020d067210 */ /* 0x000fe40007f1e0ff */
[-C--:B------:R-:W-:Y:S02]  /*0ee0*/  LEA.HI.X.SX32 R11, R9, R3.reuse, 0x1, P1 ;  /* 0x00000003090b7211 */ /* 0x080fe400008f0eff */
[----:B------:R-:W-:-:S02]  /*0ef0*/  LEA.HI.X.SX32 R9, R7, R3, 0x1, P2 ;  /* 0x0000000307097211 */ /* 0x000fc400010f0eff */
[----:B0-----:R-:W-:-:S04]  /*0f00*/  IADD3 R4, P1, R14, R2, RZ ;  /* 0x000000020e047210 */ /* 0x001fc80007f3e0ff */
[----:B------:R-:W-:Y:S01]  /*0f10*/  LEA.HI.X.SX32 R5, R13, R3, 0x1, P1 ;  /* 0x000000030d057211 */ /* 0x000fe200008f0eff */
[----:B----4-:R0:W-:Y:S04]  /*0f20*/  STL [R1+0x254], R15 ;  /* 0x0002540f01007387 */ /* 0x0101e80000100800 */
[----:B------:R1:W-:Y:S01]  /*0f30*/  STL [R1+0x208], R24 ;  /* 0x0002081801007387 */ /* 0x0003e20000100800 */
[----:B0-----:R-:W-:-:S03]  /*0f40*/  IMAD R15, R0, 0x29, RZ ;  /* 0x00000029000f7824 */ /* 0x001fc600078e02ff */
[----:B------:R0:W-:Y:S04]  /*0f50*/  STL [R1+0x818], R21 ;  /* 0x0008181501007387 */ /* 0x0001e80000100800 */
[----:B-1----:R1:W4:Y:S01]  /*0f60*/  LDG.E.U16 R24, [R10.64] ;  /* 0x000000060a187981 */ /* 0x002322000c1e1500 */
[----:B------:R-:W-:-:S03]  /*0f70*/  LEA.HI.X.SX32 R7, R15, R3, 0x1, P0 ;  /* 0x000000030f077211 */ /* 0x000fc600000f0eff */
[----:B0-----:R0:W4:Y:S04]  /*0f80*/  LDG.E.U16 R21, [R8.64] ;  /* 0x0000000608157981 */ /* 0x001128000c1e1500 */
[----:B------:R0:W-:Y:S04]  /*0f90*/  STL [R1+0x814], R17 ;  /* 0x0008141101007387 */ /* 0x0001e80000100800 */
[----:B------:R1:W-:Y:S04]  /*0fa0*/  STL [R1+0x810], R16 ;  /* 0x0008101001007387 */ /* 0x0003e80000100800 */
[----:B0-----:R0:W4:Y:S04]  /*0fb0*/  LDG.E.U16 R17, [R6.64] ;  /* 0x0000000606117981 */ /* 0x001128000c1e1500 */
[----:B-1----:R1:W4:Y:S01]  /*0fc0*/  LDG.E.U16 R16, [R4.64] ;  /* 0x0000000604107981 */ /* 0x002322000c1e1500 */
[----:B------:R-:W-:-:S02]  /*0fd0*/  IMAD R10, R0, 0x290, RZ ;  /* 0x00000290000a7824 */ /* 0x000fc400078e02ff */
[----:B0-----:R-:W-:-:S03]  /*0fe0*/  IMAD R7, R0, 0x148, RZ ;  /* 0x0000014800077824 */ /* 0x001fc600078e02ff */
[-C--:B------:R-:W-:Y:S01]  /*0ff0*/  IADD3 R10, P2, R10, R2.reuse, RZ ;  /* 0x000000020a0a7210 */ /* 0x080fe20007f5e0ff */
[C---:B------:R-:W-:Y:S02]  /*1000*/  IMAD R9, R0.reuse, 0x2a, RZ ;  /* 0x0000002a00097824 */ /* 0x040fe400078e02ff */
[C---:B------:R-:W-:Y:S01]  /*1010*/  IMAD R12, R0.reuse, 0x54, RZ ;  /* 0x00000054000c7824 */ /* 0x040fe200078e02ff */
[CC--:B-1----:R-:W-:Y:S01]  /*1020*/  IADD3 R4, P0, R7.reuse, R2.reuse, RZ ;  /* 0x0000000207047210 */ /* 0x0c2fe20007f1e0ff */
[C---:B------:R-:W-:Y:S01]  /*1030*/  IMAD R15, R0.reuse, 0x15, RZ ;  /* 0x00000015000f7824 */ /* 0x040fe200078e02ff */
[-C--:B------:R-:W-:Y:S01]  /*1040*/  LEA.HI.X.SX32 R11, R7, R3.reuse, 0x1, P2 ;  /* 0x00000003070b7211 */ /* 0x080fe200010f0eff */
[----:B------:R-:W-:Y:S01]  /*1050*/  IMAD R13, R0, 0xa8, RZ ;  /* 0x000000a8000d7824 */ /* 0x000fe200078e02ff */
[----:B------:R-:W-:Y:S02]  /*1060*/  LEA.HI.X.SX32 R5, R14, R3, 0x1, P0 ;  /* 0x000000030e057211 */ /* 0x000fe400000f0eff */
[----:B------:R-:W-:-:S02]  /*1070*/  IADD3 R6, P0, R9, R2, RZ ;  /* 0x0000000209067210 */ /* 0x000fc40007f1e0ff */
[-C--:B------:R-:W-:Y:S01]  /*1080*/  IADD3 R8, P1, R12, R2.reuse, RZ ;  /* 0x000000020c087210 */ /* 0x080fe20007f3e0ff */
[----:B-----5:R0:W-:Y:S01]  /*1090*/  STL [R1+0x204], R23 ;  /* 0x0002041701007387 */ /* 0x0201e20000100800 */
[-C--:B------:R-:W-:Y:S02]  /*10a0*/  LEA.HI.X.SX32 R7, R15, R3.reuse, 0x1, P0 ;  /* 0x000000030f077211 */ /* 0x080fe400000f0eff */
[----:B------:R-:W-:Y:S01]  /*10b0*/  LEA.HI.X.SX32 R9, R9, R3, 0x1, P1 ;  /* 0x0000000309097211 */ /* 0x000fe200008f0eff */
[----:B0-----:R0:W5:Y:S02]  /*10c0*/  LDG.E.U16 R23, [R4.64] ;  /* 0x0000000604177981 */ /* 0x001164000c1e1500 */
[----:B0-----:R-:W-:-:S04]  /*10d0*/  IADD3 R4, P2, R13, R2, RZ ;  /* 0x000000020d047210 */ /* 0x001fc80007f5e0ff */
[----:B------:R-:W-:Y:S01]  /*10e0*/  LEA.HI.X.SX32 R5, R12, R3, 0x1, P2 ;  /* 0x000000030c057211 */ /* 0x000fe200010f0eff */
        /* <DEDUP_REMOVED lines=9> */
[----:B0-----:R0:W3:Y:S01]  /*1180*/  LDG.E.U16 R19, [R8.64] ;  /* 0x0000000608137981 */ /* 0x0010e2000c1e1500 */
[----:B-1----:R-:W-:Y:S01]  /*1190*/  IMAD R7, R0, 0x56, RZ ;  /* 0x0000005600077824 */ /* 0x002fe200078e02ff */
[-C--:B------:R-:W-:Y:S02]  /*11a0*/  IADD3 R10, P2, R10, R2.reuse, RZ ;  /* 0x000000020a0a7210 */ /* 0x080fe40007f5e0ff */
[----:B------:R1:W3:Y:S01]  /*11b0*/  LDG.E.U16 R18, [R4.64] ;  /* 0x0000000604127981 */ /* 0x0002e2000c1e1500 */
[----:B0-----:R-:W-:-:S04]  /*11c0*/  IADD3 R8, P0, R11, R2, RZ ;  /* 0x000000020b087210 */ /* 0x001fc80007f1e0ff */
[-C--:B------:R-:W-:Y:S01]  /*11d0*/  LEA.HI.X.SX32 R9, R13, R3.reuse, 0x1, P0 ;  /* 0x000000030d097211 */ /* 0x080fe200000f0eff */
[C---:B------:R-:W-:Y:S01]  /*11e0*/  IMAD R13, R0.reuse, 0x158, RZ ;  /* 0x00000158000d7824 */ /* 0x040fe200078e02ff */
[----:B------:R-:W-:Y:S01]  /*11f0*/  LEA.HI.X.SX32 R11, R11, R3, 0x1, P2 ;  /* 0x000000030b0b7211 */ /* 0x000fe200010f0eff */
[----:B-1----:R-:W-:Y:S01]  /*1200*/  IMAD R5, R0, 0x2b, RZ ;  /* 0x0000002b00057824 */ /* 0x002fe200078e02ff */
[-C--:B------:R-:W-:Y:S01]  /*1210*/  IADD3 R4, P0, R7, R2.reuse, RZ ;  /* 0x0000000207047210 */ /* 0x080fe20007f1e0ff */
[----:B------:R0:W3:Y:S01]  /*1220*/  LDG.E.U16 R14, [R8.64] ;  /* 0x00000006080e7981 */ /* 0x0000e2000c1e1500 */
[----:B------:R-:W-:-:S03]  /*1230*/  IADD3 R6, P1, R12, R2, RZ ;  /* 0x000000020c067210 */ /* 0x000fc60007f3e0ff */
[----:B------:R-:W-:Y:S01]  /*1240*/  STL [R1+0x248], R25 ;  /* 0x0002481901007387 */ /* 0x000fe20000100800 */
[-C--:B------:R-:W-:Y:S02]  /*1250*/  LEA.HI.X.SX32 R5, R5, R3.reuse, 0x1, P0 ;  /* 0x0000000305057211 */ /* 0x080fe400000f0eff */
[----:B------:R-:W-:Y:S02]  /*1260*/  LEA.HI.X.SX32 R7, R7, R3, 0x1, P1 ;  /* 0x0000000307077211 */ /* 0x000fe400008f0eff */
[----:B0-----:R-:W-:-:S04]  /*1270*/  IADD3 R8, P2, R13, R2, RZ ;  /* 0x000000020d087210 */ /* 0x001fc80007f5e0ff */
[----:B------:R-:W-:-:S05]  /*1280*/  LEA.HI.X.SX32 R9, R12, R3, 0x1, P2 ;  /* 0x000000030c097211 */ /* 0x000fca00010f0eff */
[----:B------:R0:W3:Y:S04]  /*1290*/  LDG.E.U16 R15, [R8.64] ;  /* 0x00000006080f7981 */ /* 0x0000e8000c1e1500 */
[----:B----4-:R-:W-:Y:S04]  /*12a0*/  STL [R1+0x23c], R24 ;  /* 0x00023c1801007387 */ /* 0x010fe80000100800 */
[----:B------:R1:W-:Y:S04]  /*12b0*/  STL [R1+0x1e8], R21 ;  /* 0x0001e81501007387 */ /* 0x0003e80000100800 */
[----:B-1----:R1:W4:Y:S04]  /*12c0*/  LDG.E.U16 R21, [R10.64] ;  /* 0x000000060a157981 */ /* 0x002328000c1e1500 */
[----:B------:R0:W-:Y:S04]  /*12d0*/  STL [R1+0x244], R17 ;  /* 0x0002441101007387 */ /* 0x0001e80000100800 */
[----:B------:R1:W-:Y:S04]  /*12e0*/  STL [R1+0x240], R16 ;  /* 0x0002401001007387 */ /* 0x0003e80000100800 */
[----:B0-----:R0:W4:Y:S04]  /*12f0*/  LDG.E.U16 R17, [R4.64] ;  /* 0x0000000604117981 */ /* 0x001128000c1e1500 */
[----:B-1----:R1:W4:Y:S01]  /*1300*/  LDG.E.U16 R16, [R6.64] ;  /* 0x0000000606107981 */ /* 0x002322000c1e1500 */
[----:B------:R-:W-:-:S02]  /*1310*/  IMAD R10, R0, 0x2b0, RZ ;  /* 0x000002b0000a7824 */ /* 0x000fc400078e02ff */
[----:B------:R-:W-:-:S03]  /*1320*/  IMAD R9, R0, 0x2c, RZ ;  /* 0x0000002c00097824 */ /* 0x000fc600078e02ff */
[----:B------:R-:W-:Y:S01]  /*1330*/  IADD3 R10, P1, R10, R2, RZ ;  /* 0x000000020a0a7210 */ /* 0x000fe20007f3e0ff */
[----:B-1----:R-:W-:-:S03]  /*1340*/  IMAD R7, R0, 0x16, RZ ;  /* 0x0000001600077824 */ /* 0x002fc600078e02ff */
[-C--:B------:R-:W-:Y:S01]  /*1350*/  LEA.HI.X.SX32 R11, R13, R3.reuse, 0x1, P1 ;  /* 0x000000030d0b7211 */ /* 0x080fe200008f0eff */
[C---:B0-----:R-:W-:Y:S01]  /*1360*/  IMAD R5, R0.reuse, 0xb, RZ ;  /* 0x0000000b00057824 */ /* 0x041fe200078e02ff */
[-C--:B------:R-:W-:Y:S01]  /*1370*/  IADD3 R6, P1, R9, R2.reuse, RZ ;  /* 0x0000000209067210 */ /* 0x080fe20007f3e0ff */
[C---:B------:R-:W-:Y:S01]  /*1380*/  IMAD R13, R0.reuse, 0xb0, RZ ;  /* 0x000000b0000d7824 */ /* 0x040fe200078e02ff */
[CC--:B------:R-:W-:Y:S01]  /*1390*/  IADD3 R4, P0, R7.reuse, R2.reuse, RZ ;  /* 0x0000000207047210 */ /* 0x0c0fe20007f1e0ff */
[----:B------:R-:W-:Y:S01]  /*13a0*/  IMAD R12, R0, 0x58, RZ ;  /* 0x00000058000c7824 */ /* 0x000fe200078e02ff */
[-C--:B------:R-:W-:Y:S02]  /*13b0*/  LEA.HI.X.SX32 R7, R7, R3.reuse, 0x1, P1 ;  /* 0x0000000307077211 */ /* 0x080fe400008f0eff */
[----:B------:R-:W-:Y:S01]  /*13c0*/  LEA.HI.X.SX32 R5, R5, R3, 0x1, P0 ;  /* 0x0000000305057211 */ /* 0x000fe200000f0eff */
[----:B-----5:R0:W-:Y:S01]  /*13d0*/  STL [R1+0x804], R23 ;  /* 0x0008041701007387 */ /* 0x0201e20000100800 */
[----:B------:R-:W-:-:S03]  /*13e0*/  IADD3 R8, P2, R12, R2, RZ ;  /* 0x000000020c087210 */ /* 0x000fc60007f5e0ff */
[----:B0-----:R0:W5:Y:S01]  /*13f0*/  LDG.E.U16 R23, [R10.64] ;  /* 0x000000060a177981 */ /* 0x001162000c1e1500 */
[----:B------:R-:W-:Y:S02]  /*1400*/  LEA.HI.X.SX32 R9, R9, R3, 0x1, P2 ;  /* 0x0000000309097211 */ /* 0x000fe400010f0eff */
[----:B0-----:R-:W-:-:S04]  /*1410*/  IADD3 R10, P0, R13, R2, RZ ;  /* 0x000000020d0a7210 */ /* 0x001fc80007f1e0ff */
[----:B------:R-:W-:Y:S01]  /*1420*/  LEA.HI.X.SX32 R11, R12, R3, 0x1, P0 ;  /* 0x000000030c0b7211 */ /* 0x000fe200000f0eff */
        /* <DEDUP_REMOVED lines=9> */
[----:B------:R-:W-:-:S03]  /*14c0*/  IADD3 R4, P0, R7, R2, RZ ;  /* 0x0000000207047210 */ /* 0x000fc60007f1e0ff */
[----:B-1----:R1:W3:Y:S01]  /*14d0*/  LDG.E.U16 R18, [R10.64] ;  /* 0x000000060a127981 */ /* 0x0022e2000c1e1500 */
[----:B------:R-:W-:Y:S01]  /*14e0*/  LEA.HI.X.SX32 R5, R13, R3, 0x1, P0 ;  /* 0x000000030d057211 */ /* 0x000fe200000f0eff */
[C---:B0-----:R-:W-:Y:S02]  /*14f0*/  IMAD R9, R0.reuse, 0x5a, RZ ;  /* 0x0000005a00097824 */ /* 0x041fe400078e02ff */
[----:B------:R0:W-:Y:S01]  /*1500*/  STL [R1+0x22c], R14 ;  /* 0x00022c0e01007387 */ /* 0x0001e20000100800 */
[C---:B-1----:R-:W-:Y:S02]  /*1510*/  IMAD R10, R0.reuse, 0x2c0, RZ ;  /* 0x000002c0000a7824 */ /* 0x042fe400078e02ff */
[-C--:B------:R-:W-:Y:S01]  /*1520*/  IADD3 R6, P0, R9, R2.reuse, RZ ;  /* 0x0000000209067210 */ /* 0x080fe20007f1e0ff */
[----:B------:R-:W-:Y:S01]  /*1530*/  IMAD R13, R0, 0x168, RZ ;  /* 0x00000168000d7824 */ /* 0x000fe200078e02ff */
[-C--:B------:R-:W-:Y:S01]  /*1540*/  IADD3 R8, P1, R12, R2.reuse, RZ ;  /* 0x000000020c087210 */ /* 0x080fe20007f3e0ff */
[----:B0-----:R-:W-:Y:S01]  /*1550*/  IMAD R14, R0, 0x2d, RZ ;  /* 0x0000002d000e7824 */ /* 0x001fe200078e02ff */
[----:B------:R-:W-:-:S02]  /*1560*/  IADD3 R10, P2, R10, R2, RZ ;  /* 0x000000020a0a7210 */ /* 0x000fc40007f5e0ff */
[-C--:B------:R-:W-:Y:S02]  /*1570*/  LEA.HI.X.SX32 R9, R9, R3.reuse, 0x1, P1 ;  /* 0x0000000309097211 */ /* 0x080fe400008f0eff */
[-C--:B------:R-:W-:Y:S02]  /*1580*/  LEA.HI.X.SX32 R11, R7, R3.reuse, 0x1, P2 ;  /* 0x00000003070b7211 */ /* 0x080fe400010f0eff */
[----:B------:R-:W-:Y:S01]  /*1590*/  LEA.HI.X.SX32 R7, R14, R3, 0x1, P0 ;  /* 0x000000030e077211 */ /* 0x000fe200000f0eff */
[----:B----4-:R0:W-:Y:S04]  /*15a0*/  STL [R1+0x1d4], R21 ;  /* 0x0001d41501007387 */ /* 0x0101e80000100800 */
[----:B0-----:R0:W4:Y:S04]  /*15b0*/  LDG.E.U16 R21, [R4.64] ;  /* 0x0000000604157981 */ /* 0x001128000c1e1500 */
[----:B------:R1:W-:Y:S01]  /*15c0*/  STL [R1+0x738], R17 ;  /* 0x0007381101007387 */ /* 0x0003e20000100800 */
[----:B0-----:R-:W-:-:S03]  /*15d0*/  IADD3 R4, P2, R13, R2, RZ ;  /* 0x000000020d047210 */ /* 0x001fc60007f5e0ff */
[----:B------:R0:W-:Y:S01]  /*15e0*/  STL [R1+0x7f8], R16 ;  /* 0x0007f81001007387 */ /* 0x0001e20000100800 */
[----:B------:R-:W-:-:S03]  /*15f0*/  LEA.HI.X.SX32 R5, R12, R3, 0x1, P2 ;  /* 0x000000030c057211 */ /* 0x000fc600010f0eff */
[----:B-1----:R1:W4:Y:S04]  /*1600*/  LDG.E.U16 R17, [R10.64] ;  /* 0x000000060a117981 */ /* 0x002328000c1e1500 */
[----:B------:R1:W-:Y:S04]  /*1610*/  STL [R1+0x7f4], R15 ;  /* 0x0007f40f01007387 */ /* 0x0003e80000100800 */
[----:B0-----:R0:W4:Y:S04]  /*1620*/  LDG.E.U16 R16, [R6.64] ;  /* 0x0000000606107981 */ /* 0x001128000c1e1500 */
[----:B------:R5:W4:Y:S04]  /*1630*/  LDG.E.U16 R14, [R4.64] ;  /* 0x00000006040e7981 */ /* 0x000b28000c1e1500 */
[----:B-1----:R1:W4:Y:S01]  /*1640*/  LDG.E.U16 R15, [R8.64] ;  /* 0x00000006080f7981 */ /* 0x002322000c1e1500 */
[----:B------:R-:W-:-:S02]  /*1650*/  IMAD R10, R0, 0x2d0, RZ ;  /* 0x000002d0000a7824 */ /* 0x000fc400078e02ff */
[----:B0-----:R-:W-:-:S03]  /*1660*/  IMAD R7, R0, 0x2e, RZ ;  /* 0x0000002e00077824 */ /* 0x001fc600078e02ff */
[-C--:B------:R-:W-:Y:S01]  /*1670*/  IADD3 R10, P1, R10, R2.reuse, RZ ;  /* 0x000000020a0a7210 */ /* 0x080fe20007f3e0ff */
[C---:B-----5:R-:W-:Y:S01]  /*1680*/  IMAD R5, R0.reuse, 0x17, RZ ;  /* 0x0000001700057824 */ /* 0x060fe200078e02ff */
[-C--:B------:R-:W-:Y:S01]  /*1690*/  IADD3 R4, P0, R7, R2.reuse, RZ ;  /* 0x0000000207047210 */ /* 0x080fe20007f1e0ff */
[C---:B------:R-:W-:Y:S01]  /*16a0*/  IMAD R12, R0.reuse, 0xb8, RZ ;  /* 0x000000b8000c7824 */ /* 0x040fe200078e02ff */
[-C--:B------:R-:W-:Y:S01]  /*16b0*/  LEA.HI.X.SX32 R11, R13, R3.reuse, 0x1, P1 ;  /* 0x000000030d0b7211 */ /* 0x080fe200008f0eff */
[C---:B-1----:R-:W-:Y:S02]  /*16c0*/  IMAD R9, R0.reuse, 0x5c, RZ ;  /* 0x0000005c00097824 */ /* 0x042fe400078e02ff */
[----:B------:R-:W-:Y:S01]  /*16d0*/  IMAD R13, R0, 0x170, RZ ;  /* 0x00000170000d7824 */ /* 0x000fe200078e02ff */
[----:B------:R0:W-:Y:S01]  /*16e0*/  STL [R1+0x1d0], R23 ;  /* 0x0001d01701007387 */ /* 0x0001e20000100800 */
[----:B------:R-:W-:Y:S02]  /*16f0*/  LEA.HI.X.SX32 R5, R5, R3, 0x1, P0 ;  /* 0x0000000305057211 */ /* 0x000fe400000f0eff */
[----:B------:R-:W-:-:S02]  /*1700*/  IADD3 R6, P1, R9, R2, RZ ;  /* 0x0000000209067210 */ /* 0x000fc40007f3e0ff */
[-C--:B------:R-:W-:Y:S01]  /*1710*/  IADD3 R8, P2, R12, R2.reuse, RZ ;  /* 0x000000020c087210 */ /* 0x080fe20007f5e0ff */
[----:B0-----:R0:W5:Y:S01]  /*1720*/  LDG.E.U16 R23, [R10.64] ;  /* 0x000000060a177981 */ /* 0x001162000c1e1500 */
[-C--:B------:R-:W-:Y:S02]  /*1730*/  LEA.HI.X.SX32 R7, R7, R3.reuse, 0x1, P1 ;  /* 0x0000000307077211 */ /* 0x080fe400008f0eff */
[----:B------:R-:W-:Y:S02]  /*1740*/  LEA.HI.X.SX32 R9, R9, R3, 0x1, P2 ;  /* 0x0000000309097211 */ /* 0x000fe400010f0eff */
        /* <DEDUP_REMOVED lines=9> */
[C---:B------:R-:W-:Y:S02]  /*17e0*/  IMAD R5, R0.reuse, 0x2f, RZ ;  /* 0x0000002f00057824 */ /* 0x040fe400078e02ff */
[C---:B-1----:R-:W-:Y:S01]  /*17f0*/  IMAD R7, R0.reuse, 0x5e, RZ ;  /* 0x0000005e00077824 */ /* 0x042fe200078e02ff */
[----:B------:R1:W-:Y:S04]  /*1800*/  STL [R1+0x220], R18 ;  /* 0x0002201201007387 */ /* 0x0003e80000100800 */
[----:B0-----:R0:W3:Y:S04]  /*1810*/  LDG.E.U16 R19, [R8.64] ;  /* 0x0000000608137981 */ /* 0x0010e8000c1e1500 */
[----:B-1----:R1:W3:Y:S01]  /*1820*/  LDG.E.U16 R18, [R10.64] ;  /* 0x000000060a127981 */ /* 0x0022e2000c1e1500 */
[----:B0-----:R-:W-:Y:S01]  /*1830*/  IMAD R9, R0, 0xbc, RZ ;  /* 0x000000bc00097824 */ /* 0x001fe200078e02ff */
[----:B-1----:R-:W-:-:S02]  /*1840*/  IADD3 R10, P1, R4, R2, RZ ;  /* 0x00000002040a7210 */ /* 0x002fc40007f3e0ff */
[-C--:B------:R-:W-:Y:S02]  /*1850*/  IADD3 R4, P0, R7, R2.reuse, RZ ;  /* 0x0000000207047210 */ /* 0x080fe40007f1e0ff */
[-C--:B------:R-:W-:Y:S02]  /*1860*/  LEA.HI.X.SX32 R11, R13, R3.reuse, 0x1, P1 ;  /* 0x000000030d0b7211 */ /* 0x080fe400008f0eff */
[-C--:B------:R-:W-:Y:S02]  /*1870*/  IADD3 R6, P1, R9, R2.reuse, RZ ;  /* 0x0000000209067210 */ /* 0x080fe40007f3e0ff */
[----:B------:R-:W-:Y:S02]  /*1880*/  IADD3 R8, P2, R12, R2, RZ ;  /* 0x000000020c087210 */ /* 0x000fe40007f5e0ff */
[-C--:B------:R-:W-:Y:S02]  /*1890*/  LEA.HI.X.SX32 R5, R5, R3.reuse, 0x1, P0 ;  /* 0x0000000305057211 */ /* 0x080fe400000f0eff */
[----:B------:R-:W-:-:S02]  /*18a0*/  LEA.HI.X.SX32 R7, R7, R3, 0x1, P1 ;  /* 0x0000000307077211 */ /* 0x000fc400008f0eff */
[----:B------:R-:W-:Y:S01]  /*18b0*/  LEA.HI.X.SX32 R9, R9, R3, 0x1, P2 ;  /* 0x0000000309097211 */ /* 0x000fe200010f0eff */
[----:B------:R-:W-:Y:S01]  /*18c0*/  IMAD R13, R0, 0x2f0, RZ ;  /* 0x000002f0000d7824 */ /* 0x000fe200078e02ff */
[----:B----4-:R0:W-:Y:S04]  /*18d0*/  STL [R1+0x21c], R21 ;  /* 0x00021c1501007387 */ /* 0x0101e80000100800 */
[----:B0-----:R0:W4:Y:S04]  /*18e0*/  LDG.E.U16 R21, [R4.64] ;  /* 0x0000000604157981 */ /* 0x001128000c1e1500 */
[----:B------:R1:W-:Y:S04]  /*18f0*/  STL [R1+0x1bc], R17 ;  /* 0x0001bc1101007387 */ /* 0x0003e80000100800 */
[----:B------:R-:W-:Y:S04]  /*1900*/  STL [R1+0x7e8], R16 ;  /* 0x0007e81001007387 */ /* 0x000fe80000100800 */
[----:B-1----:R1:W4:Y:S04]  /*1910*/  LDG.E.U16 R17, [R6.64] ;  /* 0x0000000606117981 */ /* 0x002328000c1e1500 */
[----:B------:R0:W-:Y:S04]  /*1920*/  STL [R1+0x218], R15 ;  /* 0x0002180f01007387 */ /* 0x0001e80000100800 */
[----:B------:R1:W-:Y:S04]  /*1930*/  STL [R1+0x7e4], R14 ;  /* 0x0007e40e01007387 */ /* 0x0003e80000100800 */
[----:B0-----:R0:W4:Y:S04]  /*1940*/  LDG.E.U16 R15, [R10.64] ;  /* 0x000000060a0f7981 */ /* 0x001128000c1e1500 */
[----:B-1----:R1:W4:Y:S01]  /*1950*/  LDG.E.U16 R14, [R8.64] ;  /* 0x00000006080e7981 */ /* 0x002322000c1e1500 */
[----:B0-----:R-:W-:-:S04]  /*1960*/  IADD3 R10, P0, R13, R2, RZ ;  /* 0x000000020d0a7210 */ /* 0x001fc80007f1e0ff */
[----:B------:R-:W-:-:S05]  /*1970*/  LEA.HI.X.SX32 R11, R12, R3, 0x1, P0 ;  /* 0x000000030c0b7211 */ /* 0x000fca00000f0eff */
[----:B------:R0:W4:Y:S01]  /*1980*/  LDG.E.U16 R16, [R10.64] ;  /* 0x000000060a107981 */ /* 0x000122000c1e1500 */
[C---:B------:R-:W-:Y:S02]  /*1990*/  IMAD R7, R0.reuse, 0x6, RZ ;  /* 0x0000000600077824 */ /* 0x040fe400078e02ff */
[C---:B------:R-:W-:Y:S02]  /*19a0*/  IMAD R5, R0.reuse, 0x3, RZ ;  /* 0x0000000300057824 */ /* 0x040fe400078e02ff */
[C---:B-1----:R-:W-:Y:S01]  /*19b0*/  IMAD R9, R0.reuse, 0xc, RZ ;  /* 0x0000000c00097824 */ /* 0x042fe200078e02ff */
[-C--:B------:R-:W-:Y:S01]  /*19c0*/  IADD3 R4, P0, R7, R2.reuse, RZ ;  /* 0x0000000207047210 */ /* 0x080fe20007f1e0ff */
[C---:B------:R-:W-:Y:S02]  /*19d0*/  IMAD R12, R0.reuse, 0x30, RZ ;  /* 0x00000030000c7824 */ /* 0x040fe400078e02ff */
[C---:B0-----:R-:W-:Y:S01]  /*19e0*/  IMAD R11, R0.reuse, 0x18, RZ ;  /* 0x00000018000b7824 */ /* 0x041fe200078e02ff */
[----:B------:R-:W-:Y:S01]  /*19f0*/  LEA.HI.X.SX32 R5, R5, R3, 0x1, P0 ;  /* 0x0000000305057211 */ /* 0x000fe200000f0eff */
[----:B------:R-:W-:Y:S01]  /*1a00*/  IMAD R13, R0, 0x60, RZ ;  /* 0x00000060000d7824 */ /* 0x000fe200078e02ff */
[----:B------:R-:W-:-:S02]  /*1a10*/  IADD3 R6, P1, R9, R2, RZ ;  /* 0x0000000209067210 */ /* 0x000fc40007f3e0ff */
[-C--:B------:R-:W-:Y:S01]  /*1a20*/  IADD3 R8, P0, R11, R2.reuse, RZ ;  /* 0x000000020b087210 */ /* 0x080fe20007f1e0ff */
[----:B------:R0:W4:Y:S01]  /*1a30*/  LDG.E.U16 R25, [R4.64] ;  /* 0x0000000604197981 */ /* 0x000122000c1e1500 */
[-C--:B------:R-:W-:Y:S02]  /*1a40*/  IADD3 R10, P2, R12, R2.reuse, RZ ;  /* 0x000000020c0a7210 */ /* 0x080fe40007f5e0ff */
[-C--:B------:R-:W-:Y:S02]  /*1a50*/  LEA.HI.X.SX32 R7, R7, R3.reuse, 0x1, P1 ;  /* 0x0000000307077211 */ /* 0x080fe400008f0eff */
[-C--:B------:R-:W-:Y:S01]  /*1a60*/  LEA.HI.X.SX32 R9, R9, R3.reuse, 0x1, P0 ;  /* 0x0000000309097211 */ /* 0x080fe200000f0eff */
[----:B-----5:R1:W-:Y:S01]  /*1a70*/  STL [R1+0x1b8], R23 ;  /* 0x0001b81701007387 */ /* 0x0203e20000100800 */
[----:B------:R-:W-:Y:S02]  /*1a80*/  LEA.HI.X.SX32 R11, R11, R3, 0x1, P2 ;  /* 0x000000030b0b7211 */ /* 0x000fe400010f0eff */
[----:B0-----:R-:W-:-:S04]  /*1a90*/  IADD3 R4, P1, R13, R2, RZ ;  /* 0x000000020d047210 */ /* 0x001fc80007f3e0ff */
[----:B------:R-:W-:Y:S01]  /*1aa0*/  LEA.HI.X.SX32 R5, R12, R3, 0x1, P1 ;  /* 0x000000030c057211 */ /* 0x000fe200008f0eff */
[----:B-1----:R0:W5:Y:S01]  /*1ab0*/  LDG.E.U16 R23, [R6.64] ;  /* 0x0000000606177981 */ /* 0x002162000c1e1500 */
[C---:B------:R-:W-:Y:S02]  /*1ac0*/  IMAD R12, R0.reuse, 0x62, RZ ;  /* 0x00000062000c7824 */ /* 0x040fe400078e02ff */
[C---:B0-----:R-:W-:Y:S01]  /*1ad0*/  IMAD R7, R0.reuse, 0xc0, RZ ;  /* 0x000000c000077824 */ /* 0x041fe200078e02ff */
[----:B--2---:R-:W-:Y:S04]  /*1ae0*/  STL [R1+0x7e0], R22 ;  /* 0x0007e01601007387 */ /* 0x004fe80000100800 */
[----:B---3--:R0:W-:Y:S04]  /*1af0*/  STL [R1+0x7dc], R20 ;  /* 0x0007dc1401007387 */ /* 0x0081e80000100800 */
[----:B0-----:R0:W2:Y:S04]  /*1b00*/  LDG.E.U16 R20, [R8.64] ;  /* 0x0000000608147981 */ /* 0x0010a8000c1e1500 */
[----:B------:R1:W-:Y:S04]  /*1b10*/  STL [R1+0x7d8], R19 ;  /* 0x0007d81301007387 */ /* 0x0003e80000100800 */
[----:B------:R3:W-:Y:S04]  /*1b20*/  STL [R1+0x20c], R18 ;  /* 0x00020c1201007387 */ /* 0x0007e80000100800 */
[----:B-1----:R1:W2:Y:S04]  /*1b30*/  LDG.E.U16 R19, [R10.64] ;  /* 0x000000060a137981 */ /* 0x0022a8000c1e1500 */
[----:B---3--:R3:W2:Y:S01]  /*1b40*/  LDG.E.U16 R18, [R4.64] ;  /* 0x0000000604127981 */ /* 0x0086a2000c1e1500 */
[----:B0-----:R-:W-:-:S02]  /*1b50*/  IMAD R9, R0, 0x180, RZ ;  /* 0x0000018000097824 */ /* 0x001fc400078e02ff */
[----:B------:R-:W-:Y:S01]  /*1b60*/  IMAD R8, R0, 0x300, RZ ;  /* 0x0000030000087824 */ /* 0x000fe200078e02ff */
[-C--:B---3--:R-:W-:Y:S02]  /*1b70*/  IADD3 R4, P0, R7, R2.reuse, RZ ;  /* 0x0000000207047210 */ /* 0x088fe40007f1e0ff */
[-C--:B-1----:R-:W-:Y:S02]  /*1b80*/  IADD3 R10, P1, R9, R2.reuse, RZ ;  /* 0x00000002090a7210 */ /* 0x082fe40007f3e0ff */
[-C--:B------:R-:W-:Y:S02]  /*1b90*/  LEA.HI.X.SX32 R5, R13, R3.reuse, 0x1, P0 ;  /* 0x000000030d057211 */ /* 0x080fe400000f0eff */
[-C--:B------:R-:W-:Y:S02]  /*1ba0*/  IADD3 R8, P2, R8, R2.reuse, RZ ;  /* 0x0000000208087210 */ /* 0x080fe40007f5e0ff */
[----:B------:R-:W-:Y:S01]  /*1bb0*/  IADD3 R6, P0, R12, R2, RZ ;  /* 0x000000020c067210 */ /* 0x000fe20007f1e0ff */
[----:B------:R0:W3:Y:S01]  /*1bc0*/  LDG.E.U16 R24, [R4.64] ;  /* 0x0000000604187981 */ /* 0x0000e2000c1e1500 */
[----:B------:R-:W-:-:S02]  /*1bd0*/  LEA.HI.X.SX32 R11, R7, R3, 0x1, P1 ;  /* 0x00000003070b7211 */ /* 0x000fc400008f0eff */
[----:B------:R-:W-:-:S03]  /*1be0*/  LEA.HI.X.SX32 R9, R9, R3, 0x1, P2 ;  /* 0x0000000309097211 */ /* 0x000fc600010f0eff */
[----:B------:R1:W3:Y:S04]  /*1bf0*/  LDG.E.U16 R22, [R10.64] ;  /* 0x000000060a167981 */ /* 0x0002e8000c1e1500 */
[----:B----4-:R4:W-:Y:S04]  /*1c00*/  STL [R1+0x1b0], R15 ;  /* 0x0001b00f01007387 */ /* 0x0109e80000100800 */
[----:B------:R0:W-:Y:S04]  /*1c10*/  STL [R1+0x7d4], R21 ;  /* 0x0007d41501007387 */ /* 0x0001e80000100800 */
[----:B------:R-:W-:Y:S04]  /*1c20*/  STL [R1+0x7d0], R17 ;  /* 0x0007d01101007387 */ /* 0x000fe80000100800 */
[----:B------:R1:W-:Y:S01]  /*1c30*/  STL [R1+0x7cc], R14 ;  /* 0x0007cc0e01007387 */ /* 0x0003e20000100800 */
[----:B----4-:R-:W-:-:S03]  /*1c40*/  IMAD R15, R0, 0x31, RZ ;  /* 0x00000031000f7824 */ /* 0x010fc600078e02ff */
[----:B0-----:R0:W4:Y:S01]  /*1c50*/  LDG.E.U16 R21, [R8.64] ;  /* 0x0000000608157981 */ /* 0x001122000c1e1500 */
[----:B-1----:R-:W-:Y:S01]  /*1c60*/  IMAD R14, R0, 0xc4, RZ ;  /* 0x000000c4000e7824 */ /* 0x002fe200078e02ff */
[----:B------:R-:W-:-:S04]  /*1c70*/  LEA.HI.X.SX32 R7, R15, R3, 0x1, P0 ;  /* 0x000000030f077211 */ /* 0x000fc800000f0eff */
[----:B------:R-:W-:Y:S01]  /*1c80*/  IADD3 R4, P1, R14, R2, RZ ;  /* 0x000000020e047210 */ /* 0x000fe20007f3e0ff */
[----:B------:R1:W-:Y:S03]  /*1c90*/  STL [R1+0x1ac], R16 ;  /* 0x0001ac1001007387 */ /* 0x0003e60000100800 */
[----:B------:R-:W-:Y:S01]  /*1ca0*/  LEA.HI.X.SX32 R5, R12, R3, 0x1, P1 ;  /* 0x000000030c057211 */ /* 0x000fe200008f0eff */
[----:B------:R0:W4:Y:S04]  /*1cb0*/  LDG.E.U16 R17, [R6.64] ;  /* 0x0000000606117981 */ /* 0x000128000c1e1500 */
[----:B-1----:R1:W4:Y:S01]  /*1cc0*/  LDG.E.U16 R16, [R4.64] ;  /* 0x0000000604107981 */ /* 0x002322000c1e1500 */
[----:B------:R-:W-:-:S02]  /*1cd0*/  IMAD R10, R0, 0x310, RZ ;  /* 0x00000310000a7824 */ /* 0x000fc400078e02ff */
[C---:B------:R-:W-:Y:S02]  /*1ce0*/  IMAD R13, R0.reuse, 0x64, RZ ;  /* 0x00000064000d7824 */ /* 0x040fe400078e02ff */
[----:B0-----:R-:W-:Y:S01]  /*1cf0*/  IMAD R7, R0, 0x188, RZ ;  /* 0x0000018800077824 */ /* 0x001fe200078e02ff */
[-C--:B------:R-:W-:Y:S01]  /*1d00*/  IADD3 R10, P2, R10, R2.reuse, RZ ;  /* 0x000000020a0a7210 */ /* 0x080fe20007f5e0ff */
[C---:B------:R-:W-:Y:S01]  /*1d10*/  IMAD R12, R0.reuse, 0x32, RZ ;  /* 0x00000032000c7824 */ /* 0x040fe200078e02ff */
[-C--:B------:R-:W-:Y:S02]  /*1d20*/  IADD3 R6, P1, R13, R2.reuse, RZ ;  /* 0x000000020d067210 */ /* 0x080fe40007f3e0ff */
[C---:B-1----:R-:W-:Y:S01]  /*1d30*/  IADD3 R4, P0, R7.reuse, R2, RZ ;  /* 0x0000000207047210 */ /* 0x042fe20007f1e0ff */
[----:B------:R-:W-:Y:S01]  /*1d40*/  IMAD R9, R0, 0x19, RZ ;  /* 0x0000001900097824 */ /* 0x000fe200078e02ff */
[-C--:B------:R-:W-:Y:S01]  /*1d50*/  LEA.HI.X.SX32 R11, R7, R3.reuse, 0x1, P2 ;  /* 0x00000003070b7211 */ /* 0x080fe200010f0eff */
[----:B------:R-:W-:Y:S01]  /*1d60*/  STL [R1+0x72c], R25 ;  /* 0x00072c1901007387 */ /* 0x000fe20000100800 */
[----:B------:R-:W-:-:S02]  /*1d70*/  LEA.HI.X.SX32 R5, R14, R3, 0x1, P0 ;  /* 0x000000030e057211 */ /* 0x000fc400000f0eff */
[CC--:B------:R-:W-:Y:S01]  /*1d80*/  IADD3 R8, P0, R12.reuse, R2.reuse, RZ ;  /* 0x000000020c087210 */ /* 0x0c0fe20007f1e0ff */
[----:B-----5:R0:W-:Y:S01]  /*1d90*/  STL [R1+0x7c8], R23 ;  /* 0x0007c81701007387 */ /* 0x0201e20000100800 */
[-C--:B------:R-:W-:Y:S01]  /*1da0*/  LEA.HI.X.SX32 R7, R12, R3.reuse, 0x1, P1 ;  /* 0x000000030c077211 */ /* 0x080fe200008f0eff */
[C---:B------:R-:W-:Y:S01]  /*1db0*/  IMAD R14, R0.reuse, 0xc8, RZ ;  /* 0x000000c8000e7824 */ /* 0x040fe200078e02ff */
[----:B------:R-:W-:Y:S01]  /*1dc0*/  LEA.HI.X.SX32 R9, R9, R3, 0x1, P0 ;  /* 0x0000000309097211 */ /* 0x000fe200000f0eff */
[----:B0-----:R0:W5:Y:S01]  /*1dd0*/  LDG.E.U16 R23, [R4.64] ;  /* 0x0000000604177981 */ /* 0x001162000c1e1500 */
[----:B------:R-:W-:Y:S02]  /*1de0*/  IMAD R12, R0, 0x66, RZ ;  /* 0x00000066000c7824 */ /* 0x000fe400078e02ff */
[----:B0-----:R-:W-:-:S04]  /*1df0*/  IADD3 R4, P2, R14, R2, RZ ;  /* 0x000000020e047210 */ /* 0x001fc80007f5e0ff */
[----:B------:R-:W-:Y:S01]  /*1e00*/  LEA.HI.X.SX32 R5, R13, R3, 0x1, P2 ;  /* 0x000000030d057211 */ /* 0x000fe200010f0eff */
[----:B------:R-:W-:-:S04]  /*1e10*/  IMAD R13, R0, 0xcc, RZ ;  /* 0x000000cc000d7824 */ /* 0x000fc800078e02ff */
[----:B------:R0:W5:Y:S02]  /*1e20*/  LDG.E.U16 R15, [R4.64] ;  /* 0x00000006040f7981 */ /* 0x000164000c1e1500 */
[C---:B0-----:R-:W-:Y:S02]  /*1e30*/  IMAD R5, R0.reuse, 0x33, RZ ;  /* 0x0000003300057824 */ /* 0x041fe400078e02ff */
[----:B--2---:R0:W-:Y:S04]  /*1e40*/  STL [R1+0x7c4], R20 ;  /* 0x0007c41401007387 */ /* 0x0041e80000100800 */
[----:B0-----:R0:W2:Y:S04]  /*1e50*/  LDG.E.U16 R20, [R10.64] ;  /* 0x000000060a147981 */ /* 0x0010a8000c1e1500 */
[----:B------:R1:W-:Y:S04]  /*1e60*/  STL [R1+0x200], R19 ;  /* 0x0002001301007387 */ /* 0x0003e80000100800 */
[----:B------:R1:W-:Y:S01]  /*1e70*/  STL [R1+0x1fc], R18 ;  /* 0x0001fc1201007387 */ /* 0x0003e20000100800 */
[----:B0-----:R-:W-:-:S03]  /*1e80*/  IMAD R10, R0, 0x320, RZ ;  /* 0x00000320000a7824 */ /* 0x001fc600078e02ff */
[----:B-1----:R0:W2:Y:S04]  /*1e90*/  LDG.E.U16 R19, [R8.64] ;  /* 0x0000000608137981 */ /* 0x0020a8000c1e1500 */
[----:B------:R1:W2:Y:S02]  /*1ea0*/  LDG.E.U16 R18, [R6.64] ;  /* 0x0000000606127981 */ /* 0x0002a4000c1e1500 */
[----:B-1----:R-:W-:-:S05]  /*1eb0*/  IMAD R7, R0, 0x190, RZ ;  /* 0x0000019000077824 */ /* 0x002fca00078e02ff */
[-C--:B0-----:R-:W-:Y:S02]  /*1ec0*/  IADD3 R8, P0, R7, R2.reuse, RZ ;  /* 0x0000000207087210 */ /* 0x081fe40007f1e0ff */
[-C--:B------:R-:W-:Y:S02]  /*1ed0*/  IADD3 R10, P2, R10, R2.reuse, RZ ;  /* 0x000000020a0a7210 */ /* 0x080fe40007f5e0ff */
[-C--:B------:R-:W-:Y:S01]  /*1ee0*/  LEA.HI.X.SX32 R9, R14, R3.reuse, 0x1, P0 ;  /* 0x000000030e097211 */ /* 0x080fe200000f0eff */
[----:B------:R-:W-:Y:S01]  /*1ef0*/  IMAD R14, R0, 0x198, RZ ;  /* 0x00000198000e7824 */ /* 0x000fe200078e02ff */
[----:B---3--:R0:W-:Y:S01]  /*1f00*/  STL [R1+0x1f8], R24 ;  /* 0x0001f81801007387 */ /* 0x0081e20000100800 */
[-C--:B------:R-:W-:Y:S02]  /*1f10*/  IADD3 R4, P0, R12, R2.reuse, RZ ;  /* 0x000000020c047210 */ /* 0x080fe40007f1e0ff */
[----:B------:R-:W-:Y:S02]  /*1f20*/  IADD3 R6, P1, R13, R2, RZ ;  /* 0x000000020d067210 */ /* 0x000fe40007f3e0ff */
[----:B------:R-:W-:-:S02]  /*1f30*/  LEA.HI.X.SX32 R11, R7, R3, 0x1, P2 ;  /* 0x00000003070b7211 */ /* 0x000fc400010f0eff */
[-C--:B------:R-:W-:Y:S01]  /*1f40*/  LEA.HI.X.SX32 R5, R5, R3.reuse, 0x1, P0 ;  /* 0x0000000305057211 */ /* 0x080fe200000f0eff */
[----:B0-----:R0:W3:Y:S01]  /*1f50*/  LDG.E.U16 R24, [R8.64] ;  /* 0x0000000608187981 */ /* 0x0010e2000c1e1500 */
[----:B------:R-:W-:-:S03]  /*1f60*/  LEA.HI.X.SX32 R7, R12, R3, 0x1, P1 ;  /* 0x000000030c077211 */ /* 0x000fc600008f0eff */
[----:B------:R1:W-:Y:S01]  /*1f70*/  STL [R1+0x1ec], R22 ;  /* 0x0001ec1601007387 */ /* 0x0003e20000100800 */
[----:B0-----:R-:W-:-:S04]  /*1f80*/  IADD3 R8, P2, R14, R2, RZ ;  /* 0x000000020e087210 */ /* 0x001fc80007f5e0ff */
[----:B------:R-:W-:Y:S01]  /*1f90*/  LEA.HI.X.SX32 R9, R13, R3, 0x1, P2 ;  /* 0x000000030d097211 */ /* 0x000fe200010f0eff */
[----:B-1----:R0:W3:Y:S04]  /*1fa0*/  LDG.E.U16 R22, [R10.64] ;  /* 0x000000060a167981 */ /* 0x0020e8000c1e1500 */
[----:B----4-:R1:W-:Y:S04]  /*1fb0*/  STL [R1+0x194], R21 ;  /* 0x0001941501007387 */ /* 0x0103e80000100800 */
[----:B-1----:R1:W4:Y:S04]  /*1fc0*/  LDG.E.U16 R21, [R4.64] ;  /* 0x0000000604157981 */ /* 0x002328000c1e1500 */
[----:B------:R0:W-:Y:S04]  /*1fd0*/  STL [R1+0x1f4], R17 ;  /* 0x0001f41101007387 */ /* 0x0001e80000100800 */
[----:B------:R1:W-:Y:S04]  /*1fe0*/  STL [R1+0x1f0], R16 ;  /* 0x0001f01001007387 */ /* 0x0003e80000100800 */
[----:B0-----:R0:W4:Y:S04]  /*1ff0*/  LDG.E.U16 R17, [R6.64] ;  /* 0x0000000606117981 */ /* 0x001128000c1e1500 */
[----:B-1----:R1:W4:Y:S01]  /*2000*/  LDG.E.U16 R16, [R8.64] ;  /* 0x0000000608107981 */ /* 0x002322000c1e1500 */
[----:B------:R-:W-:-:S02]  /*2010*/  IMAD R11, R0, 0x1a, RZ ;  /* 0x0000001a000b7824 */ /* 0x000fc400078e02ff */
[C---:B0-----:R-:W-:Y:S02]  /*2020*/  IMAD R6, R0.reuse, 0x330, RZ ;  /* 0x0000033000067824 */ /* 0x041fe400078e02ff */
[C---:B------:R-:W-:Y:S02]  /*2030*/  IMAD R5, R0.reuse, 0x34, RZ ;  /* 0x0000003400057824 */ /* 0x040fe400078e02ff */
[----:B------:R-:W-:Y:S01]  /*2040*/  IMAD R12, R0, 0x68, RZ ;  /* 0x00000068000c7824 */ /* 0x000fe200078e02ff */
[-C--:B------:R-:W-:Y:S01]  /*2050*/  IADD3 R6, P1, R6, R2.reuse, RZ ;  /* 0x0000000206067210 */ /* 0x080fe20007f3e0ff */
[----:B-1----:R-:W-:Y:S01]  /*2060*/  IMAD R9, R0, 0xd, RZ ;  /* 0x0000000d00097824 */ /* 0x002fe200078e02ff */
[----:B------:R-:W-:Y:S02]  /*2070*/  IADD3 R8, P0, R11, R2, RZ ;  /* 0x000000020b087210 */ /* 0x000fe40007f1e0ff */
[-C--:B------:R-:W-:Y:S01]  /*2080*/  LEA.HI.X.SX32 R7, R14, R3.reuse, 0x1, P1 ;  /* 0x000000030e077211 */ /* 0x080fe200008f0eff */
[----:B------:R-:W-:Y:S01]  /*2090*/  IMAD R14, R0, 0xd0, RZ ;  /* 0x000000d0000e7824 */ /* 0x000fe200078e02ff */
[----:B------:R-:W-:-:S02]  /*20a0*/  LEA.HI.X.SX32 R9, R9, R3, 0x1, P0 ;  /* 0x0000000309097211 */ /* 0x000fc400000f0eff */
[-C--:B------:R-:W-:Y:S02]  /*20b0*/  IADD3 R10, P1, R5, R2.reuse, RZ ;  /* 0x00000002050a7210 */ /* 0x080fe40007f3e0ff */
[-C--:B------:R-:W-:Y:S01]  /*20c0*/  IADD3 R4, P2, R12, R2.reuse, RZ ;  /* 0x000000020c047210 */ /* 0x080fe20007f5e0ff */
[----:B-----5:R0:W-:Y:S01]  /*20d0*/  STL [R1+0x7c0], R23 ;  /* 0x0007c01701007387 */ /* 0x0201e20000100800 */
[-C--:B------:R-:W-:Y:S02]  /*20e0*/  LEA.HI.X.SX32 R11, R11, R3.reuse, 0x1, P1 ;  /* 0x000000030b0b7211 */ /* 0x080fe400008f0eff */
[----:B------:R-:W-:Y:S01]  /*20f0*/  LEA.HI.X.SX32 R5, R5, R3, 0x1, P2 ;  /* 0x0000000305057211 */ /* 0x000fe200010f0eff */
[----:B0-----:R0:W5:Y:S01]  /*2100*/  LDG.E.U16 R23, [R6.64] ;  /* 0x0000000606177981 */ /* 0x001162000c1e1500 */
[----:B------:R-:W-:Y:S01]  /*2110*/  IMAD R13, R0, 0xd4, RZ ;  /* 0x000000d4000d7824 */ /* 0x000fe200078e02ff */
[----:B0-----:R-:W-:-:S04]  /*2120*/  IADD3 R6, P0, R14, R2, RZ ;  /* 0x000000020e067210 */ /* 0x001fc80007f1e0ff */
[----:B------:R-:W-:Y:S01]  /*2130*/  LEA.HI.X.SX32 R7, R12, R3, 0x1, P0 ;  /* 0x000000030c077211 */ /* 0x000fe200000f0eff */
[C---:B------:R-:W-:Y:S01]  /*2140*/  IMAD R12, R0.reuse, 0x6a, RZ ;  /* 0x0000006a000c7824 */ /* 0x040fe200078e02ff */
[----:B--2---:R0:W-:Y:S04]  /*2150*/  STL [R1+0x18c], R20 ;  /* 0x00018c1401007387 */ /* 0x0041e80000100800 */
[----:B0-----:R0:W2:Y:S04]  /*2160*/  LDG.E.U16 R20, [R8.64] ;  /* 0x0000000608147981 */ /* 0x0010a8000c1e1500 */
[----:B------:R1:W-:Y:S01]  /*2170*/  STL [R1+0x1e4], R19 ;  /* 0x0001e41301007387 */ /* 0x0003e20000100800 */
[----:B0-----:R-:W-:-:S03]  /*2180*/  IMAD R9, R0, 0x1a0, RZ ;  /* 0x000001a000097824 */ /* 0x001fc600078e02ff */
[----:B------:R0:W-:Y:S04]  /*2190*/  STL [R1+0x1e0], R18 ;  /* 0x0001e01201007387 */ /* 0x0001e80000100800 */
[----:B-1----:R1:W2:Y:S04]  /*21a0*/  LDG.E.U16 R19, [R10.64] ;  /* 0x000000060a137981 */ /* 0x0022a8000c1e1500 */
[----:B0-----:R0:W2:Y:S01]  /*21b0*/  LDG.E.U16 R18, [R4.64] ;  /* 0x0000000604127981 */ /* 0x0010a2000c1e1500 */
[----:B-1----:R-:W-:-:S03]  /*21c0*/  IMAD R10, R0, 0x340, RZ ;  /* 0x00000340000a7824 */ /* 0x002fc600078e02ff */
[----:B------:R1:W-:Y:S01]  /*21d0*/  STL [R1+0x7bc], R15 ;  /* 0x0007bc0f01007387 */ /* 0x0003e20000100800 */
[-C--:B0-----:R-:W-:Y:S02]  /*21e0*/  IADD3 R4, P0, R9, R2.reuse, RZ ;  /* 0x0000000209047210 */ /* 0x081fe40007f1e0ff */
[-C--:B------:R-:W-:Y:S02]  /*21f0*/  IADD3 R10, P2, R10, R2.reuse, RZ ;  /* 0x000000020a0a7210 */ /* 0x080fe40007f5e0ff */
[-C--:B------:R-:W-:Y:S01]  /*2200*/  LEA.HI.X.SX32 R5, R14, R3.reuse, 0x1, P0 ;  /* 0x000000030e057211 */ /* 0x080fe200000f0eff */
[C---:B------:R-:W-:Y:S01]  /*2210*/  IMAD R14, R0.reuse, 0x1a8, RZ ;  /* 0x000001a8000e7824 */ /* 0x040fe200078e02ff */
[----:B-1----:R0:W2:Y:S01]  /*2220*/  LDG.E.U16 R15, [R6.64] ;  /* 0x00000006060f7981 */ /* 0x0020a2000c1e1500 */
[-C--:B------:R-:W-:Y:S02]  /*2230*/  IADD3 R8, P1, R13, R2.reuse, RZ ;  /* 0x000000020d087210 */ /* 0x080fe40007f3e0ff */
[----:B------:R-:W-:Y:S01]  /*2240*/  LEA.HI.X.SX32 R11, R9, R3, 0x1, P2 ;  /* 0x00000003090b7211 */ /* 0x000fe200010f0eff */
[----:B---3--:R1:W-:Y:S01]  /*2250*/  STL [R1+0x1d8], R24 ;  /* 0x0001d81801007387 */ /* 0x0083e20000100800 */
[----:B0-----:R-:W-:Y:S01]  /*2260*/  IMAD R7, R0, 0x35, RZ ;  /* 0x0000003500077824 */ /* 0x001fe200078e02ff */
[----:B------:R-:W-:-:S02]  /*2270*/  IADD3 R6, P0, R12, R2, RZ ;  /* 0x000000020c067210 */ /* 0x000fc40007f1e0ff */
[----:B-1----:R0:W3:Y:S02]  /*2280*/  LDG.E.U16 R24, [R4.64] ;  /* 0x0000000604187981 */ /* 0x0020e4000c1e1500 */
[-C--:B------:R-:W-:Y:S02]  /*2290*/  LEA.HI.X.SX32 R7, R7, R3.reuse, 0x1, P0 ;  /* 0x0000000307077211 */ /* 0x080fe400000f0eff */
[----:B------:R-:W-:Y:S01]  /*22a0*/  LEA.HI.X.SX32 R9, R12, R3, 0x1, P1 ;  /* 0x000000030c097211 */ /* 0x000fe200008f0eff */
        /* <DEDUP_REMOVED lines=11> */
[----:B------:R-:W-:-:S03]  /*2360*/  IMAD R7, R0, 0x36, RZ ;  /* 0x0000003600077824 */ /* 0x000fc600078e02ff */
[-C--:B------:R-:W-:Y:S01]  /*2370*/  IADD3 R10, P1, R10, R2.reuse, RZ ;  /* 0x000000020a0a7210 */ /* 0x080fe20007f3e0ff */
[C---:B0-----:R-:W-:Y:S02]  /*2380*/  IMAD R9, R0.reuse, 0x6c, RZ ;  /* 0x0000006c00097824 */ /* 0x041fe400078e02ff */
[----:B------:R-:W-:Y:S01]  /*2390*/  IMAD R12, R0, 0xd8, RZ ;  /* 0x000000d8000c7824 */ /* 0x000fe200078e02ff */
[----:B------:R-:W-:Y:S01]  /*23a0*/  LEA.HI.X.SX32 R11, R14, R3, 0x1, P1 ;  /* 0x000000030e0b7211 */ /* 0x000fe200008f0eff */
[C---:B-1----:R-:W-:Y:S01]  /*23b0*/  IMAD R5, R0.reuse, 0x1b, RZ ;  /* 0x0000001b00057824 */ /* 0x042fe200078e02ff */
[-C--:B------:R-:W-:Y:S01]  /*23c0*/  IADD3 R4, P0, R7, R2.reuse, RZ ;  /* 0x0000000207047210 */ /* 0x080fe20007f1e0ff */
[----:B------:R-:W-:Y:S01]  /*23d0*/  IMAD R13, R0, 0x1b0, RZ ;  /* 0x000001b0000d7824 */ /* 0x000fe200078e02ff */
[-C--:B------:R-:W-:Y:S02]  /*23e0*/  IADD3 R6, P1, R9, R2.reuse, RZ ;  /* 0x0000000209067210 */ /* 0x080fe40007f3e0ff */
[----:B------:R-:W-:-:S02]  /*23f0*/  IADD3 R8, P2, R12, R2, RZ ;  /* 0x000000020c087210 */ /* 0x000fc40007f5e0ff */
[-C--:B------:R-:W-:Y:S01]  /*2400*/  LEA.HI.X.SX32 R5, R5, R3.reuse, 0x1, P0 ;  /* 0x0000000305057211 */ /* 0x080fe200000f0eff */
[----:B-----5:R0:W-:Y:S01]  /*2410*/  STL [R1+0x180], R23 ;  /* 0x0001801701007387 */ /* 0x0201e20000100800 */
[-C--:B------:R-:W-:Y:S02]  /*2420*/  LEA.HI.X.SX32 R7, R7, R3.reuse, 0x1, P1 ;  /* 0x0000000307077211 */ /* 0x080fe400008f0eff */
[----:B------:R-:W-:Y:S01]  /*2430*/  LEA.HI.X.SX32 R9, R9, R3, 0x1, P2 ;  /* 0x0000000309097211 */ /* 0x000fe200010f0eff */
[----:B0-----:R0:W5:Y:S02]  /*2440*/  LDG.E.U16 R23, [R10.64] ;  /* 0x000000060a177981 */ /* 0x001164000c1e1500 */
[----:B0-----:R-:W-:-:S04]  /*2450*/  IADD3 R10, P0, R13, R2, RZ ;  /* 0x000000020d0a7210 */ /* 0x001fc80007f1e0ff */
[----:B------:R-:W-:Y:S01]  /*2460*/  LEA.HI.X.SX32 R11, R12, R3, 0x1, P0 ;  /* 0x000000030c0b7211 */ /* 0x000fe200000f0eff */
[----:B--2---:R0:W-:Y:S04]  /*2470*/  STL [R1+0x7ac], R20 ;  /* 0x0007ac1401007387 */ /* 0x0041e80000100800 */
[----:B0-----:R0:W2:Y:S04]  /*2480*/  LDG.E.U16 R20, [R4.64] ;  /* 0x0000000604147981 */ /* 0x0010a8000c1e1500 */
[----:B------:R1:W-:Y:S01]  /*2490*/  STL [R1+0x1cc], R19 ;  /* 0x0001cc1301007387 */ /* 0x0003e20000100800 */
[----:B0-----:R-:W-:-:S03]  /*24a0*/  IMAD R4, R0, 0x360, RZ ;  /* 0x0000036000047824 */ /* 0x001fc600078e02ff */
[----:B------:R0:W-:Y:S04]  /*24b0*/  STL [R1+0x7a8], R18 ;  /* 0x0007a81201007387 */ /* 0x0001e80000100800 */
[----:B-1----:R1:W2:Y:S04]  /*24c0*/  LDG.E.U16 R19, [R6.64] ;  /* 0x0000000606137981 */ /* 0x0022a8000c1e1500 */
[----:B0-----:R0:W2:Y:S04]  /*24d0*/  LDG.E.U16 R18, [R8.64] ;  /* 0x0000000608127981 */ /* 0x0010a8000c1e1500 */
[----:B------:R0:W-:Y:S04]  /*24e0*/  STL [R1+0x1c8], R15 ;  /* 0x0001c80f01007387 */ /* 0x0001e80000100800 */
[----:B0-----:R0:W2:Y:S04]  /*24f0*/  LDG.E.U16 R15, [R10.64] ;  /* 0x000000060a0f7981 */ /* 0x0010a8000c1e1500 */
[----:B---3--:R-:W-:Y:S01]  /*2500*/  STL [R1+0x1c4], R24 ;  /* 0x0001c41801007387 */ /* 0x008fe20000100800 */
[----:B0-----:R-:W-:-:S04]  /*2510*/  IADD3 R10, P1, R4, R2, RZ ;  /* 0x00000002040a7210 */ /* 0x001fc80007f3e0ff */
[----:B------:R-:W-:Y:S01]  /*2520*/  LEA.HI.X.SX32 R11, R13, R3, 0x1, P1 ;  /* 0x000000030d0b7211 */ /* 0x000fe200008f0eff */
[----:B------:R-:W-:Y:S04]  /*2530*/  STL [R1+0x170], R22 ;  /* 0x0001701601007387 */ /* 0x000fe80000100800 */
[----:B----4-:R-:W-:Y:S04]  /*2540*/  STL [R1+0x7a4], R21 ;  /* 0x0007a41501007387 */ /* 0x010fe80000100800 */
[----:B------:R-:W-:Y:S04]  /*2550*/  STL [R1+0x1c0], R17 ;  /* 0x0001c01101007387 */ /* 0x000fe80000100800 */
[----:B------:R0:W-:Y:S04]  /*2560*/  STL [R1+0x7a0], R16 ;  /* 0x0007a01001007387 */ /* 0x0001e80000100800 */
[----:B0-----:R0:W3:Y:S01]  /*2570*/  LDG.E.U16 R16, [R10.64] ;  /* 0x000000060a107981 */ /* 0x0010e2000c1e1500 */
[----:B-1----:R-:W-:-:S02]  /*2580*/  IMAD R7, R0, 0x6e, RZ ;  /* 0x0000006e00077824 */ /* 0x002fc400078e02ff */
[----:B------:R-:W-:-:S03]  /*2590*/  IMAD R5, R0, 0x37, RZ ;  /* 0x0000003700057824 */ /* 0x000fc600078e02ff */
[-C--:B------:R-:W-:Y:S01]  /*25a0*/  IADD3 R4, P0, R7, R2.reuse, RZ ;  /* 0x0000000207047210 */ /* 0x080fe20007f1e0ff */
[C---:B------:R-:W-:Y:S02]  /*25b0*/  IMAD R9, R0.reuse, 0xdc, RZ ;  /* 0x000000dc00097824 */ /* 0x040fe400078e02ff */
[C---:B------:R-:W-:Y:S01]  /*25c0*/  IMAD R12, R0.reuse, 0x1b8, RZ ;  /* 0x000001b8000c7824 */ /* 0x040fe200078e02ff */
[----:B------:R-:W-:Y:S01]  /*25d0*/  LEA.HI.X.SX32 R5, R5, R3, 0x1, P0 ;  /* 0x0000000305057211 */ /* 0x000fe200000f0eff */
[----:B------:R-:W-:Y:S01]  /*25e0*/  IMAD R13, R0, 0x370, RZ ;  /* 0x00000370000d7824 */ /* 0x000fe200078e02ff */
[-C--:B------:R-:W-:Y:S02]  /*25f0*/  IADD3 R6, P1, R9, R2.reuse, RZ ;  /* 0x0000000209067210 */ /* 0x080fe40007f3e0ff */
[-C--:B------:R-:W-:Y:S01]  /*2600*/  IADD3 R8, P2, R12, R2.reuse, RZ ;  /* 0x000000020c087210 */ /* 0x080fe20007f5e0ff */
[----:B------:R1:W4:Y:S01]  /*2610*/  LDG.E.U16 R14, [R4.64] ;  /* 0x00000006040e7981 */ /* 0x000322000c1e1500 */
[----:B0-----:R-:W-:-:S02]  /*2620*/  IADD3 R10, P0, R13, R2, RZ ;  /* 0x000000020d0a7210 */ /* 0x001fc40007f1e0ff */
[-C--:B------:R-:W-:Y:S02]  /*2630*/  LEA.HI.X.SX32 R7, R7, R3.reuse, 0x1, P1 ;  /* 0x0000000307077211 */ /* 0x080fe400008f0eff */
[-C--:B------:R-:W-:Y:S02]  /*2640*/  LEA.HI.X.SX32 R9, R9, R3.reuse, 0x1, P2 ;  /* 0x0000000309097211 */ /* 0x080fe400010f0eff */
[----:B------:R-:W-:Y:S01]  /*2650*/  LEA.HI.X.SX32 R11, R12, R3, 0x1, P0 ;  /* 0x000000030c0b7211 */ /* 0x000fe200000f0eff */
[----:B------:R0:W4:Y:S04]  /*2660*/  LDG.E.U16 R22, [R6.64] ;  /* 0x0000000606167981 */ /* 0x000128000c1e1500 */
[----:B------:R5:W4:Y:S04]  /*2670*/  LDG.E.U16 R21, [R8.64] ;  /* 0x0000000608157981 */ /* 0x000b28000c1e1500 */
[----:B------:R5:W4:Y:S01]  /*2680*/  LDG.E.U16 R17, [R10.64] ;  /* 0x000000060a117981 */ /* 0x000b22000c1e1500 */
[----:B-1----:R-:W-:-:S02]  /*2690*/  IMAD R4, R0, 0x3fe, RZ ;  /* 0x000003fe00047824 */ /* 0x002fc400078e02ff */
[C---:B0-----:R-:W-:Y:S02]  /*26a0*/  IMAD R6, R0.reuse, 0x1ff, RZ ;  /* 0x000001ff00067824 */ /* 0x041fe400078e02ff */
[----:B------:R-:W-:Y:S01]  /*26b0*/  IMAD R7, R0, 0xe, RZ ;  /* 0x0000000e00077824 */ /* 0x000fe200078e02ff */
[----:B-----5:R-:W-:Y:S01]  /*26c0*/  STL [R1+0x16c], R23 ;  /* 0x00016c1701007387 */ /* 0x020fe20000100800 */
[----:B------:R-:W-:Y:S01]  /*26d0*/  IADD3 R10, P1, R4, R2, RZ ;  /* 0x00000002040a7210 */ /* 0x000fe20007f3e0ff */
[----:B------:R-:W-:-:S03]  /*26e0*/  IMAD R5, R0, 0x1c, RZ ;  /* 0x0000001c00057824 */ /* 0x000fc600078e02ff */
[-C--:B------:R-:W-:Y:S01]  /*26f0*/  LEA.HI.X.SX32 R11, R6, R3.reuse, 0x1, P1 ;  /* 0x00000003060b7211 */ /* 0x080fe200008f0eff */
[C---:B------:R-:W-:Y:S01]  /*2700*/  IMAD R9, R0.reuse, 0x7, RZ ;  /* 0x0000000700097824 */ /* 0x040fe200078e02ff */
[-C--:B------:R-:W-:Y:S01]  /*2710*/  IADD3 R8, P0, R7, R2.reuse, RZ ;  /* 0x0000000207087210 */ /* 0x080fe20007f1e0ff */
[C---:B------:R-:W-:Y:S02]  /*2720*/  IMAD R12, R0.reuse, 0x38, RZ ;  /* 0x00000038000c7824 */ /* 0x040fe400078e02ff */
[----:B------:R-:W-:Y:S01]  /*2730*/  IMAD R13, R0, 0x70, RZ ;  /* 0x00000070000d7824 */ /* 0x000fe200078e02ff */
[-C--:B------:R-:W-:Y:S02]  /*2740*/  IADD3 R6, P1, R5, R2.reuse, RZ ;  /* 0x0000000205067210 */ /* 0x080fe40007f3e0ff */
[----:B------:R-:W-:Y:S02]  /*2750*/  IADD3 R4, P2, R12, R2, RZ ;  /* 0x000000020c047210 */ /* 0x000fe40007f5e0ff */
[----:B------:R-:W-:-:S02]  /*2760*/  LEA.HI.X.SX32 R9, R9, R3, 0x1, P0 ;  /* 0x0000000309097211 */ /* 0x000fc400000f0eff */
[-C--:B------:R-:W-:Y:S02]  /*2770*/  LEA.HI.X.SX32 R7, R7, R3.reuse, 0x1, P1 ;  /* 0x0000000307077211 */ /* 0x080fe400008f0eff */
[----:B------:R-:W-:Y:S01]  /*2780*/  LEA.HI.X.SX32 R5, R5, R3, 0x1, P2 ;  /* 0x0000000305057211 */ /* 0x000fe200010f0eff */
[----:B--2---:R0:W-:Y:S04]  /*2790*/  STL [R1+0x71c], R20 ;  /* 0x00071c1401007387 */ /* 0x0041e80000100800 */
[----:B0-----:R0:W2:Y:S04]  /*27a0*/  LDG.E.U16 R20, [R8.64] ;  /* 0x0000000608147981 */ /* 0x0010a8000c1e1500 */
[----:B------:R1:W-:Y:S04]  /*27b0*/  STL [R1+0x79c], R19 ;  /* 0x00079c1301007387 */ /* 0x0003e80000100800 */
[----:B------:R5:W-:Y:S04]  /*27c0*/  STL [R1+0x798], R18 ;  /* 0x0007981201007387 */ /* 0x000be80000100800 */
[----:B-1----:R1:W2:Y:S04]  /*27d0*/  LDG.E.U16 R19, [R6.64] ;  /* 0x0000000606137981 */ /* 0x0022a8000c1e1500 */
[----:B-----5:R5:W2:Y:S04]  /*27e0*/  LDG.E.U16 R18, [R4.64] ;  /* 0x0000000604127981 */ /* 0x020aa8000c1e1500 */
[----:B------:R0:W-:Y:S04]  /*27f0*/  STL [R1+0x1b4], R15 ;  /* 0x0001b40f01007387 */ /* 0x0001e80000100800 */
[----:B0-----:R0:W2:Y:S02]  /*2800*/  LDG.E.U16 R15, [R10.64] ;  /* 0x000000060a0f7981 */ /* 0x0010a4000c1e1500 */
[----:B0-----:R-:W-:-:S04]  /*2810*/  IADD3 R10, P0, R13, R2, RZ ;  /* 0x000000020d0a7210 */ /* 0x001fc80007f1e0ff */
[----:B------:R-:W-:Y:S01]  /*2820*/  LEA.HI.X.SX32 R11, R12, R3, 0x1, P0 ;  /* 0x000000030c0b7211 */ /* 0x000fe200000f0eff */
[----:B---3--:R0:W-:Y:S04]  /*2830*/  STL [R1+0x164], R16 ;  /* 0x0001641001007387 */ /* 0x0081e80000100800 */
[----:B0-----:R0:W3:Y:S01]  /*2840*/  LDG.E.U16 R16, [R10.64] ;  /* 0x000000060a107981 */ /* 0x0010e2000c1e1500 */
[C---:B-1----:R-:W-:Y:S02]  /*2850*/  IMAD R7, R0.reuse, 0xe0, RZ ;  /* 0x000000e000077824 */ /* 0x042fe400078e02ff */
[----:B------:R-:W-:-:S03]  /*2860*/  IMAD R9, R0, 0x1c0, RZ ;  /* 0x000001c000097824 */ /* 0x000fc600078e02ff */
[-C--:B-----5:R-:W-:Y:S01]  /*2870*/  IADD3 R4, P0, R7, R2.reuse, RZ ;  /* 0x0000000207047210 */ /* 0x0a0fe20007f1e0ff */
[C---:B------:R-:W-:Y:S02]  /*2880*/  IMAD R8, R0.reuse, 0x380, RZ ;  /* 0x0000038000087824 */ /* 0x040fe400078e02ff */
[C---:B------:R-:W-:Y:S01]  /*2890*/  IMAD R12, R0.reuse, 0x72, RZ ;  /* 0x00000072000c7824 */ /* 0x040fe200078e02ff */
[-C--:B------:R-:W-:Y:S01]  /*28a0*/  LEA.HI.X.SX32 R5, R13, R3.reuse, 0x1, P0 ;  /* 0x000000030d057211 */ /* 0x080fe200000f0eff */
[----:B------:R-:W-:Y:S01]  /*28b0*/  IMAD R13, R0, 0xe4, RZ ;  /* 0x000000e4000d7824 */ /* 0x000fe200078e02ff */
[-C--:B0-----:R-:W-:Y:S01]  /*28c0*/  IADD3 R10, P1, R9, R2.reuse, RZ ;  /* 0x00000002090a7210 */ /* 0x081fe20007f3e0ff */
[----:B----4-:R0:W-:Y:S01]  /*28d0*/  STL [R1+0x794], R14 ;  /* 0x0007940e01007387 */ /* 0x0101e20000100800 */
[-C--:B------:R-:W-:Y:S02]  /*28e0*/  IADD3 R8, P2, R8, R2.reuse, RZ ;  /* 0x0000000208087210 */ /* 0x080fe40007f5e0ff */
[-C--:B------:R-:W-:Y:S01]  /*28f0*/  IADD3 R6, P0, R12, R2.reuse, RZ ;  /* 0x000000020c067210 */ /* 0x080fe20007f1e0ff */
[----:B------:R1:W4:Y:S01]  /*2900*/  LDG.E.U16 R25, [R4.64] ;  /* 0x0000000604197981 */ /* 0x000322000c1e1500 */
[-C--:B------:R-:W-:Y:S01]  /*2910*/  LEA.HI.X.SX32 R11, R7, R3.reuse, 0x1, P1 ;  /* 0x00000003070b7211 */ /* 0x080fe200008f0eff */
[----:B0-----:R-:W-:Y:S01]  /*2920*/  IMAD R14, R0, 0x39, RZ ;  /* 0x00000039000e7824 */ /* 0x001fe200078e02ff */
[----:B------:R-:W-:Y:S01]  /*2930*/  LEA.HI.X.SX32 R9, R9, R3, 0x1, P2 ;  /* 0x0000000309097211 */ /* 0x000fe200010f0eff */
[----:B------:R0:W-:Y:S01]  /*2940*/  STL [R1+0x790], R22 ;  /* 0x0007901601007387 */ /* 0x0001e20000100800 */
[----:B-1----:R-:W-:-:S02]  /*2950*/  IADD3 R4, P1, R13, R2, RZ ;  /* 0x000000020d047210 */ /* 0x002fc40007f3e0ff */
[-C--:B------:R-:W-:Y:S01]  /*2960*/  LEA.HI.X.SX32 R7, R14, R3.reuse, 0x1, P0 ;  /* 0x000000030e077211 */ /* 0x080fe200000f0eff */
[----:B------:R1:W4:Y:S01]  /*2970*/  LDG.E.U16 R24, [R10.64] ;  /* 0x000000060a187981 */ /* 0x000322000c1e1500 */
[----:B------:R-:W-:-:S03]  /*2980*/  LEA.HI.X.SX32 R5, R12, R3, 0x1, P1 ;  /* 0x000000030c057211 */ /* 0x000fc600008f0eff */
[----:B------:R1:W-:Y:S04]  /*2990*/  STL [R1+0x78c], R21 ;  /* 0x00078c1501007387 */ /* 0x0003e80000100800 */
[----:B0-----:R0:W4:Y:S04]  /*29a0*/  LDG.E.U16 R22, [R8.64] ;  /* 0x0000000608167981 */ /* 0x001128000c1e1500 */
[----:B------:R0:W-:Y:S04]  /*29b0*/  STL [R1+0x160], R17 ;  /* 0x0001601101007387 */ /* 0x0001e80000100800 */
[----:B-1----:R1:W4:Y:S04]  /*29c0*/  LDG.E.U16 R21, [R6.64] ;  /* 0x0000000606157981 */ /* 0x002328000c1e1500 */
[----:B0-----:R0:W4:Y:S01]  /*29d0*/  LDG.E.U16 R17, [R4.64] ;  /* 0x0000000604117981 */ /* 0x001122000c1e1500 */
[----:B-1----:R-:W-:-:S02]  /*29e0*/  IMAD R7, R0, 0x1c8, RZ ;  /* 0x000001c800077824 */ /* 0x002fc400078e02ff */
[----:B------:R-:W-:-:S03]  /*29f0*/  IMAD R10, R0, 0x390, RZ ;  /* 0x00000390000a7824 */ /* 0x000fc600078e02ff */
[-C--:B0-----:R-:W-:Y:S01]  /*2a00*/  IADD3 R4, P0, R7, R2.reuse, RZ ;  /* 0x0000000207047210 */ /* 0x081fe20007f1e0ff */
[----:B------:R-:W-:Y:S01]  /*2a10*/  IMAD R9, R0, 0x3a, RZ ;  /* 0x0000003a00097824 */ /* 0x000fe200078e02ff */
[-C--:B------:R-:W-:Y:S01]  /*2a20*/  IADD3 R10, P2, R10, R2.reuse, RZ ;  /* 0x000000020a0a7210 */ /* 0x080fe20007f5e0ff */
[C---:B------:R-:W-:Y:S01]  /*2a30*/  IMAD R12, R0.reuse, 0x74, RZ ;  /* 0x00000074000c7824 */ /* 0x040fe200078e02ff */
[-C--:B------:R-:W-:Y:S01]  /*2a40*/  LEA.HI.X.SX32 R5, R13, R3.reuse, 0x1, P0 ;  /* 0x000000030d057211 */ /* 0x080fe200000f0eff */
[----:B------:R-:W-:Y:S01]  /*2a50*/  IMAD R14, R0, 0xe8, RZ ;  /* 0x000000e8000e7824 */ /* 0x000fe200078e02ff */
[-C--:B------:R-:W-:Y:S02]  /*2a60*/  IADD3 R6, P0, R9, R2.reuse, RZ ;  /* 0x0000000209067210 */ /* 0x080fe40007f1e0ff */
[----:B------:R-:W-:Y:S01]  /*2a70*/  IADD3 R8, P1, R12, R2, RZ ;  /* 0x000000020c087210 */ /* 0x000fe20007f3e0ff */
[----:B------:R0:W4:Y:S01]  /*2a80*/  LDG.E.U16 R23, [R4.64] ;  /* 0x0000000604177981 */ /* 0x000122000c1e1500 */
[----:B------:R-:W-:-:S02]  /*2a90*/  LEA.HI.X.SX32 R11, R7, R3, 0x1, P2 ;  /* 0x00000003070b7211 */ /* 0x000fc400010f0eff */
[----:B------:R-:W-:Y:S02]  /*2aa0*/  LEA.HI.X.SX32 R9, R9, R3, 0x1, P1 ;  /* 0x0000000309097211 */ /* 0x000fe400008f0eff */
[----:B0-----:R-:W-:-:S04]  /*2ab0*/  IADD3 R4, P2, R14, R2, RZ ;  /* 0x000000020e047210 */ /* 0x001fc80007f5e0ff */
[-C--:B------:R-:W-:Y:S01]  /*2ac0*/  LEA.HI.X.SX32 R5, R12, R3.reuse, 0x1, P2 ;  /* 0x000000030c057211 */ /* 0x080fe200010f0eff */
[----:B--2---:R0:W-:Y:S02]  /*2ad0*/  STL [R1+0x788], R15 ;  /* 0x0007880f01007387 */ /* 0x0041e40000100800 */
[C---:B0-----:R-:W-:Y:S02]  /*2ae0*/  IMAD R15, R0.reuse, 0x1d, RZ ;  /* 0x0000001d000f7824 */ /* 0x041fe400078e02ff */
[----:B------:R0:W-:Y:S03]  /*2af0*/  STL [R1+0x784], R20 ;  /* 0x0007841401007387 */ /* 0x0001e60000100800 */
[----:B------:R-:W-:Y:S01]  /*2b00*/  LEA.HI.X.SX32 R7, R15, R3, 0x1, P0 ;  /* 0x000000030f077211 */ /* 0x000fe200000f0eff */
[----:B------:R1:W-:Y:S04]  /*2b10*/  STL [R1+0x77c], R19 ;  /* 0x00077c1301007387 */ /* 0x0003e80000100800 */
[----:B------:R2:W-:Y:S04]  /*2b20*/  STL [R1+0x778], R18 ;  /* 0x0007781201007387 */ /* 0x0005e80000100800 */
[----:B0-----:R0:W5:Y:S04]  /*2b30*/  LDG.E.U16 R20, [R10.64] ;  /* 0x000000060a147981 */ /* 0x001168000c1e1500 */
[----:B-1----:R1:W5:Y:S04]  /*2b40*/  LDG.E.U16 R19, [R6.64] ;  /* 0x0000000606137981 */ /* 0x002368000c1e1500 */
[----:B--2---:R2:W5:Y:S04]  /*2b50*/  LDG.E.U16 R18, [R8.64] ;  /* 0x0000000608127981 */ /* 0x004568000c1e1500 */
[----:B---3--:R3:W-:Y:S04]  /*2b60*/  STL [R1+0x1a8], R16 ;  /* 0x0001a81001007387 */ /* 0x0087e80000100800 */
[----:B---3--:R3:W5:Y:S01]  /*2b70*/  LDG.E.U16 R16, [R4.64] ;  /* 0x0000000604107981 */ /* 0x008762000c1e1500 */
[----:B-1----:R-:W-:-:S02]  /*2b80*/  IMAD R7, R0, 0x1d0, RZ ;  /* 0x000001d000077824 */ /* 0x002fc400078e02ff */
[C---:B0-----:R-:W-:Y:S02]  /*2b90*/  IMAD R10, R0.reuse, 0x3a0, RZ ;  /* 0x000003a0000a7824 */ /* 0x041fe400078e02ff */
[C---:B------:R-:W-:Y:S01]  /*2ba0*/  IMAD R12, R0.reuse, 0x76, RZ ;  /* 0x00000076000c7824 */ /* 0x040fe200078e02ff */
[-C--:B--2---:R-:W-:Y:S01]  /*2bb0*/  IADD3 R8, P0, R7, R2.reuse, RZ ;  /* 0x0000000207087210 */ /* 0x084fe20007f1e0ff */
[----:B------:R-:W-:Y:S01]  /*2bc0*/  IMAD R13, R0, 0xec, RZ ;  /* 0x000000ec000d7824 */ /* 0x000fe200078e02ff */
[-C--:B------:R-:W-:Y:S01]  /*2bd0*/  IADD3 R10, P2, R10, R2.reuse, RZ ;  /* 0x000000020a0a7210 */ /* 0x080fe20007f5e0ff */
[----:B---3--:R-:W-:Y:S01]  /*2be0*/  IMAD R5, R0, 0x3b, RZ ;  /* 0x0000003b00057824 */ /* 0x008fe200078e02ff */
[----:B------:R-:W-:Y:S02]  /*2bf0*/  LEA.HI.X.SX32 R9, R14, R3, 0x1, P0 ;  /* 0x000000030e097211 */ /* 0x000fe400000f0eff */
[-C--:B------:R-:W-:Y:S02]  /*2c00*/  IADD3 R4, P0, R12, R2.reuse, RZ ;  /* 0x000000020c047210 */ /* 0x080fe40007f1e0ff */
[----:B------:R-:W-:-:S02]  /*2c10*/  IADD3 R6, P1, R13, R2, RZ ;  /* 0x000000020d067210 */ /* 0x000fc40007f3e0ff */
[-C--:B------:R-:W-:Y:S01]  /*2c20*/  LEA.HI.X.SX32 R11, R7, R3.reuse, 0x1, P2 ;  /* 0x00000003070b7211 */ /* 0x080fe200010f0eff */
[----:B----4-:R-:W-:Y:S01]  /*2c30*/  STL [R1+0x1a4], R25 ;  /* 0x0001a41901007387 */ /* 0x010fe20000100800 */
[-C--:B------:R-:W-:Y:S02]  /*2c40*/  LEA.HI.X.SX32 R5, R5, R3.reuse, 0x1, P0 ;  /* 0x0000000305057211 */ /* 0x080fe400000f0eff */
[----:B------:R-:W-:Y:S01]  /*2c50*/  LEA.HI.X.SX32 R7, R12, R3, 0x1, P1 ;  /* 0x000000030c077211 */ /* 0x000fe200008f0eff */
[----:B------:R0:W-:Y:S01]  /*2c60*/  STL [R1+0x198], R24 ;  /* 0x0001981801007387 */ /* 0x0001e20000100800 */
[----:B------:R-:W-:-:S03]  /*2c70*/  IMAD R14, R0, 0x1d8, RZ ;  /* 0x000001d8000e7824 */ /* 0x000fc600078e02ff */
[----:B------:R1:W-:Y:S04]  /*2c80*/  STL [R1+0xfc], R22 ;  /* 0x0000fc1601007387 */ /* 0x0003e80000100800 */
[----:B0-----:R0:W2:Y:S04]  /*2c90*/  LDG.E.U16 R24, [R8.64] ;  /* 0x0000000608187981 */ /* 0x0010a8000c1e1500 */
[----:B------:R3:W-:Y:S04]  /*2ca0*/  STL [R1+0x1a0], R21 ;  /* 0x0001a01501007387 */ /* 0x0007e80000100800 */
[----:B-1----:R1:W4:Y:S04]  /*2cb0*/  LDG.E.U16 R22, [R10.64] ;  /* 0x000000060a167981 */ /* 0x002328000c1e1500 */
[----:B------:R1:W-:Y:S04]  /*2cc0*/  STL [R1+0x19c], R17 ;  /* 0x00019c1101007387 */ /* 0x0003e80000100800 */
[----:B---3--:R3:W4:Y:S01]  /*2cd0*/  LDG.E.U16 R21, [R4.64] ;  /* 0x0000000604157981 */ /* 0x008722000c1e1500 */
[----:B0-----:R-:W-:-:S03]  /*2ce0*/  IADD3 R8, P2, R14, R2, RZ ;  /* 0x000000020e087210 */ /* 0x001fc60007f5e0ff */
[----:B-1----:R0:W4:Y:S01]  /*2cf0*/  LDG.E.U16 R17, [R6.64] ;  /* 0x0000000606117981 */ /* 0x002122000c1e1500 */
[----:B------:R-:W-:Y:S01]  /*2d00*/  IMAD R10, R0, 0x3b0, RZ ;  /* 0x000003b0000a7824 */ /* 0x000fe200078e02ff */
[----:B------:R-:W-:-:S04]  /*2d10*/  LEA.HI.X.SX32 R9, R13, R3, 0x1, P2 ;  /* 0x000000030d097211 */ /* 0x000fc800010f0eff */
[-C--:B------:R-:W-:Y:S01]  /*2d20*/  IADD3 R10, P1, R10, R2.reuse, RZ ;  /* 0x000000020a0a7210 */ /* 0x080fe20007f3e0ff */
[----:B------:R1:W4:Y:S01]  /*2d30*/  LDG.E.U16 R15, [R8.64] ;  /* 0x00000006080f7981 */ /* 0x000322000c1e1500 */
[----:B0-----:R-:W-:Y:S02]  /*2d40*/  IMAD R7, R0, 0x1e, RZ ;  /* 0x0000001e00077824 */ /* 0x001fe400078e02ff */
[----:B------:R-:W-:Y:S01]  /*2d50*/  LEA.HI.X.SX32 R11, R14, R3, 0x1, P1 ;  /* 0x000000030e0b7211 */ /* 0x000fe200008f0eff */
[C---:B---3--:R-:W-:Y:S02]  /*2d60*/  IMAD R5, R0.reuse, 0xf, RZ ;  /* 0x0000000f00057824 */ /* 0x048fe400078e02ff */
[C---:B------:R-:W-:Y:S01]  /*2d70*/  IMAD R12, R0.reuse, 0x78, RZ ;  /* 0x00000078000c7824 */ /* 0x040fe200078e02ff */
[-C--:B------:R-:W-:Y:S01]  /*2d80*/  IADD3 R4, P0, R7, R2.reuse, RZ ;  /* 0x0000000207047210 */ /* 0x080fe20007f1e0ff */
[C---:B-1----:R-:W-:Y:S02]  /*2d90*/  IMAD R9, R0.reuse, 0x3c, RZ ;  /* 0x0000003c00097824 */ /* 0x042fe400078e02ff */
[----:B------:R-:W-:Y:S01]  /*2da0*/  IMAD R13, R0, 0xf0, RZ ;  /* 0x000000f0000d7824 */ /* 0x000fe200078e02ff */
[----:B------:R0:W-:Y:S01]  /*2db0*/  STL [R1+0x774], R23 ;  /* 0x0007741701007387 */ /* 0x0001e20000100800 */
[----:B------:R-:W-:-:S02]  /*2dc0*/  IADD3 R8, P2, R12, R2, RZ ;  /* 0x000000020c087210 */ /* 0x000fc40007f5e0ff */
[-C--:B------:R-:W-:Y:S02]  /*2dd0*/  IADD3 R6, P1, R9, R2.reuse, RZ ;  /* 0x0000000209067210 */ /* 0x080fe40007f3e0ff */
[-C--:B------:R-:W-:Y:S02]  /*2de0*/  LEA.HI.X.SX32 R5, R5, R3.reuse, 0x1, P0 ;  /* 0x0000000305057211 */ /* 0x080fe400000f0eff */
[-C--:B------:R-:W-:Y:S01]  /*2df0*/  LEA.HI.X.SX32 R7, R7, R3.reuse, 0x1, P1 ;  /* 0x0000000307077211 */ /* 0x080fe200008f0eff */
[----:B0-----:R0:W4:Y:S01]  /*2e00*/  LDG.E.U16 R23, [R10.64] ;  /* 0x000000060a177981 */ /* 0x001122000c1e1500 */
[----:B------:R-:W-:Y:S02]  /*2e10*/  LEA.HI.X.SX32 R9, R9, R3, 0x1, P2 ;  /* 0x0000000309097211 */ /* 0x000fe400010f0eff */
[----:B0-----:R-:W-:-:S04]  /*2e20*/  IADD3 R10, P0, R13, R2, RZ ;  /* 0x000000020d0a7210 */ /* 0x001fc80007f1e0ff */
[----:B------:R-:W-:Y:S01]  /*2e30*/  LEA.HI.X.SX32 R11, R12, R3, 0x1, P0 ;  /* 0x000000030c0b7211 */ /* 0x000fe200000f0eff */
[----:B-----5:R0:W-:Y:S04]  /*2e40*/  STL [R1+0xf4], R20 ;  /* 0x0000f41401007387 */ /* 0x0201e80000100800 */
[----:B------:R1:W-:Y:S04]  /*2e50*/  STL [R1+0x770], R19 ;  /* 0x0007701301007387 */ /* 0x0003e80000100800 */
[----:B------:R5:W-:Y:S04]  /*2e60*/  STL [R1+0x190], R18 ;  /* 0x0001901201007387 */ /* 0x000be80000100800 */
[----:B0-----:R0:W3:Y:S04]  /*2e70*/  LDG.E.U16 R20, [R4.64] ;  /* 0x0000000604147981 */ /* 0x0010e8000c1e1500 */
[----:B-1----:R1:W3:Y:S04]  /*2e80*/  LDG.E.U16 R19, [R6.64] ;  /* 0x0000000606137981 */ /* 0x0022e8000c1e1500 */
[----:B-----5:R5:W3:Y:S04]  /*2e90*/  LDG.E.U16 R18, [R8.64] ;  /* 0x0000000608127981 */ /* 0x020ae8000c1e1500 */
[----:B------:R0:W-:Y:S04]  /*2ea0*/  STL [R1+0x76c], R16 ;  /* 0x00076c1001007387 */ /* 0x0001e80000100800 */
[----:B0-----:R0:W3:Y:S01]  /*2eb0*/  LDG.E.U16 R16, [R10.64] ;  /* 0x000000060a107981 */ /* 0x0010e2000c1e1500 */
[----:B-1----:R-:W-:-:S02]  /*2ec0*/  IMAD R7, R0, 0x1e0, RZ ;  /* 0x000001e000077824 */ /* 0x002fc400078e02ff */
[----:B-----5:R-:W-:-:S03]  /*2ed0*/  IMAD R9, R0, 0x7a, RZ ;  /* 0x0000007a00097824 */ /* 0x020fc600078e02ff */
[----:B------:R-:W-:Y:S01]  /*2ee0*/  IADD3 R4, P0, R7, R2, RZ ;  /* 0x0000000207047210 */ /* 0x000fe20007f1e0ff */
[----:B0-----:R-:W-:-:S03]  /*2ef0*/  IMAD R10, R0, 0x3c0, RZ ;  /* 0x000003c0000a7824 */ /* 0x001fc600078e02ff */
[----:B------:R-:W-:Y:S01]  /*2f00*/  LEA.HI.X.SX32 R5, R13, R3, 0x1, P0 ;  /* 0x000000030d057211 */ /* 0x000fe200000f0eff */
[----:B------:R-:W-:Y:S01]  /*2f10*/  IMAD R14, R0, 0x3d, RZ ;  /* 0x0000003d000e7824 */ /* 0x000fe200078e02ff */
[-C--:B------:R-:W-:Y:S02]  /*2f20*/  IADD3 R6, P0, R9, R2.reuse, RZ ;  /* 0x0000000209067210 */ /* 0x080fe40007f1e0ff */
[----:B------:R-:W-:-:S04]  /*2f30*/  IADD3 R10, P2, R10, R2, RZ ;  /* 0x000000020a0a7210 */ /* 0x000fc80007f5e0ff */
[-C--:B------:R-:W-:Y:S02]  /*2f40*/  LEA.HI.X.SX32 R11, R7, R3.reuse, 0x1, P2 ;  /* 0x00000003070b7211 */ /* 0x080fe400010f0eff */
[----:B------:R-:W-:Y:S01]  /*2f50*/  LEA.HI.X.SX32 R7, R14, R3, 0x1, P0 ;  /* 0x000000030e077211 */ /* 0x000fe200000f0eff */
[----:B--2---:R-:W-:Y:S01]  /*2f60*/  STL [R1+0x188], R24 ;  /* 0x0001881801007387 */ /* 0x004fe20000100800 */
[C---:B------:R-:W-:Y:S02]  /*2f70*/  IMAD R12, R0.reuse, 0xf4, RZ ;  /* 0x000000f4000c7824 */ /* 0x040fe400078e02ff */
[----:B------:R-:W-:Y:S01]  /*2f80*/  IMAD R13, R0, 0x1e8, RZ ;  /* 0x000001e8000d7824 */ /* 0x000fe200078e02ff */
[----:B----4-:R0:W-:Y:S02]  /*2f90*/  STL [R1+0xec], R22 ;  /* 0x0000ec1601007387 */ /* 0x0101e40000100800 */
[-C--:B------:R-:W-:Y:S02]  /*2fa0*/  IADD3 R8, P1, R12, R2.reuse, RZ ;  /* 0x000000020c087210 */ /* 0x080fe40007f3e0ff */
[----:B------:R1:W-:Y:S04]  /*2fb0*/  STL [R1+0x6fc], R21 ;  /* 0x0006fc1501007387 */ /* 0x0003e80000100800 */
[----:B0-----:R0:W2:Y:S04]  /*2fc0*/  LDG.E.U16 R22, [R4.64] ;  /* 0x0000000604167981 */ /* 0x0010a8000c1e1500 */
[----:B------:R4:W-:Y:S04]  /*2fd0*/  STL [R1+0x768], R17 ;  /* 0x0007681101007387 */ /* 0x0009e80000100800 */
[----:B-1----:R1:W5:Y:S04]  /*2fe0*/  LDG.E.U16 R21, [R10.64] ;  /* 0x000000060a157981 */ /* 0x002368000c1e1500 */
[----:B----4-:R4:W5:Y:S01]  /*2ff0*/  LDG.E.U16 R17, [R6.64] ;  /* 0x0000000606117981 */ /* 0x010962000c1e1500 */
[----:B0-----:R-:W-:-:S02]  /*3000*/  IADD3 R4, P2, R13, R2, RZ ;  /* 0x000000020d047210 */ /* 0x001fc40007f5e0ff */
[-C--:B------:R-:W-:Y:S01]  /*3010*/  LEA.HI.X.SX32 R9, R9, R3.reuse, 0x1, P1 ;  /* 0x0000000309097211 */ /* 0x080fe200008f0eff */
[----:B------:R-:W-:Y:S01]  /*3020*/  IMAD R26, R0, 0x3d0, RZ ;  /* 0x000003d0001a7824 */ /* 0x000fe200078e02ff */
[----:B------:R-:W-:Y:S01]  /*3030*/  LEA.HI.X.SX32 R5, R12, R3, 0x1, P2 ;  /* 0x000000030c057211 */ /* 0x000fe200010f0eff */
[----:B------:R0:W-:Y:S01]  /*3040*/  STL [R1+0x764], R15 ;  /* 0x0007640f01007387 */ /* 0x0001e20000100800 */
[----:B----4-:R-:W-:-:S03]  /*3050*/  IMAD R7, R0, 0x3e, RZ ;  /* 0x0000003e00077824 */ /* 0x010fc600078e02ff */
[----:B------:R4:W5:Y:S01]  /*3060*/  LDG.E.U16 R14, [R4.64] ;  /* 0x00000006040e7981 */ /* 0x000962000c1e1500 */
[-C--:B------:R-:W-:Y:S01]  /*3070*/  IADD3 R26, P1, R26, R2.reuse, RZ ;  /* 0x000000021a1a7210 */ /* 0x080fe20007f3e0ff */
[C---:B-1----:R-:W-:Y:S02]  /*3080*/  IMAD R11, R0.reuse, 0xf8, RZ ;  /* 0x000000f8000b7824 */ /* 0x042fe400078e02ff */
[----:B0-----:R0:W5:Y:S01]  /*3090*/  LDG.E.U16 R15, [R8.64] ;  /* 0x00000006080f7981 */ /* 0x001162000c1e1500 */
[C---:B------:R-:W-:Y:S01]  /*30a0*/  IMAD R12, R0.reuse, 0x1f0, RZ ;  /* 0x000001f0000c7824 */ /* 0x040fe200078e02ff */
[-C--:B------:R-:W-:Y:S01]  /*30b0*/  LEA.HI.X.SX32 R27, R13, R3.reuse, 0x1, P1 ;  /* 0x000000030d1b7211 */ /* 0x080fe200008f0eff */
[C---:B----4-:R-:W-:Y:S01]  /*30c0*/  IMAD R5, R0.reuse, 0x1f, RZ ;  /* 0x0000001f00057824 */ /* 0x050fe200078e02ff */
[-C--:B------:R-:W-:Y:S01]  /*30d0*/  IADD3 R4, P0, R7, R2.reuse, RZ ;  /* 0x0000000207047210 */ /* 0x080fe20007f1e0ff */
[----:B0-----:R-:W-:Y:S01]  /*30e0*/  IMAD R9, R0, 0x7c, RZ ;  /* 0x0000007c00097824 */ /* 0x001fe200078e02ff */
[----:B------:R-:W-:Y:S01]  /*30f0*/  IADD3 R8, P2, R11, R2, RZ ;  /* 0x000000020b087210 */ /* 0x000fe20007f5e0ff */
[----:B------:R-:W-:Y:S01]  /*3100*/  STL [R1+0xe4], R23 ;  /* 0x0000e41701007387 */ /* 0x000fe20000100800 */
[----:B------:R-:W-:-:S02]  /*3110*/  LEA.HI.X.SX32 R5, R5, R3, 0x1, P0 ;  /* 0x0000000305057211 */ /* 0x000fc400000f0eff */
[-C--:B------:R-:W-:Y:S01]  /*3120*/  IADD3 R6, P1, R9, R2.reuse, RZ ;  /* 0x0000000209067210 */ /* 0x080fe20007f3e0ff */
[----:B------:R-:W-:Y:S01]  /*3130*/  IMAD R13, R0, 0x1f8, RZ ;  /* 0x000001f8000d7824 */ /* 0x000fe200078e02ff */
[----:B------:R-:W-:Y:S01]  /*3140*/  IADD3 R10, P0, R12, R2, RZ ;  /* 0x000000020c0a7210 */ /* 0x000fe20007f1e0ff */
[----:B------:R0:W4:Y:S01]  /*3150*/  LDG.E.U16 R26, [R26.64] ;  /* 0x000000061a1a7981 */ /* 0x000122000c1e1500 */
[-C--:B------:R-:W-:Y:S02]  /*3160*/  LEA.HI.X.SX32 R7, R7, R3.reuse, 0x1, P1 ;  /* 0x0000000307077211 */ /* 0x080fe400008f0eff */
[-C--:B------:R-:W-:Y:S02]  /*3170*/  LEA.HI.X.SX32 R9, R9, R3.reuse, 0x1, P2 ;  /* 0x0000000309097211 */ /* 0x080fe400010f0eff */
[----:B------:R-:W-:Y:S01]  /*3180*/  LEA.HI.X.SX32 R11, R11, R3, 0x1, P0 ;  /* 0x000000030b0b7211 */ /* 0x000fe200000f0eff */
[----:B---3--:R1:W-:Y:S04]  /*3190*/  STL [R1+0x760], R20 ;  /* 0x0007601401007387 */ /* 0x0083e80000100800 */
[----:B------:R3:W-:Y:S04]  /*31a0*/  STL [R1+0x75c], R19 ;  /* 0x00075c1301007387 */ /* 0x0007e80000100800 */
[----:B------:R0:W-:Y:S04]  /*31b0*/  STL [R1+0x758], R18 ;  /* 0x0007581201007387 */ /* 0x0001e80000100800 */
[----:B-1----:R1:W4:Y:S04]  /*31c0*/  LDG.E.U16 R20, [R4.64] ;  /* 0x0000000604147981 */ /* 0x002328000c1e1500 */
[----:B---3--:R3:W4:Y:S04]  /*31d0*/  LDG.E.U16 R19, [R6.64] ;  /* 0x0000000606137981 */ /* 0x008728000c1e1500 */
[----:B0-----:R0:W4:Y:S04]  /*31e0*/  LDG.E.U16 R18, [R8.64] ;  /* 0x0000000608127981 */ /* 0x001128000c1e1500 */
[----:B------:R0:W-:Y:S04]  /*31f0*/  STL [R1+0x17c], R16 ;  /* 0x00017c1001007387 */ /* 0x0001e80000100800 */
[----:B0-----:R0:W4:Y:S01]  /*3200*/  LDG.E.U16 R16, [R10.64] ;  /* 0x000000060a107981 */ /* 0x001122000c1e1500 */
[----:B-1----:R-:W-:-:S02]  /*3210*/  IMAD R4, R0, 0x3e0, RZ ;  /* 0x000003e000047824 */ /* 0x002fc400078e02ff */
[C---:B---3--:R-:W-:Y:S02]  /*3220*/  IMAD R7, R0.reuse, 0x7e, RZ ;  /* 0x0000007e00077824 */ /* 0x048fe400078e02ff */
[----:B------:R-:W-:Y:S01]  /*3230*/  IMAD R5, R0, 0x3f, RZ ;  /* 0x0000003f00057824 */ /* 0x000fe200078e02ff */
[-C--:B0-----:R-:W-:Y:S02]  /*3240*/  IADD3 R10, P1, R4, R2.reuse, RZ ;  /* 0x00000002040a7210 */ /* 0x081fe40007f3e0ff */
[----:B------:R-:W-:Y:S02]  /*3250*/  IADD3 R4, P0, R7, R2, RZ ;  /* 0x0000000207047210 */ /* 0x000fe40007f1e0ff */
[-C--:B------:R-:W-:Y:S02]  /*3260*/  LEA.HI.X.SX32 R11, R12, R3.reuse, 0x1, P1 ;  /* 0x000000030c0b7211 */ /* 0x080fe400008f0eff */
[----:B------:R-:W-:Y:S01]  /*3270*/  LEA.HI.X.SX32 R5, R5, R3, 0x1, P0 ;  /* 0x0000000305057211 */ /* 0x000fe200000f0eff */
[----:B------:R-:W-:-:S02]  /*3280*/  IMAD R12, R0, 0x3f0, RZ ;  /* 0x000003f0000c7824 */ /* 0x000fc400078e02ff */
[----:B------:R-:W-:Y:S01]  /*3290*/  IMAD R9, R0, 0xfc, RZ ;  /* 0x000000fc00097824 */ /* 0x000fe200078e02ff */
[-C--:B------:R-:W-:Y:S01]  /*32a0*/  IADD3 R8, P2, R13, R2.reuse, RZ ;  /* 0x000000020d087210 */ /* 0x080fe20007f5e0ff */
[----:B------:R0:W2:Y:S01]  /*32b0*/  LDG.E.U16 R11, [R10.64] ;  /* 0x000000060a0b7981 */ /* 0x0000a2000c1e1500 */
[-C--:B------:R-:W-:Y:S02]  /*32c0*/  IADD3 R12, P0, R12, R2.reuse, RZ ;  /* 0x000000020c0c7210 */ /* 0x080fe40007f1e0ff */
[----:B------:R-:W-:Y:S01]  /*32d0*/  IADD3 R6, P1, R9, R2, RZ ;  /* 0x0000000209067210 */ /* 0x000fe20007f3e0ff */
[----:B--2---:R-:W-:Y:S04]  /*32e0*/  STL [R1+0x178], R22 ;  /* 0x0001781601007387 */ /* 0x004fe80000100800 */
[----:B-----5:R-:W-:Y:S04]  /*32f0*/  STL [R1+0x4], R21 ;  /* 0x0000041501007387 */ /* 0x020fe80000100800 */
[----:B------:R1:W-:Y:S01]  /*3300*/  STL [R1+0x754], R17 ;  /* 0x0007541101007387 */ /* 0x0003e20000100800 */
[----:B------:R-:W-:-:S02]  /*3310*/  LEA.HI.X.SX32 R13, R13, R3, 0x1, P0 ;  /* 0x000000030d0d7211 */ /* 0x000fc400000f0eff */
[-C--:B------:R-:W-:Y:S02]  /*3320*/  LEA.HI.X.SX32 R7, R7, R3.reuse, 0x1, P1 ;  /* 0x0000000307077211 */ /* 0x080fe400008f0eff */
[----:B------:R-:W-:Y:S01]  /*3330*/  LEA.HI.X.SX32 R9, R9, R3, 0x1, P2 ;  /* 0x0000000309097211 */ /* 0x000fe200010f0eff */
[----:B0-----:R0:W2:Y:S04]  /*3340*/  LDG.E.U16 R10, [R12.64] ;  /* 0x000000060c0a7981 */ /* 0x0010a8000c1e1500 */
[----:B-1----:R1:W5:Y:S01]  /*3350*/  LDG.E.U16 R17, [R4.64] ;  /* 0x0000000604117981 */ /* 0x002362000c1e1500 */
[----:B0-----:R-:W-:-:S03]  /*3360*/  IMAD R12, R0, 0x202, RZ ;  /* 0x00000202000c7824 */ /* 0x001fc600078e02ff */
[----:B------:R0:W-:Y:S04]  /*3370*/  STL [R1+0x174], R15 ;  /* 0x0001740f01007387 */ /* 0x0001e80000100800 */
[----:B------:R0:W-:Y:S01]  /*3380*/  STL [R1+0x750], R14 ;  /* 0x0007500e01007387 */ /* 0x0001e20000100800 */
[----:B-1----:R-:W-:Y:S01]  /*3390*/  IMAD R5, R0, 0x101, RZ ;  /* 0x0000010100057824 */ /* 0x002fe200078e02ff */
[----:B------:R-:W-:Y:S02]  /*33a0*/  IADD3 R12, P0, R12, R2, RZ ;  /* 0x000000020c0c7210 */ /* 0x000fe40007f1e0ff */
[----:B0-----:R0:W2:Y:S01]  /*33b0*/  LDG.E.U16 R15, [R6.64] ;  /* 0x00000006060f7981 */ /* 0x0010a2000c1e1500 */
[----:B------:R-:W-:-:S03]  /*33c0*/  IMAD R4, R0, 0x232, RZ ;  /* 0x0000023200047824 */ /* 0x000fc600078e02ff */
[----:B------:R1:W2:Y:S01]  /*33d0*/  LDG.E.U16 R14, [R8.64] ;  /* 0x00000006080e7981 */ /* 0x0002a2000c1e1500 */
[-C--:B------:R-:W-:Y:S01]  /*33e0*/  LEA.HI.X.SX32 R13, R5, R3.reuse, 0x1, P0 ;  /* 0x00000003050d7211 */ /* 0x080fe200000f0eff */
[C---:B0-----:R-:W-:Y:S02]  /*33f0*/  IMAD R6, R0.reuse, 0x222, RZ ;  /* 0x0000022200067824 */ /* 0x041fe400078e02ff */
[C---:B-1----:R-:W-:Y:S02]  /*3400*/  IMAD R8, R0.reuse, 0x212, RZ ;  /* 0x0000021200087824 */ /* 0x042fe400078e02ff */
[----:B------:R-:W-:Y:S01]  /*3410*/  IMAD R9, R0, 0x109, RZ ;  /* 0x0000010900097824 */ /* 0x000fe200078e02ff */
[-C--:B------:R-:W-:Y:S01]  /*3420*/  IADD3 R6, P2, R6, R2.reuse, RZ ;  /* 0x0000000206067210 */ /* 0x080fe20007f5e0ff */
[----:B------:R-:W-:Y:S01]  /*3430*/  IMAD R7, R0, 0x111, RZ ;  /* 0x0000011100077824 */ /* 0x000fe200078e02ff */
[-C--:B------:R-:W-:Y:S01]  /*3440*/  IADD3 R8, P1, R8, R2.reuse, RZ ;  /* 0x0000000208087210 */ /* 0x080fe20007f3e0ff */
[----:B------:R-:W-:Y:S01]  /*3450*/  IMAD R5, R0, 0x119, RZ ;  /* 0x0000011900057824 */ /* 0x000fe200078e02ff */
[----:B------:R-:W-:Y:S01]  /*3460*/  IADD3 R4, P0, R4, R2, RZ ;  /* 0x0000000204047210 */ /* 0x000fe20007f1e0ff */
[----:B------:R0:W2:Y:S01]  /*3470*/  LDG.E.U16 R21, [R12.64] ;  /* 0x000000060c157981 */ /* 0x0000a2000c1e1500 */
[----:B------:R-:W-:-:S02]  /*3480*/  LEA.HI.X.SX32 R9, R9, R3, 0x1, P1 ;  /* 0x0000000309097211 */ /* 0x000fc400008f0eff */
[-C--:B------:R-:W-:Y:S02]  /*3490*/  LEA.HI.X.SX32 R7, R7, R3.reuse, 0x1, P2 ;  /* 0x0000000307077211 */ /* 0x080fe400010f0eff */
[----:B------:R-:W-:Y:S01]  /*34a0*/  LEA.HI.X.SX32 R5, R5, R3, 0x1, P0 ;  /* 0x0000000305057211 */ /* 0x000fe200000f0eff */
[----:B----4-:R1:W-:Y:S04]  /*34b0*/  STL [R1+0x74c], R20 ;  /* 0x00074c1401007387 */ /* 0x0103e80000100800 */
[----:B------:R4:W-:Y:S04]  /*34c0*/  STL [R1+0x748], R19 ;  /* 0x0007481301007387 */ /* 0x0009e80000100800 */
[----:B------:R-:W-:Y:S04]  /*34d0*/  STL [R1+0x744], R18 ;  /* 0x0007441201007387 */ /* 0x000fe80000100800 */
[----:B-1----:R1:W3:Y:S04]  /*34e0*/  LDG.E.U16 R20, [R8.64] ;  /* 0x0000000608147981 */ /* 0x0022e8000c1e1500 */
[----:B----4-:R4:W3:Y:S04]  /*34f0*/  LDG.E.U16 R19, [R6.64] ;  /* 0x0000000606137981 */ /* 0x0108e8000c1e1500 */
[----:B------:R0:W-:Y:S04]  /*3500*/  STL [R1+0x168], R16 ;  /* 0x0001681001007387 */ /* 0x0001e80000100800 */
[----:B0-----:R0:W3:Y:S01]  /*3510*/  LDG.E.U16 R16, [R4.64] ;  /* 0x0000000604107981 */ /* 0x0010e2000c1e1500 */
[----:B------:R-:W-:-:S02]  /*3520*/  IMAD R12, R0, 0x242, RZ ;  /* 0x00000242000c7824 */ /* 0x000fc400078e02ff */
[C---:B-1----:R-:W-:Y:S02]  /*3530*/  IMAD R8, R0.reuse, 0x252, RZ ;  /* 0x0000025200087824 */ /* 0x042fe400078e02ff */
[----:B------:R-:W-:Y:S01]  /*3540*/  IMAD R9, R0, 0x129, RZ ;  /* 0x0000012900097824 */ /* 0x000fe200078e02ff */
[-C--:B------:R-:W-:Y:S02]  /*3550*/  IADD3 R12, P0, R12, R2.reuse, RZ ;  /* 0x000000020c0c7210 */ /* 0x080fe40007f1e0ff */
[----:B------:R-:W-:Y:S01]  /*3560*/  IADD3 R8, P1, R8, R2, RZ ;  /* 0x0000000208087210 */ /* 0x000fe20007f3e0ff */
[----:B0-----:R-:W-:-:S03]  /*3570*/  IMAD R5, R0, 0x121, RZ ;  /* 0x0000012100057824 */ /* 0x001fc600078e02ff */
[-C--:B------:R-:W-:Y:S02]  /*3580*/  LEA.HI.X.SX32 R9, R9, R3.reuse, 0x1, P1 ;  /* 0x0000000309097211 */ /* 0x080fe400008f0eff */
[----:B------:R-:W-:Y:S01]  /*3590*/  LEA.HI.X.SX32 R13, R5, R3, 0x1, P0 ;  /* 0x00000003050d7211 */ /* 0x000fe200000f0eff */
[C---:B----4-:R-:W-:Y:S02]  /*35a0*/  IMAD R6, R0.reuse, 0x262, RZ ;  /* 0x0000026200067824 */ /* 0x050fe400078e02ff */
[C---:B------:R-:W-:Y:S02]  /*35b0*/  IMAD R4, R0.reuse, 0x272, RZ ;  /* 0x0000027200047824 */ /* 0x040fe400078e02ff */
[----:B------:R0:W4:Y:S01]  /*35c0*/  LDG.E.U16 R18, [R12.64] ;  /* 0x000000060c127981 */ /* 0x000122000c1e1500 */
[----:B------:R-:W-:Y:S01]  /*35d0*/  IMAD R7, R0, 0x131, RZ ;  /* 0x0000013100077824 */ /* 0x000fe200078e02ff */
[-C--:B------:R-:W-:Y:S01]  /*35e0*/  IADD3 R6, P2, R6, R2.reuse, RZ ;  /* 0x0000000206067210 */ /* 0x080fe20007f5e0ff */
[----:B------:R-:W-:Y:S01]  /*35f0*/  IMAD R5, R0, 0x139, RZ ;  /* 0x0000013900057824 */ /* 0x000fe200078e02ff */
[----:B------:R-:W-:-:S02]  /*3600*/  IADD3 R4, P0, R4, R2, RZ ;  /* 0x0000000204047210 */ /* 0x000fc40007f1e0ff */
[-C--:B------:R-:W-:Y:S02]  /*3610*/  LEA.HI.X.SX32 R7, R7, R3.reuse, 0x1, P2 ;  /* 0x0000000307077211 */ /* 0x080fe400010f0eff */
[----:B------:R-:W-:Y:S01]  /*3620*/  LEA.HI.X.SX32 R5, R5, R3, 0x1, P0 ;  /* 0x0000000305057211 */ /* 0x000fe200000f0eff */
[----:B0-----:R-:W-:Y:S01]  /*3630*/  IMAD R12, R0, 0x282, RZ ;  /* 0x00000282000c7824 */ /* 0x001fe200078e02ff */
[----:B-----5:R0:W-:Y:S04]  /*3640*/  STL [R1+0x740], R17 ;  /* 0x0007401101007387 */ /* 0x0201e80000100800 */
[----:B0-----:R0:W5:Y:S01]  /*3650*/  LDG.E.U16 R17, [R8.64] ;  /* 0x0000000608117981 */ /* 0x001162000c1e1500 */
[----:B------:R-:W-:-:S03]  /*3660*/  IADD3 R12, P0, R12, R2, RZ ;  /* 0x000000020c0c7210 */ /* 0x000fc60007f1e0ff */
[----:B--2---:R1:W-:Y:S04]  /*3670*/  STL [R1+0x73c], R15 ;  /* 0x00073c0f01007387 */ /* 0x0043e80000100800 */
[----:B------:R2:W-:Y:S01]  /*3680*/  STL [R1+0x734], R14 ;  /* 0x0007340e01007387 */ /* 0x0005e20000100800 */
[----:B0-----:R-:W-:-:S03]  /*3690*/  IMAD R8, R0, 0x292, RZ ;  /* 0x0000029200087824 */ /* 0x001fc600078e02ff */
[----:B-1----:R0:W5:Y:S04]  /*36a0*/  LDG.E.U16 R15, [R6.64] ;  /* 0x00000006060f7981 */ /* 0x002168000c1e1500 */
[----:B--2---:R1:W5:Y:S01]  /*36b0*/  LDG.E.U16 R14, [R4.64] ;  /* 0x00000006040e7981 */ /* 0x004362000c1e1500 */
[----:B------:R-:W-:Y:S01]  /*36c0*/  IMAD R9, R0, 0x149, RZ ;  /* 0x0000014900097824 */ /* 0x000fe200078e02ff */
[-C--:B------:R-:W-:Y:S01]  /*36d0*/  IADD3 R8, P1, R8, R2.reuse, RZ ;  /* 0x0000000208087210 */ /* 0x080fe20007f3e0ff */
[C---:B0-----:R-:W-:Y:S02]  /*36e0*/  IMAD R6, R0.reuse, 0x2a2, RZ ;  /* 0x000002a200067824 */ /* 0x041fe400078e02ff */
[C---:B-1----:R-:W-:Y:S02]  /*36f0*/  IMAD R5, R0.reuse, 0x141, RZ ;  /* 0x0000014100057824 */ /* 0x042fe400078e02ff */
[----:B------:R-:W-:Y:S01]  /*3700*/  IMAD R4, R0, 0x2b2, RZ ;  /* 0x000002b200047824 */ /* 0x000fe200078e02ff */
[-C--:B------:R-:W-:Y:S01]  /*3710*/  IADD3 R6, P2, R6, R2.reuse, RZ ;  /* 0x0000000206067210 */ /* 0x080fe20007f5e0ff */
[C---:B------:R-:W-:Y:S01]  /*3720*/  IMAD R7, R0.reuse, 0x151, RZ ;  /* 0x0000015100077824 */ /* 0x040fe200078e02ff */
[----:B------:R-:W-:Y:S01]  /*3730*/  LEA.HI.X.SX32 R13, R5, R3, 0x1, P0 ;  /* 0x00000003050d7211 */ /* 0x000fe200000f0eff */
[----:B------:R-:W-:Y:S01]  /*3740*/  IMAD R5, R0, 0x159, RZ ;  /* 0x0000015900057824 */ /* 0x000fe200078e02ff */
[----:B------:R-:W-:-:S02]  /*3750*/  IADD3 R4, P0, R4, R2, RZ ;  /* 0x0000000204047210 */ /* 0x000fc40007f1e0ff */
[-C--:B------:R-:W-:Y:S02]  /*3760*/  LEA.HI.X.SX32 R9, R9, R3.reuse, 0x1, P1 ;  /* 0x0000000309097211 */ /* 0x080fe400008f0eff */
[-C--:B------:R-:W-:Y:S01]  /*3770*/  LEA.HI.X.SX32 R7, R7, R3.reuse, 0x1, P2 ;  /* 0x0000000307077211 */ /* 0x080fe200010f0eff */
[----:B------:R0:W-:Y:S01]  /*3780*/  STL [R1+0x15c], R21 ;  /* 0x00015c1501007387 */ /* 0x0001e20000100800 */
[----:B------:R-:W-:-:S03]  /*3790*/  LEA.HI.X.SX32 R5, R5, R3, 0x1, P0 ;  /* 0x0000000305057211 */ /* 0x000fc600000f0eff */
[----:B0-----:R0:W5:Y:S04]  /*37a0*/  LDG.E.U16 R21, [R12.64] ;  /* 0x000000060c157981 */ /* 0x001168000c1e1500 */
[----:B---3--:R1:W-:Y:S04]  /*37b0*/  STL [R1+0x158], R20 ;  /* 0x0001581401007387 */ /* 0x0083e80000100800 */
[----:B------:R3:W-:Y:S04]  /*37c0*/  STL [R1+0x154], R19 ;  /* 0x0001541301007387 */ /* 0x0007e80000100800 */
[----:B-1----:R1:W2:Y:S04]  /*37d0*/  LDG.E.U16 R20, [R8.64] ;  /* 0x0000000608147981 */ /* 0x0022a8000c1e1500 */
[----:B---3--:R3:W2:Y:S04]  /*37e0*/  LDG.E.U16 R19, [R6.64] ;  /* 0x0000000606137981 */ /* 0x0086a8000c1e1500 */
[----:B------:R0:W-:Y:S04]  /*37f0*/  STL [R1+0x150], R16 ;  /* 0x0001501001007387 */ /* 0x0001e80000100800 */
[----:B0-----:R0:W2:Y:S01]  /*3800*/  LDG.E.U16 R16, [R4.64] ;  /* 0x0000000604107981 */ /* 0x0010a2000c1e1500 */
        /* <DEDUP_REMOVED lines=8> */
[----:B----4-:R0:W-:Y:S01]  /*3890*/  STL [R1+0x14c], R18 ;  /* 0x00014c1201007387 */ /* 0x0101e20000100800 */
[C---:B------:R-:W-:Y:S02]  /*38a0*/  IMAD R4, R0.reuse, 0x2f2, RZ ;  /* 0x000002f200047824 */ /* 0x040fe400078e02ff */
[C---:B---3--:R-:W-:Y:S01]  /*38b0*/  IMAD R6, R0.reuse, 0x2e2, RZ ;  /* 0x000002e200067824 */ /* 0x048fe200078e02ff */
[----:B0-----:R0:W3:Y:S01]  /*38c0*/  LDG.E.U16 R18, [R12.64] ;  /* 0x000000060c127981 */ /* 0x0010e2000c1e1500 */
[----:B------:R-:W-:Y:S01]  /*38d0*/  IMAD R5, R0, 0x179, RZ ;  /* 0x0000017900057824 */ /* 0x000fe200078e02ff */
[-C--:B------:R-:W-:Y:S01]  /*38e0*/  IADD3 R4, P0, R4, R2.reuse, RZ ;  /* 0x0000000204047210 */ /* 0x080fe20007f1e0ff */
[----:B------:R-:W-:Y:S01]  /*38f0*/  IMAD R7, R0, 0x171, RZ ;  /* 0x0000017100077824 */ /* 0x000fe200078e02ff */
[----:B------:R-:W-:-:S02]  /*3900*/  IADD3 R6, P2, R6, R2, RZ ;  /* 0x0000000206067210 */ /* 0x000fc40007f5e0ff */
[-C--:B------:R-:W-:Y:S02]  /*3910*/  LEA.HI.X.SX32 R5, R5, R3.reuse, 0x1, P0 ;  /* 0x0000000305057211 */ /* 0x080fe400000f0eff */
[----:B------:R-:W-:Y:S01]  /*3920*/  LEA.HI.X.SX32 R7, R7, R3, 0x1, P2 ;  /* 0x0000000307077211 */ /* 0x000fe200010f0eff */
[----:B-----5:R1:W-:Y:S04]  /*3930*/  STL [R1+0x148], R17 ;  /* 0x0001481101007387 */ /* 0x0203e80000100800 */
[----:B-1----:R1:W4:Y:S01]  /*3940*/  LDG.E.U16 R17, [R8.64] ;  /* 0x0000000608117981 */ /* 0x002322000c1e1500 */
[----:B0-----:R-:W-:-:S03]  /*3950*/  IMAD R12, R0, 0x302, RZ ;  /* 0x00000302000c7824 */ /* 0x001fc600078e02ff */
[----:B------:R0:W-:Y:S02]  /*3960*/  STL [R1+0x144], R15 ;  /* 0x0001440f01007387 */ /* 0x0001e40000100800 */
[----:B------:R-:W-:Y:S02]  /*3970*/  IADD3 R12, P0, R12, R2, RZ ;  /* 0x000000020c0c7210 */ /* 0x000fe40007f1e0ff */
[----:B------:R5:W-:Y:S01]  /*3980*/  STL [R1+0x140], R14 ;  /* 0x0001400e01007387 */ /* 0x000be20000100800 */
[----:B-1----:R-:W-:-:S03]  /*3990*/  IMAD R8, R0, 0x312, RZ ;  /* 0x0000031200087824 */ /* 0x002fc600078e02ff */
[----:B0-----:R0:W4:Y:S04]  /*39a0*/  LDG.E.U16 R15, [R6.64] ;  /* 0x00000006060f7981 */ /* 0x001128000c1e1500 */
[----:B-----5:R1:W4:Y:S01]  /*39b0*/  LDG.E.U16 R14, [R4.64] ;  /* 0x00000006040e7981 */ /* 0x020322000c1e1500 */
        /* <DEDUP_REMOVED lines=14> */
[----:B0-----:R0:W4:Y:S04]  /*3aa0*/  LDG.E.U16 R21, [R12.64] ;  /* 0x000000060c157981 */ /* 0x001128000c1e1500 */
[----:B--2---:R1:W-:Y:S04]  /*3ab0*/  STL [R1+0x138], R20 ;  /* 0x0001381401007387 */ /* 0x0043e80000100800 */
[----:B------:R2:W-:Y:S04]  /*3ac0*/  STL [R1+0x134], R19 ;  /* 0x0001341301007387 */ /* 0x0005e80000100800 */
[----:B-1----:R1:W5:Y:S04]  /*3ad0*/  LDG.E.U16 R20, [R8.64] ;  /* 0x0000000608147981 */ /* 0x002368000c1e1500 */
[----:B--2---:R2:W5:Y:S04]  /*3ae0*/  LDG.E.U16 R19, [R6.64] ;  /* 0x0000000606137981 */ /* 0x004568000c1e1500 */
[----:B------:R0:W-:Y:S04]  /*3af0*/  STL [R1+0x130], R16 ;  /* 0x0001301001007387 */ /* 0x0001e80000100800 */
[----:B0-----:R0:W5:Y:S01]  /*3b00*/  LDG.E.U16 R16, [R4.64] ;  /* 0x0000000604107981 */ /* 0x001162000c1e1500 */
[----:B-1----:R-:W-:-:S02]  /*3b10*/  IMAD R8, R0, 0x352, RZ ;  /* 0x0000035200087824 */ /* 0x002fc400078e02ff */
[----:B------:R-:W-:-:S03]  /*3b20*/  IMAD R9, R0, 0x1a9, RZ ;  /* 0x000001a900097824 */ /* 0x000fc600078e02ff */
[----:B------:R-:W-:-:S04]  /*3b30*/  IADD3 R8, P1, R8, R2, RZ ;  /* 0x0000000208087210 */ /* 0x000fc80007f3e0ff */
[----:B------:R-:W-:Y:S01]  /*3b40*/  LEA.HI.X.SX32 R9, R9, R3, 0x1, P1 ;  /* 0x0000000309097211 */ /* 0x000fe200008f0eff */
[C---:B------:R-:W-:Y:S01]  /*3b50*/  IMAD R12, R0.reuse, 0x342, RZ ;  /* 0x00000342000c7824 */ /* 0x040fe200078e02ff */
[----:B---3--:R1:W-:Y:S01]  /*3b60*/  STL [R1+0x12c], R18 ;  /* 0x00012c1201007387 */ /* 0x0083e20000100800 */
[----:B0-----:R-:W-:-:S03]  /*3b70*/  IMAD R5, R0, 0x1a1, RZ ;  /* 0x000001a100057824 */ /* 0x001fc600078e02ff */
[----:B------:R-:W-:Y:S01]  /*3b80*/  IADD3 R12, P0, R12, R2, RZ ;  /* 0x000000020c0c7210 */ /* 0x000fe20007f1e0ff */
[----:B------:R-:W-:-:S03]  /*3b90*/  IMAD R4, R0, 0x372, RZ ;  /* 0x0000037200047824 */ /* 0x000fc600078e02ff */
[-C--:B------:R-:W-:Y:S01]  /*3ba0*/  LEA.HI.X.SX32 R13, R5, R3.reuse, 0x1, P0 ;  /* 0x00000003050d7211 */ /* 0x080fe200000f0eff */
[----:B------:R-:W-:Y:S01]  /*3bb0*/  IMAD R5, R0, 0x1b9, RZ ;  /* 0x000001b900057824 */ /* 0x000fe200078e02ff */
[----:B------:R-:W-:Y:S01]  /*3bc0*/  IADD3 R4, P0, R4, R2, RZ ;  /* 0x0000000204047210 */ /* 0x000fe20007f1e0ff */
[C---:B--2---:R-:W-:Y:S02]  /*3bd0*/  IMAD R6, R0.reuse, 0x362, RZ ;  /* 0x0000036200067824 */ /* 0x044fe400078e02ff */
[C---:B------:R-:W-:Y:S01]  /*3be0*/  IMAD R7, R0.reuse, 0x1b1, RZ ;  /* 0x000001b100077824 */ /* 0x040fe200078e02ff */
[----:B------:R-:W-:Y:S01]  /*3bf0*/  LEA.HI.X.SX32 R5, R5, R3, 0x1, P0 ;  /* 0x0000000305057211 */ /* 0x000fe200000f0eff */
[----:B-1----:R0:W2:Y:S04]  /*3c00*/  LDG.E.U16 R18, [R12.64] ;  /* 0x000000060c127981 */ /* 0x0020a8000c1e1500 */
[----:B----4-:R1:W-:Y:S04]  /*3c10*/  STL [R1+0x128], R17 ;  /* 0x0001281101007387 */ /* 0x0103e80000100800 */
[----:B-1----:R1:W3:Y:S02]  /*3c20*/  LDG.E.U16 R17, [R8.64] ;  /* 0x0000000608117981 */ /* 0x0022e4000c1e1500 */
[----:B-1----:R-:W-:-:S02]  /*3c30*/  IMAD R8, R0, 0x392, RZ ;  /* 0x0000039200087824 */ /* 0x002fc400078e02ff */
[----:B------:R-:W-:-:S03]  /*3c40*/  IMAD R9, R0, 0x1c9, RZ ;  /* 0x000001c900097824 */ /* 0x000fc600078e02ff */
[----:B------:R-:W-:-:S04]  /*3c50*/  IADD3 R8, P1, R8, R2, RZ ;  /* 0x0000000208087210 */ /* 0x000fc80007f3e0ff */
[----:B------:R-:W-:Y:S01]  /*3c60*/  LEA.HI.X.SX32 R9, R9, R3, 0x1, P1 ;  /* 0x0000000309097211 */ /* 0x000fe200008f0eff */
[----:B0-----:R-:W-:Y:S01]  /*3c70*/  IMAD R12, R0, 0x382, RZ ;  /* 0x00000382000c7824 */ /* 0x001fe200078e02ff */
[----:B------:R-:W-:-:S03]  /*3c80*/  IADD3 R6, P2, R6, R2, RZ ;  /* 0x0000000206067210 */ /* 0x000fc60007f5e0ff */
[----:B------:R0:W3:Y:S01]  /*3c90*/  LDG.E.U16 R22, [R8.64] ;  /* 0x0000000608167981 */ /* 0x0000e2000c1e1500 */
[----:B------:R-:W-:-:S03]  /*3ca0*/  LEA.HI.X.SX32 R7, R7, R3, 0x1, P2 ;  /* 0x0000000307077211 */ /* 0x000fc600010f0eff */
[----:B------:R1:W-:Y:S01]  /*3cb0*/  STL [R1+0x124], R15 ;  /* 0x0001240f01007387 */ /* 0x0003e20000100800 */
[----:B0-----:R-:W-:-:S03]  /*3cc0*/  IMAD R8, R0, 0x3d2, RZ ;  /* 0x000003d200087824 */ /* 0x001fc600078e02ff */
[----:B------:R0:W-:Y:S01]  /*3cd0*/  STL [R1+0x120], R14 ;  /* 0x0001200e01007387 */ /* 0x0001e20000100800 */
[----:B------:R-:W-:Y:S01]  /*3ce0*/  IMAD R9, R0, 0x1e9, RZ ;  /* 0x000001e900097824 */ /* 0x000fe200078e02ff */
[-C--:B------:R-:W-:Y:S02]  /*3cf0*/  IADD3 R12, P0, R12, R2.reuse, RZ ;  /* 0x000000020c0c7210 */ /* 0x080fe40007f1e0ff */
[----:B------:R-:W-:Y:S01]  /*3d00*/  IADD3 R8, P1, R8, R2, RZ ;  /* 0x0000000208087210 */ /* 0x000fe20007f3e0ff */
[----:B-1----:R1:W3:Y:S04]  /*3d10*/  LDG.E.U16 R15, [R6.64] ;  /* 0x00000006060f7981 */ /* 0x0022e8000c1e1500 */
[----:B0-----:R0:W3:Y:S01]  /*3d20*/  LDG.E.U16 R14, [R4.64] ;  /* 0x00000006040e7981 */ /* 0x0010e2000c1e1500 */
[----:B------:R-:W-:-:S03]  /*3d30*/  LEA.HI.X.SX32 R9, R9, R3, 0x1, P1 ;  /* 0x0000000309097211 */ /* 0x000fc600008f0eff */
[----:B------:R0:W-:Y:S01]  /*3d40*/  STL [R1+0x11c], R21 ;  /* 0x00011c1501007387 */ /* 0x0001e20000100800 */
[----:B-1----:R-:W-:-:S03]  /*3d50*/  IMAD R6, R0, 0x3a2, RZ ;  /* 0x000003a200067824 */ /* 0x002fc600078e02ff */
[----:B------:R1:W3:Y:S01]  /*3d60*/  LDG.E.U16 R9, [R8.64] ;  /* 0x0000000608097981 */ /* 0x0002e2000c1e1500 */
[----:B0-----:R-:W-:-:S05]  /*3d70*/  IMAD R5, R0, 0x1c1, RZ ;  /* 0x000001c100057824 */ /* 0x001fca00078e02ff */
[----:B------:R-:W-:Y:S01]  /*3d80*/  LEA.HI.X.SX32 R13, R5, R3, 0x1, P0 ;  /* 0x00000003050d7211 */ /* 0x000fe200000f0eff */
[----:B------:R-:W-:Y:S01]  /*3d90*/  IMAD R7, R0, 0x1d1, RZ ;  /* 0x000001d100077824 */ /* 0x000fe200078e02ff */
[----:B------:R-:W-:-:S04]  /*3da0*/  IADD3 R6, P2, R6, R2, RZ ;  /* 0x0000000206067210 */ /* 0x000fc80007f5e0ff */
[----:B------:R-:W-:-:S05]  /*3db0*/  LEA.HI.X.SX32 R7, R7, R3, 0x1, P2 ;  /* 0x0000000307077211 */ /* 0x000fca00010f0eff */
[----:B------:R0:W3:Y:S04]  /*3dc0*/  LDG.E.U16 R21, [R6.64] ;  /* 0x0000000606157981 */ /* 0x0000e8000c1e1500 */
[----:B-----5:R-:W-:Y:S04]  /*3dd0*/  STL [R1+0x118], R20 ;  /* 0x0001181401007387 */ /* 0x020fe80000100800 */
[----:B------:R-:W-:Y:S04]  /*3de0*/  STL [R1+0x114], R19 ;  /* 0x0001141301007387 */ /* 0x000fe80000100800 */
[----:B------:R5:W-:Y:S04]  /*3df0*/  STL [R1+0x110], R16 ;  /* 0x0001101001007387 */ /* 0x000be80000100800 */
[----:B-----5:R5:W4:Y:S01]  /*3e00*/  LDG.E.U16 R16, [R12.64] ;  /* 0x000000060c107981 */ /* 0x020b22000c1e1500 */
[----:B------:R-:W-:-:S02]  /*3e10*/  IMAD R4, R0, 0x3b2, RZ ;  /* 0x000003b200047824 */ /* 0x000fc400078e02ff */
[----:B------:R-:W-:-:S03]  /*3e20*/  IMAD R5, R0, 0x1d9, RZ ;  /* 0x000001d900057824 */ /* 0x000fc600078e02ff */
[----:B------:R-:W-:-:S04]  /*3e30*/  IADD3 R4, P0, R4, R2, RZ ;  /* 0x0000000204047210 */ /* 0x000fc80007f1e0ff */
[----:B------:R-:W-:Y:S01]  /*3e40*/  LEA.HI.X.SX32 R5, R5, R3, 0x1, P0 ;  /* 0x0000000305057211 */ /* 0x000fe200000f0eff */
[C---:B-----5:R-:W-:Y:S02]  /*3e50*/  IMAD R12, R0.reuse, 0x3c2, RZ ;  /* 0x000003c2000c7824 */ /* 0x060fe400078e02ff */
[----:B0-----:R-:W-:Y:S02]  /*3e60*/  IMAD R6, R0, 0x3e2, RZ ;  /* 0x000003e200067824 */ /* 0x001fe400078e02ff */
[----:B------:R0:W5:Y:S01]  /*3e70*/  LDG.E.U16 R20, [R4.64] ;  /* 0x0000000604147981 */ /* 0x000162000c1e1500 */
[-C--:B------:R-:W-:Y:S01]  /*3e80*/  IADD3 R12, P0, R12, R2.reuse, RZ ;  /* 0x000000020c0c7210 */ /* 0x080fe20007f1e0ff */
[----:B------:R-:W-:Y:S01]  /*3e90*/  IMAD R7, R0, 0x1f1, RZ ;  /* 0x000001f100077824 */ /* 0x000fe200078e02ff */
[----:B------:R-:W-:Y:S01]  /*3ea0*/  IADD3 R6, P2, R6, R2, RZ ;  /* 0x0000000206067210 */ /* 0x000fe20007f5e0ff */
[C---:B0-----:R-:W-:Y:S02]  /*3eb0*/  IMAD R5, R0.reuse, 0x1e1, RZ ;  /* 0x000001e100057824 */ /* 0x041fe400078e02ff */
[----:B------:R-:W-:-:S03]  /*3ec0*/  IMAD R4, R0, 0x3f2, RZ ;  /* 0x000003f200047824 */ /* 0x000fc600078e02ff */
[-C--:B------:R-:W-:Y:S01]  /*3ed0*/  LEA.HI.X.SX32 R13, R5, R3.reuse, 0x1, P0 ;  /* 0x00000003050d7211 */ /* 0x080fe200000f0eff */
[----:B------:R-:W-:Y:S01]  /*3ee0*/  IMAD R5, R0, 0x1f9, RZ ;  /* 0x000001f900057824 */ /* 0x000fe200078e02ff */
[----:B------:R-:W-:Y:S01]  /*3ef0*/  IADD3 R4, P0, R4, R2, RZ ;  /* 0x0000000204047210 */ /* 0x000fe20007f1e0ff */
[----:B--2---:R0:W-:Y:S01]  /*3f00*/  STL [R1+0x10c], R18 ;  /* 0x00010c1201007387 */ /* 0x0041e20000100800 */
[-C--:B------:R-:W-:Y:S02]  /*3f10*/  LEA.HI.X.SX32 R7, R7, R3.reuse, 0x1, P2 ;  /* 0x0000000307077211 */ /* 0x080fe400010f0eff */
[----:B------:R-:W-:Y:S01]  /*3f20*/  LEA.HI.X.SX32 R5, R5, R3, 0x1, P0 ;  /* 0x0000000305057211 */ /* 0x000fe200000f0eff */
[----:B------:R2:W5:Y:S04]  /*3f30*/  LDG.E.U16 R19, [R12.64] ;  /* 0x000000060c137981 */ /* 0x000568000c1e1500 */
[----:B-1----:R1:W5:Y:S04]  /*3f40*/  LDG.E.U16 R8, [R6.64] ;  /* 0x0000000606087981 */ /* 0x002368000c1e1500 */
[----:B---3--:R-:W-:Y:S01]  /*3f50*/  STL [R1+0x108], R17 ;  /* 0x0001081101007387 */ /* 0x008fe20000100800 */
[----:B0-----:R-:W-:-:S03]  /*3f60*/  IMAD R18, R0, 0xa2, RZ ;  /* 0x000000a200127824 */ /* 0x001fc600078e02ff */
[----:B-1----:R0:W3:Y:S01]  /*3f70*/  LDG.E.U16 R7, [R4.64] ;  /* 0x0000000604077981 */ /* 0x0020e2000c1e1500 */
[----:B--2---:R-:W-:Y:S01]  /*3f80*/  IMAD R13, R0, 0x49, RZ ;  /* 0x00000049000d7824 */ /* 0x004fe200078e02ff */
[----:B------:R-:W-:Y:S01]  /*3f90*/  IADD3 R12, P2, R18, R2, RZ ;  /* 0x00000002120c7210 */ /* 0x000fe20007f5e0ff */
[C---:B------:R-:W-:Y:S02]  /*3fa0*/  IMAD R6, R0.reuse, 0x51, RZ ;  /* 0x0000005100067824 */ /* 0x040fe400078e02ff */
[C---:B0-----:R-:W-:Y:S02]  /*3fb0*/  IMAD R4, R0.reuse, 0x41, RZ ;  /* 0x0000004100047824 */ /* 0x041fe400078e02ff */
[C---:B------:R-:W-:Y:S01]  /*3fc0*/  IMAD R5, R0.reuse, 0x59, RZ ;  /* 0x0000005900057824 */ /* 0x040fe200078e02ff */
[----:B------:R0:W-:Y:S04]  /*3fd0*/  STL [R1+0x104], R15 ;  /* 0x0001040f01007387 */ /* 0x0001e80000100800 */
[----:B------:R1:W-:Y:S01]  /*3fe0*/  STL [R1+0x100], R14 ;  /* 0x0001000e01007387 */ /* 0x0003e20000100800 */
[----:B0-----:R-:W-:-:S03]  /*3ff0*/  IMAD R15, R0, 0x82, RZ ;  /* 0x00000082000f7824 */ /* 0x001fc600078e02ff */
[----:B------:R0:W-:Y:S01]  /*4000*/  STL [R1+0x1dfc], R9 ;  /* 0x001dfc0901007387 */ /* 0x0001e20000100800 */
[----:B-1----:R-:W-:-:S05]  /*4010*/  IMAD R14, R0, 0x92, RZ ;  /* 0x00000092000e7824 */ /* 0x002fca00078e02ff */
[-C--:B------:R-:W-:Y:S01]  /*4020*/  IADD3 R14, P1, R14, R2.reuse, RZ ;  /* 0x000000020e0e7210 */ /* 0x080fe20007f3e0ff */
[----:B0-----:R-:W-:Y:S01]  /*4030*/  IMAD R9, R0, 0xb2, RZ ;  /* 0x000000b200097824 */ /* 0x001fe200078e02ff */
[----:B----4-:R0:W-:Y:S02]  /*4040*/  STL [R1+0xf8], R16 ;  /* 0x0000f81001007387 */ /* 0x0101e40000100800 */
[----:B0-----:R-:W-:-:S04]  /*4050*/  IADD3 R16, P0, R15, R2, RZ ;  /* 0x000000020f107210 */ /* 0x001fc80007f1e0ff */
[-C--:B------:R-:W-:Y:S02]  /*4060*/  LEA.HI.X.SX32 R17, R4, R3.reuse, 0x1, P0 ;  /* 0x0000000304117211 */ /* 0x080fe400000f0eff */
[----:B------:R-:W-:Y:S02]  /*4070*/  IADD3 R4, P0, R9, R2, RZ ;  /* 0x0000000209047210 */ /* 0x000fe40007f1e0ff */
[-C--:B------:R-:W-:Y:S01]  /*4080*/  LEA.HI.X.SX32 R15, R13, R3.reuse, 0x1, P1 ;  /* 0x000000030d0f7211 */ /* 0x080fe200008f0eff */
[----:B------:R-:W-:Y:S01]  /*4090*/  STL [R1+0xf0], R22 ;  /* 0x0000f01601007387 */ /* 0x000fe20000100800 */
[-C--:B------:R-:W-:Y:S02]  /*40a0*/  LEA.HI.X.SX32 R13, R6, R3.reuse, 0x1, P2 ;  /* 0x00000003060d7211 */ /* 0x080fe400010f0eff */
[----:B------:R-:W-:Y:S01]  /*40b0*/  LEA.HI.X.SX32 R5, R5, R3, 0x1, P0 ;  /* 0x0000000305057211 */ /* 0x000fe200000f0eff */
[----:B------:R0:W-:Y:S04]  /*40c0*/  STL [R1+0xe8], R21 ;  /* 0x0000e81501007387 */ /* 0x0001e80000100800 */
[----:B------:R1:W2:Y:S04]  /*40d0*/  LDG.E.U16 R23, [R14.64] ;  /* 0x000000060e177981 */ /* 0x0002a8000c1e1500 */
[----:B------:R4:W2:Y:S04]  /*40e0*/  LDG.E.U16 R28, [R12.64] ;  /* 0x000000060c1c7981 */ /* 0x0008a8000c1e1500 */
[----:B0-----:R0:W2:Y:S04]  /*40f0*/  LDG.E.U16 R21, [R16.64] ;  /* 0x0000000610157981 */ /* 0x0010a8000c1e1500 */
[----:B------:R5:W3:Y:S01]  /*4100*/  LDG.E.U16 R27, [R4.64] ;  /* 0x00000006041b7981 */ /* 0x000ae2000c1e1500 */
[----:B-1----:R-:W-:-:S02]  /*4110*/  IMAD R14, R0, 0xc2, RZ ;  /* 0x000000c2000e7824 */ /* 0x002fc400078e02ff */
[C---:B----4-:R-:W-:Y:S02]  /*4120*/  IMAD R12, R0.reuse, 0xd2, RZ ;  /* 0x000000d2000c7824 */ /* 0x050fe400078e02ff */
[----:B------:R-:W-:Y:S01]  /*4130*/  IMAD R9, R0, 0xe2, RZ ;  /* 0x000000e200097824 */ /* 0x000fe200078e02ff */
[-C--:B0-----:R-:W-:Y:S01]  /*4140*/  IADD3 R16, P0, R14, R2.reuse, RZ ;  /* 0x000000020e107210 */ /* 0x081fe20007f1e0ff */
[C---:B------:R-:W-:Y:S02]  /*4150*/  IMAD R18, R0.reuse, 0xf2, RZ ;  /* 0x000000f200127824 */ /* 0x040fe400078e02ff */
[----:B-----5:R-:W-:Y:S01]  /*4160*/  IMAD R4, R0, 0x61, RZ ;  /* 0x0000006100047824 */ /* 0x020fe200078e02ff */
[-C--:B------:R-:W-:Y:S01]  /*4170*/  IADD3 R14, P1, R12, R2.reuse, RZ ;  /* 0x000000020c0e7210 */ /* 0x080fe20007f3e0ff */
[C---:B------:R-:W-:Y:S01]  /*4180*/  IMAD R13, R0.reuse, 0x69, RZ ;  /* 0x00000069000d7824 */ /* 0x040fe200078e02ff */
[-C--:B------:R-:W-:Y:S01]  /*4190*/  IADD3 R12, P2, R9, R2.reuse, RZ ;  /* 0x00000002090c7210 */ /* 0x080fe20007f5e0ff */
[----:B------:R-:W-:Y:S01]  /*41a0*/  IMAD R6, R0, 0x71, RZ ;  /* 0x0000007100067824 */ /* 0x000fe200078e02ff */
[----:B------:R-:W-:Y:S01]  /*41b0*/  LEA.HI.X.SX32 R17, R4, R3, 0x1, P0 ;  /* 0x0000000304117211 */ /* 0x000fe200000f0eff */
[----:B------:R-:W-:Y:S01]  /*41c0*/  IMAD R5, R0, 0x79, RZ ;  /* 0x0000007900057824 */ /* 0x000fe200078e02ff */
[----:B------:R-:W-:-:S02]  /*41d0*/  IADD3 R4, P0, R18, R2, RZ ;  /* 0x0000000212047210 */ /* 0x000fc40007f1e0ff */
[-C--:B------:R-:W-:Y:S01]  /*41e0*/  LEA.HI.X.SX32 R15, R13, R3.reuse, 0x1, P1 ;  /* 0x000000030d0f7211 */ /* 0x080fe200008f0eff */
[----:B------:R0:W-:Y:S01]  /*41f0*/  STL [R1+0xe0], R20 ;  /* 0x0000e01401007387 */ /* 0x0001e20000100800 */
[-C--:B------:R-:W-:Y:S02]  /*4200*/  LEA.HI.X.SX32 R13, R6, R3.reuse, 0x1, P2 ;  /* 0x00000003060d7211 */ /* 0x080fe400010f0eff */
[----:B------:R-:W-:Y:S01]  /*4210*/  LEA.HI.X.SX32 R5, R5, R3, 0x1, P0 ;  /* 0x0000000305057211 */ /* 0x000fe200000f0eff */
[----:B------:R1:W-:Y:S04]  /*4220*/  STL [R1], R19 ;  /* 0x0000001301007387 */ /* 0x0003e80000100800 */
[----:B------:R4:W5:Y:S01]  /*4230*/  LDG.E.U16 R29, [R16.64] ;  /* 0x00000006101d7981 */ /* 0x000962000c1e1500 */
[----:B0-----:R-:W-:-:S03]  /*4240*/  IMAD R20, R0, 0x112, RZ ;  /* 0x0000011200147824 */ /* 0x001fc600078e02ff */
[----:B------:R0:W5:Y:S01]  /*4250*/  LDG.E.U16 R22, [R14.64] ;  /* 0x000000060e167981 */ /* 0x000162000c1e1500 */
[----:B-1----:R-:W-:-:S03]  /*4260*/  IMAD R19, R0, 0x102, RZ ;  /* 0x0000010200137824 */ /* 0x002fc600078e02ff */
[----:B------:R1:W5:Y:S04]  /*4270*/  LDG.E.U16 R24, [R12.64] ;  /* 0x000000060c187981 */ /* 0x000368000c1e1500 */
[----:B------:R1:W5:Y:S01]  /*4280*/  LDG.E.U16 R25, [R4.64] ;  /* 0x0000000604197981 */ /* 0x000362000c1e1500 */
[-C--:B----4-:R-:W-:Y:S02]  /*4290*/  IADD3 R16, P0, R19, R2.reuse, RZ ;  /* 0x0000000213107210 */ /* 0x090fe40007f1e0ff */
[----:B0-----:R-:W-:Y:S01]  /*42a0*/  IADD3 R14, P1, R20, R2, RZ ;  /* 0x00000002140e7210 */ /* 0x001fe20007f3e0ff */
[C---:B-1----:R-:W-:Y:S02]  /*42b0*/  IMAD R13, R0.reuse, 0x89, RZ ;  /* 0x00000089000d7824 */ /* 0x042fe400078e02ff */
[----:B------:R-:W-:-:S03]  /*42c0*/  IMAD R4, R0, 0x81, RZ ;  /* 0x0000008100047824 */ /* 0x000fc600078e02ff */
[-C--:B------:R-:W-:Y:S02]  /*42d0*/  LEA.HI.X.SX32 R15, R13, R3.reuse, 0x1, P1 ;  /* 0x000000030d0f7211 */ /* 0x080fe400008f0eff */
[----:B------:R-:W-:-:S03]  /*42e0*/  LEA.HI.X.SX32 R17, R4, R3, 0x1, P0 ;  /* 0x0000000304117211 */ /* 0x000fc600000f0eff */
[----:B------:R0:W4:Y:S04]  /*42f0*/  LDG.E.U16 R18, [R14.64] ;  /* 0x000000060e127981 */ /* 0x000128000c1e1500 */
[----:B--2---:R-:W-:Y:S04]  /*4300*/  STL [R1+0xdc], R21 ;  /* 0x0000dc1501007387 */ /* 0x004fe80000100800 */
[----:B------:R-:W-:Y:S04]  /*4310*/  STL [R1+0xd8], R23 ;  /* 0x0000d81701007387 */ /* 0x000fe80000100800 */
[----:B------:R-:W-:Y:S04]  /*4320*/  STL [R1+0xd4], R28 ;  /* 0x0000d41c01007387 */ /* 0x000fe80000100800 */
[----:B---3--:R1:W-:Y:S04]  /*4330*/  STL [R1+0xd0], R27 ;  /* 0x0000d01b01007387 */ /* 0x0083e80000100800 */
[----:B-1----:R1:W2:Y:S01]  /*4340*/  LDG.E.U16 R27, [R16.64] ;  /* 0x00000006101b7981 */ /* 0x0022a2000c1e1500 */
[----:B------:R-:W-:-:S02]  /*4350*/  IMAD R21, R0, 0x122, RZ ;  /* 0x0000012200157824 */ /* 0x000fc400078e02ff */
[C---:B------:R-:W-:Y:S02]  /*4360*/  IMAD R23, R0.reuse, 0x132, RZ ;  /* 0x0000013200177824 */ /* 0x040fe400078e02ff */
[C---:B------:R-:W-:Y:S01]  /*4370*/  IMAD R6, R0.reuse, 0x91, RZ ;  /* 0x0000009100067824 */ /* 0x040fe200078e02ff */
[-C--:B------:R-:W-:Y:S01]  /*4380*/  IADD3 R12, P2, R21, R2.reuse, RZ ;  /* 0x00000002150c7210 */ /* 0x080fe20007f5e0ff */
[----:B------:R-:W-:Y:S01]  /*4390*/  IMAD R5, R0, 0x99, RZ ;  /* 0x0000009900057824 */ /* 0x000fe200078e02ff */
[----:B------:R-:W-:Y:S01]  /*43a0*/  IADD3 R4, P0, R23, R2, RZ ;  /* 0x0000000217047210 */ /* 0x000fe20007f1e0ff */
[----:B-----5:R-:W-:Y:S01]  /*43b0*/  STL [R1+0xcc], R29 ;  /* 0x0000cc1d01007387 */ /* 0x020fe20000100800 */
[-C--:B------:R-:W-:Y:S02]  /*43c0*/  LEA.HI.X.SX32 R13, R6, R3.reuse, 0x1, P2 ;  /* 0x00000003060d7211 */ /* 0x080fe400010f0eff */
[----:B------:R-:W-:Y:S01]  /*43d0*/  LEA.HI.X.SX32 R5, R5, R3, 0x1, P0 ;  /* 0x0000000305057211 */ /* 0x000fe200000f0eff */
[----:B------:R3:W-:Y:S04]  /*43e0*/  STL [R1+0xc8], R22 ;  /* 0x0000c81601007387 */ /* 0x0007e80000100800 */
[----:B------:R5:W-:Y:S04]  /*43f0*/  STL [R1+0xc4], R24 ;  /* 0x0000c41801007387 */ /* 0x000be80000100800 */
[----:B------:R0:W-:Y:S01]  /*4400*/  STL [R1+0xc0], R25 ;  /* 0x0000c01901007387 */ /* 0x0001e20000100800 */
[----:B---3--:R-:W-:-:S03]  /*4410*/  IMAD R22, R0, 0x142, RZ ;  /* 0x0000014200167824 */ /* 0x008fc600078e02ff */
[----:B------:R3:W4:Y:S01]  /*4420*/  LDG.E.U16 R28, [R12.64] ;  /* 0x000000060c1c7981 */ /* 0x000722000c1e1500 */
[----:B-----5:R-:W-:-:S03]  /*4430*/  IMAD R24, R0, 0x152, RZ ;  /* 0x0000015200187824 */ /* 0x020fc600078e02ff */
[----:B------:R5:W4:Y:S01]  /*4440*/  LDG.E.U16 R29, [R4.64] ;  /* 0x00000006041d7981 */ /* 0x000b22000c1e1500 */
[----:B0-----:R-:W-:Y:S01]  /*4450*/  IMAD R25, R0, 0x162, RZ ;  /* 0x0000016200197824 */ /* 0x001fe200078e02ff */
[-C--:B-1----:R-:W-:Y:S01]  /*4460*/  IADD3 R16, P0, R22, R2.reuse, RZ ;  /* 0x0000000216107210 */ /* 0x082fe20007f1e0ff */
[----:B------:R-:W-:Y:S01]  /*4470*/  IMAD R6, R0, 0xb1, RZ ;  /* 0x000000b100067824 */ /* 0x000fe200078e02ff */
[-C--:B------:R-:W-:Y:S01]  /*4480*/  IADD3 R14, P1, R24, R2.reuse, RZ ;  /* 0x00000002180e7210 */ /* 0x080fe20007f3e0ff */
[C---:B---3--:R-:W-:Y:S01]  /*4490*/  IMAD R13, R0.reuse, 0xa9, RZ ;  /* 0x000000a9000d7824 */ /* 0x048fe200078e02ff */
[----:B------:R-:W-:Y:S01]  /*44a0*/  IADD3 R12, P2, R25, R2, RZ ;  /* 0x00000002190c7210 */ /* 0x000fe20007f5e0ff */
[----:B-----5:R-:W-:-:S03]  /*44b0*/  IMAD R4, R0, 0xa1, RZ ;  /* 0x000000a100047824 */ /* 0x020fc600078e02ff */
[-C--:B------:R-:W-:Y:S02]  /*44c0*/  LEA.HI.X.SX32 R15, R13, R3.reuse, 0x1, P1 ;  /* 0x000000030d0f7211 */ /* 0x080fe400008f0eff */
[-C--:B------:R-:W-:Y:S02]  /*44d0*/  LEA.HI.X.SX32 R13, R6, R3.reuse, 0x1, P2 ;  /* 0x00000003060d7211 */ /* 0x080fe400010f0eff */
[----:B------:R-:W-:Y:S01]  /*44e0*/  LEA.HI.X.SX32 R17, R4, R3, 0x1, P0 ;  /* 0x0000000304117211 */ /* 0x000fe200000f0eff */
[----:B------:R0:W3:Y:S04]  /*44f0*/  LDG.E.U16 R14, [R14.64] ;  /* 0x000000060e0e7981 */ /* 0x0000e8000c1e1500 */
[----:B0-----:R0:W5:Y:S04]  /*4500*/  LDG.E.U16 R15, [R12.64] ;  /* 0x000000060c0f7981 */ /* 0x001168000c1e1500 */
[----:B--2---:R-:W-:Y:S04]  /*4510*/  STL [R1+0xbc], R27 ;  /* 0x0000bc1b01007387 */ /* 0x004fe80000100800 */
[----:B----4-:R1:W-:Y:S04]  /*4520*/  STL [R1+0xb8], R18 ;  /* 0x0000b81201007387 */ /* 0x0103e80000100800 */
[----:B-1----:R1:W2:Y:S01]  /*4530*/  LDG.E.U16 R18, [R16.64] ;  /* 0x0000000610127981 */ /* 0x0022a2000c1e1500 */
[----:B------:R-:W-:-:S02]  /*4540*/  IMAD R27, R0, 0x172, RZ ;  /* 0x00000172001b7824 */ /* 0x000fc400078e02ff */
[----:B------:R-:W-:-:S03]  /*4550*/  IMAD R5, R0, 0xb9, RZ ;  /* 0x000000b900057824 */ /* 0x000fc600078e02ff */
[----:B------:R-:W-:-:S04]  /*4560*/  IADD3 R4, P0, R27, R2, RZ ;  /* 0x000000021b047210 */ /* 0x000fc80007f1e0ff */
[----:B------:R-:W-:Y:S01]  /*4570*/  LEA.HI.X.SX32 R5, R5, R3, 0x1, P0 ;  /* 0x0000000305057211 */ /* 0x000fe200000f0eff */
[----:B------:R4:W-:Y:S05]  /*4580*/  STL [R1+0xb4], R28 ;  /* 0x0000b41c01007387 */ /* 0x0009ea0000100800 */
[----:B------:R0:W3:Y:S01]  /*4590*/  LDG.E.U16 R5, [R4.64] ;  /* 0x0000000604057981 */ /* 0x0000e2000c1e1500 */
[----:B----4-:R-:W-:-:S03]  /*45a0*/  IMAD R28, R0, 0x182, RZ ;  /* 0x00000182001c7824 */ /* 0x010fc600078e02ff */
[----:B------:R4:W-:Y:S01]  /*45b0*/  STL [R1+0xb0], R29 ;  /* 0x0000b01d01007387 */ /* 0x0009e20000100800 */
[----:B0-----:R-:W-:Y:S01]  /*45c0*/  IMAD R4, R0, 0xc1, RZ ;  /* 0x000000c100047824 */ /* 0x001fe200078e02ff */
[----:B-1----:R-:W-:Y:S01]  /*45d0*/  IADD3 R16, P0, R28, R2, RZ ;  /* 0x000000021c107210 */ /* 0x002fe20007f1e0ff */
[----:B------:R-:W-:-:S03]  /*45e0*/  IMAD R12, R0, 0x1a2, RZ ;  /* 0x000001a2000c7824 */ /* 0x000fc600078e02ff */
[----:B------:R-:W-:Y:S01]  /*45f0*/  LEA.HI.X.SX32 R17, R4, R3, 0x1, P0 ;  /* 0x0000000304117211 */ /* 0x000fe200000f0eff */
[C---:B----4-:R-:W-:Y:S02]  /*4600*/  IMAD R29, R0.reuse, 0x192, RZ ;  /* 0x00000192001d7824 */ /* 0x050fe400078e02ff */
[----:B------:R-:W-:Y:S01]  /*4610*/  IMAD R13, R0, 0xc9, RZ ;  /* 0x000000c9000d7824 */ /* 0x000fe200078e02ff */
[-C--:B------:R-:W-:Y:S01]  /*4620*/  IADD3 R12, P2, R12, R2.reuse, RZ ;  /* 0x000000020c0c7210 */ /* 0x080fe20007f5e0ff */
[----:B------:R-:W-:Y:S01]  /*4630*/  IMAD R6, R0, 0xd1, RZ ;  /* 0x000000d100067824 */ /* 0x000fe200078e02ff */
[----:B------:R0:W4:Y:S04]  /*4640*/  LDG.E.U16 R16, [R16.64] ;  /* 0x0000000610107981 */ /* 0x000128000c1e1500 */
[----:B--2---:R-:W-:Y:S04]  /*4650*/  STL [R1+0xac], R18 ;  /* 0x0000ac1201007387 */ /* 0x004fe80000100800 */
[----:B-----5:R-:W-:Y:S04]  /*4660*/  STL [R1+0xa4], R15 ;  /* 0x0000a40f01007387 */ /* 0x020fe80000100800 */
[----:B---3--:R1:W-:Y:S02]  /*4670*/  STL [R1+0xa8], R14 ;  /* 0x0000a80e01007387 */ /* 0x0083e40000100800 */
[----:B-1----:R-:W-:-:S04]  /*4680*/  IADD3 R14, P1, R29, R2, RZ ;  /* 0x000000021d0e7210 */ /* 0x002fc80007f3e0ff */
[-C--:B------:R-:W-:Y:S02]  /*4690*/  LEA.HI.X.SX32 R15, R13, R3.reuse, 0x1, P1 ;  /* 0x000000030d0f7211 */ /* 0x080fe400008f0eff */
[----:B------:R-:W-:-:S03]  /*46a0*/  LEA.HI.X.SX32 R13, R6, R3, 0x1, P2 ;  /* 0x00000003060d7211 */ /* 0x000fc600010f0eff */
[----:B------:R-:W2:Y:S04]  /*46b0*/  LDG.E.U16 R14, [R14.64] ;  /* 0x000000060e0e7981 */ /* 0x000ea8000c1e1500 */
[----:B0-----:R0:W3:Y:S01]  /*46c0*/  LDG.E.U16 R17, [R12.64] ;  /* 0x000000060c117981 */ /* 0x0010e2000c1e1500 */
[----:B------:R-:W-:-:S03]  /*46d0*/  IMAD R18, R0, 0x1b2, RZ ;  /* 0x000001b200127824 */ /* 0x000fc600078e02ff */
[----:B------:R1:W-:Y:S02]  /*46e0*/  STL [R1+0xa0], R5 ;  /* 0x0000a00501007387 */ /* 0x0003e40000100800 */
[----:B------:R-:W-:Y:S01]  /*46f0*/  IADD3 R4, P0, R18, R2, RZ ;  /* 0x0000000212047210 */ /* 0x000fe20007f1e0ff */
[C---:B-1----:R-:W-:Y:S02]  /*4700*/  IMAD R5, R0.reuse, 0xd9, RZ ;  /* 0x000000d900057824 */ /* 0x042fe400078e02ff */
[----:B0-----:R-:W-:-:S03]  /*4710*/  IMAD R12, R0, 0x1c2, RZ ;  /* 0x000001c2000c7824 */ /* 0x001fc600078e02ff */
[----:B------:R-:W-:Y:S01]  /*4720*/  LEA.HI.X.SX32 R5, R5, R3, 0x1, P0 ;  /* 0x0000000305057211 */ /* 0x000fe200000f0eff */
[----:B----4-:R0:W-:Y:S04]  /*4730*/  STL [R1+0x9c], R16 ;  /* 0x00009c1001007387 */ /* 0x0101e80000100800 */
[----:B------:R1:W4:Y:S01]  /*4740*/  LDG.E.U16 R18, [R4.64] ;  /* 0x0000000604127981 */ /* 0x000322000c1e1500 */
[C---:B------:R-:W-:Y:S02]  /*4750*/  IMAD R6, R0.reuse, 0xe9, RZ ;  /* 0x000000e900067824 */ /* 0x040fe400078e02ff */
[C---:B0-----:R-:W-:Y:S02]  /*4760*/  IMAD R16, R0.reuse, 0x1d2, RZ ;  /* 0x000001d200107824 */ /* 0x041fe400078e02ff */
[----:B-1----:R-:W-:Y:S01]  /*4770*/  IMAD R5, R0, 0xe1, RZ ;  /* 0x000000e100057824 */ /* 0x002fe200078e02ff */
[----:B------:R-:W-:-:S02]  /*4780*/  IADD3 R4, P0, R12, R2, RZ ;  /* 0x000000020c047210 */ /* 0x000fc40007f1e0ff */
[----:B------:R-:W-:Y:S02]  /*4790*/  IADD3 R16, P1, R16, R2, RZ ;  /* 0x0000000210107210 */ /* 0x000fe40007f3e0ff */
[-C--:B------:R-:W-:Y:S01]  /*47a0*/  LEA.HI.X.SX32 R5, R5, R3.reuse, 0x1, P0 ;  /* 0x0000000305057211 */ /* 0x080fe200000f0eff */
[----:B--2---:R-:W-:Y:S04]  /*47b0*/  STL [R1+0x98], R14 ;  /* 0x0000980e01007387 */ /* 0x004fe80000100800 */
[----:B---3--:R0:W-:Y:S02]  /*47c0*/  STL [R1+0x94], R17 ;  /* 0x0000941101007387 */ /* 0x0081e40000100800 */
[----:B0-----:R-:W-:Y:S02]  /*47d0*/  LEA.HI.X.SX32 R17, R6, R3, 0x1, P1 ;  /* 0x0000000306117211 */ /* 0x001fe400008f0eff */
[----:B------:R0:W2:Y:S01]  /*47e0*/  LDG.E.U16 R6, [R4.64] ;  /* 0x0000000604067981 */ /* 0x0000a2000c1e1500 */
[----:B------:R-:W-:-:S02]  /*47f0*/  IMAD R14, R0, 0x1e2, RZ ;  /* 0x000001e2000e7824 */ /* 0x000fc400078e02ff */
[----:B------:R-:W-:-:S03]  /*4800*/  IMAD R15, R0, 0xf1, RZ ;  /* 0x000000f1000f7824 */ /* 0x000fc600078e02ff */
[----:B------:R-:W-:-:S04]  /*4810*/  IADD3 R14, P2, R14, R2, RZ ;  /* 0x000000020e0e7210 */ /* 0x000fc80007f5e0ff */
[----:B------:R-:W-:Y:S01]  /*4820*/  LEA.HI.X.SX32 R15, R15, R3, 0x1, P2 ;  /* 0x000000030f0f7211 */ /* 0x000fe200010f0eff */
[----:B----4-:R1:W-:Y:S01]  /*4830*/  STL [R1+0x90], R18 ;  /* 0x0000901201007387 */ /* 0x0103e20000100800 */
[C---:B------:R-:W-:Y:S02]  /*4840*/  IMAD R12, R0.reuse, 0x1f2, RZ ;  /* 0x000001f2000c7824 */ /* 0x040fe400078e02ff */
[----:B------:R-:W-:-:S03]  /*4850*/  IMAD R13, R0, 0xf9, RZ ;  /* 0x000000f9000d7824 */ /* 0x000fc600078e02ff */
[----:B------:R-:W-:Y:S01]  /*4860*/  IADD3 R12, P3, R12, R2, RZ ;  /* 0x000000020c0c7210 */ /* 0x000fe20007f7e0ff */
[----:B-1----:R-:W-:-:S03]  /*4870*/  IMAD.SHL.U32 R18, R0, 0x2, RZ ;  /* 0x0000000200127824 */ /* 0x002fc600078e00ff */
[----:B------:R-:W-:Y:S02]  /*4880*/  LEA.HI.X.SX32 R13, R13, R3, 0x1, P3 ;  /* 0x000000030d0d7211 */ /* 0x000fe400018f0eff */
[----:B0-----:R-:W-:-:S04]  /*4890*/  IADD3 R4, P0, R18, R2, RZ ;  /* 0x0000000212047210 */ /* 0x001fc80007f1e0ff */
[----:B------:R-:W3:Y:S04]  /*48a0*/  LDG.E.U16 R13, [R12.64] ;  /* 0x000000060c0d7981 */ /* 0x000ee8000c1e1500 */
[----:B--2---:R0:W-:Y:S04]  /*48b0*/  STL [R1+0x8c], R6 ;  /* 0x00008c0601007387 */ /* 0x0041e80000100800 */
[----:B0-----:R0:W2:Y:S04]  /*48c0*/  LDG.E.U16 R6, [R16.64] ;  /* 0x0000000610067981 */ /* 0x0010a8000c1e1500 */
[----:B0-----:R0:W4:Y:S01]  /*48d0*/  LDG.E.U16 R17, [R14.64] ;  /* 0x000000060e117981 */ /* 0x001122000c1e1500 */
[----:B------:R-:W-:-:S05]  /*48e0*/  LEA.HI.X.SX32 R5, R0, R3, 0x1, P0 ;  /* 0x0000000300057211 */ /* 0x000fca00000f0eff */
[----:B0-----:R0:W5:Y:S01]  /*48f0*/  LDG.E.U16 R14, [R4.64] ;  /* 0x00000006040e7981 */ /* 0x001162000c1e1500 */
[----:B------:R-:W-:-:S05]  /*4900*/  IMAD R16, R0, 0x204, RZ ;  /* 0x0000020400107824 */ /* 0x000fca00078e02ff */
[-C--:B------:R-:W-:Y:S02]  /*4910*/  IADD3 R16, P1, R16, R2.reuse, RZ ;  /* 0x0000000210107210 */ /* 0x080fe40007f3e0ff */
[----:B0-----:R-:W-:-:S04]  /*4920*/  LEA R4, P0, R0, R2, 0x2 ;  /* 0x0000000200047211 */ /* 0x001fc800078010ff */
[-C--:B------:R-:W-:Y:S01]  /*4930*/  LEA.HI.X.SX32 R5, R18, R3.reuse, 0x1, P0 ;  /* 0x0000000312057211 */ /* 0x080fe200000f0eff */
[----:B--2---:R-:W-:Y:S04]  /*4940*/  STL [R1+0x84], R6 ;  /* 0x0000840601007387 */ /* 0x004fe80000100800 */
[----:B----4-:R0:W-:Y:S02]  /*4950*/  STL [R1+0x80], R17 ;  /* 0x0000801101007387 */ /* 0x0101e40000100800 */
[----:B0-----:R-:W-:Y:S02]  /*4960*/  LEA.HI.X.SX32 R17, R19, R3, 0x1, P1 ;  /* 0x0000000313117211 */ /* 0x001fe400008f0eff */
[----:B------:R0:W2:Y:S01]  /*4970*/  LDG.E.U16 R19, [R4.64] ;  /* 0x0000000604137981 */ /* 0x0000a2000c1e1500 */
[----:B------:R-:W-:-:S02]  /*4980*/  IMAD R6, R0, 0x10a, RZ ;  /* 0x0000010a00067824 */ /* 0x000fc400078e02ff */
[C---:B------:R-:W-:Y:S01]  /*4990*/  IMAD R15, R0.reuse, 0x85, RZ ;  /* 0x00000085000f7824 */ /* 0x040fe200078e02ff */
[----:B---3--:R1:W-:Y:S01]  /*49a0*/  STL [R1+0x7c], R13 ;  /* 0x00007c0d01007387 */ /* 0x0083e20000100800 */
[----:B------:R-:W-:-:S03]  /*49b0*/  IMAD R12, R0, 0x214, RZ ;  /* 0x00000214000c7824 */ /* 0x000fc600078e02ff */
[----:B-----5:R3:W-:Y:S02]  /*49c0*/  STL [R1+0x88], R14 ;  /* 0x0000880e01007387 */ /* 0x0207e40000100800 */
[-C--:B------:R-:W-:Y:S02]  /*49d0*/  IADD3 R12, P2, R12, R2.reuse, RZ ;  /* 0x000000020c0c7210 */ /* 0x080fe40007f5e0ff */
[----:B------:R4:W5:Y:S01]  /*49e0*/  LDG.E.U16 R18, [R16.64] ;  /* 0x0000000610127981 */ /* 0x000962000c1e1500 */
[----:B-1----:R-:W-:Y:S01]  /*49f0*/  IMAD R13, R0, 0x224, RZ ;  /* 0x00000224000d7824 */ /* 0x002fe200078e02ff */
[----:B---3--:R-:W-:-:S04]  /*4a00*/  IADD3 R14, P0, R6, R2, RZ ;  /* 0x00000002060e7210 */ /* 0x008fc80007f1e0ff */
[-C--:B------:R-:W-:Y:S02]  /*4a10*/  LEA.HI.X.SX32 R15, R15, R3.reuse, 0x1, P0 ;  /* 0x000000030f0f7211 */ /* 0x080fe400000f0eff */
[----:B0-----:R-:W-:Y:S02]  /*4a20*/  IADD3 R4, P1, R13, R2, RZ ;  /* 0x000000020d047210 */ /* 0x001fe40007f3e0ff */
[-C--:B------:R-:W-:Y:S01]  /*4a30*/  LEA.HI.X.SX32 R13, R6, R3.reuse, 0x1, P2 ;  /* 0x00000003060d7211 */ /* 0x080fe200010f0eff */
[----:B----4-:R0:W3:Y:S01]  /*4a40*/  LDG.E.U16 R17, [R14.64] ;  /* 0x000000060e117981 */ /* 0x0100e2000c1e1500 */
[----:B------:R-:W-:-:S03]  /*4a50*/  LEA.HI.X.SX32 R5, R20, R3, 0x1, P1 ;  /* 0x0000000314057211 */ /* 0x000fc600008f0eff */
[----:B------:R1:W3:Y:S04]  /*4a60*/  LDG.E.U16 R20, [R12.64] ;  /* 0x000000060c147981 */ /* 0x0002e8000c1e1500 */
[----:B--2---:R2:W-:Y:S04]  /*4a70*/  STL [R1+0x78], R19 ;  /* 0x0000781301007387 */ /* 0x0045e80000100800 */
[----:B--2---:R2:W4:Y:S01]  /*4a80*/  LDG.E.U16 R19, [R4.64] ;  /* 0x0000000604137981 */ /* 0x004522000c1e1500 */
[C---:B------:R-:W-:Y:S02]  /*4a90*/  IMAD R6, R0.reuse, 0x11a, RZ ;  /* 0x0000011a00067824 */ /* 0x040fe400078e02ff */
[----:B------:R-:W-:-:S03]  /*4aa0*/  IMAD R16, R0, 0x234, RZ ;  /* 0x0000023400107824 */ /* 0x000fc600078e02ff */
[-C--:B0-----:R-:W-:Y:S02]  /*4ab0*/  IADD3 R14, P0, R6, R2.reuse, RZ ;  /* 0x00000002060e7210 */ /* 0x081fe40007f1e0ff */
[----:B------:R-:W-:Y:S01]  /*4ac0*/  IADD3 R16, P1, R16, R2, RZ ;  /* 0x0000000210107210 */ /* 0x000fe20007f3e0ff */
[C---:B--2---:R-:W-:Y:S01]  /*4ad0*/  IMAD R4, R0.reuse, 0x8d, RZ ;  /* 0x0000008d00047824 */ /* 0x044fe200078e02ff */
[----:B-----5:R0:W-:Y:S01]  /*4ae0*/  STL [R1+0x74], R18 ;  /* 0x0000741201007387 */ /* 0x0201e20000100800 */
[----:B-1----:R-:W-:-:S03]  /*4af0*/  IMAD R12, R0, 0x244, RZ ;  /* 0x00000244000c7824 */ /* 0x002fc600078e02ff */
[----:B------:R-:W-:Y:S01]  /*4b00*/  LEA.HI.X.SX32 R15, R4, R3, 0x1, P0 ;  /* 0x00000003040f7211 */ /* 0x000fe200000f0eff */
[----:B---3--:R1:W-:Y:S01]  /*4b10*/  STL [R1+0x724], R17 ;  /* 0x0007241101007387 */ /* 0x0083e20000100800 */
[----:B0-----:R-:W-:-:S03]  /*4b20*/  IMAD R18, R0, 0x12a, RZ ;  /* 0x0000012a00127824 */ /* 0x001fc600078e02ff */
[----:B------:R-:W2:Y:S01]  /*4b30*/  LDG.E.U16 R14, [R14.64] ;  /* 0x000000060e0e7981 */ /* 0x000ea2000c1e1500 */
[----:B-1----:R-:W-:-:S03]  /*4b40*/  LEA.HI.X.SX32 R17, R6, R3, 0x1, P1 ;  /* 0x0000000306117211 */ /* 0x002fc600008f0eff */
[----:B------:R0:W-:Y:S01]  /*4b50*/  STL [R1+0x70], R20 ;  /* 0x0000701401007387 */ /* 0x0001e20000100800 */
[-C--:B------:R-:W-:Y:S01]  /*4b60*/  IADD3 R12, P2, R12, R2.reuse, RZ ;  /* 0x000000020c0c7210 */ /* 0x080fe20007f5e0ff */
[----:B------:R-:W-:Y:S01]  /*4b70*/  IMAD R5, R0, 0x95, RZ ;  /* 0x0000009500057824 */ /* 0x000fe200078e02ff */
[----:B------:R-:W-:Y:S02]  /*4b80*/  IADD3 R4, P0, R18, R2, RZ ;  /* 0x0000000212047210 */ /* 0x000fe40007f1e0ff */
[-C--:B------:R-:W-:Y:S01]  /*4b90*/  LEA.HI.X.SX32 R13, R21, R3.reuse, 0x1, P2 ;  /* 0x00000003150d7211 */ /* 0x080fe200010f0eff */
[----:B0-----:R0:W3:Y:S01]  /*4ba0*/  LDG.E.U16 R20, [R16.64] ;  /* 0x0000000610147981 */ /* 0x0010e2000c1e1500 */
[----:B------:R-:W-:-:S05]  /*4bb0*/  LEA.HI.X.SX32 R5, R5, R3, 0x1, P0 ;  /* 0x0000000305057211 */ /* 0x000fca00000f0eff */
[----:B------:R1:W5:Y:S04]  /*4bc0*/  LDG.E.U16 R21, [R4.64] ;  /* 0x0000000604157981 */ /* 0x000368000c1e1500 */
[----:B----4-:R4:W-:Y:S04]  /*4bd0*/  STL [R1+0x6c], R19 ;  /* 0x00006c1301007387 */ /* 0x0109e80000100800 */
[----:B----4-:R4:W5:Y:S01]  /*4be0*/  LDG.E.U16 R19, [R12.64] ;  /* 0x000000060c137981 */ /* 0x010962000c1e1500 */
[C---:B------:R-:W-:Y:S02]  /*4bf0*/  IMAD R6, R0.reuse, 0x254, RZ ;  /* 0x0000025400067824 */ /* 0x040fe400078e02ff */
[----:B0-----:R-:W-:-:S03]  /*4c00*/  IMAD R16, R0, 0x264, RZ ;  /* 0x0000026400107824 */ /* 0x001fc600078e02ff */
[-C--:B-1----:R-:W-:Y:S02]  /*4c10*/  IADD3 R4, P0, R6, R2.reuse, RZ ;  /* 0x0000000206047210 */ /* 0x082fe40007f1e0ff */
[----:B------:R-:W-:Y:S02]  /*4c20*/  IADD3 R16, P1, R16, R2, RZ ;  /* 0x0000000210107210 */ /* 0x000fe40007f3e0ff */
[-C--:B------:R-:W-:Y:S01]  /*4c30*/  LEA.HI.X.SX32 R5, R18, R3.reuse, 0x1, P0 ;  /* 0x0000000312057211 */ /* 0x080fe200000f0eff */
[C---:B------:R-:W-:Y:S01]  /*4c40*/  IMAD R6, R0.reuse, 0x13a, RZ ;  /* 0x0000013a00067824 */ /* 0x040fe200078e02ff */
[----:B------:R-:W-:Y:S01]  /*4c50*/  LEA.HI.X.SX32 R17, R23, R3, 0x1, P1 ;  /* 0x0000000317117211 */ /* 0x000fe200008f0eff */
[C---:B----4-:R-:W-:Y:S01]  /*4c60*/  IMAD R12, R0.reuse, 0x274, RZ ;  /* 0x00000274000c7824 */ /* 0x050fe200078e02ff */
[----:B--2---:R0:W-:Y:S01]  /*4c70*/  STL [R1+0x720], R14 ;  /* 0x0007200e01007387 */ /* 0x0041e20000100800 */
[----:B------:R-:W-:-:S03]  /*4c80*/  IMAD R15, R0, 0x9d, RZ ;  /* 0x0000009d000f7824 */ /* 0x000fc600078e02ff */
[----:B------:R1:W2:Y:S01]  /*4c90*/  LDG.E.U16 R18, [R4.64] ;  /* 0x0000000604127981 */ /* 0x0002a2000c1e1500 */
[----:B------:R-:W-:Y:S01]  /*4ca0*/  IMAD R13, R0, 0x284, RZ ;  /* 0x00000284000d7824 */ /* 0x000fe200078e02ff */
[-C--:B------:R-:W-:Y:S02]  /*4cb0*/  IADD3 R12, P2, R12, R2.reuse, RZ ;  /* 0x000000020c0c7210 */ /* 0x080fe40007f5e0ff */
[CC--:B0-----:R-:W-:Y:S01]  /*4cc0*/  IADD3 R14, P0, R6.reuse, R2.reuse, RZ ;  /* 0x00000002060e7210 */ /* 0x0c1fe20007f1e0ff */
[----:B---3--:R0:W-:Y:S01]  /*4cd0*/  STL [R1+0x68], R20 ;  /* 0x0000681401007387 */ /* 0x0081e20000100800 */
[----:B-1----:R-:W-:Y:S02]  /*4ce0*/  IADD3 R4, P1, R13, R2, RZ ;  /* 0x000000020d047210 */ /* 0x002fe40007f3e0ff */
[-C--:B------:R-:W-:Y:S01]  /*4cf0*/  LEA.HI.X.SX32 R15, R15, R3.reuse, 0x1, P0 ;  /* 0x000000030f0f7211 */ /* 0x080fe200000f0eff */
[----:B0-----:R0:W3:Y:S01]  /*4d00*/  LDG.E.U16 R20, [R16.64] ;  /* 0x0000000610147981 */ /* 0x0010e2000c1e1500 */
[----:B------:R-:W-:-:S03]  /*4d10*/  LEA.HI.X.SX32 R13, R6, R3, 0x1, P2 ;  /* 0x00000003060d7211 */ /* 0x000fc600010f0eff */
[----:B-----5:R1:W-:Y:S04]  /*4d20*/  STL [R1+0x64], R19 ;  /* 0x0000641301007387 */ /* 0x0203e80000100800 */
[----:B------:R4:W-:Y:S04]  /*4d30*/  STL [R1+0x718], R21 ;  /* 0x0007181501007387 */ /* 0x0009e80000100800 */
[----:B-1----:R1:W5:Y:S04]  /*4d40*/  LDG.E.U16 R19, [R14.64] ;  /* 0x000000060e137981 */ /* 0x002368000c1e1500 */
[----:B----4-:R4:W5:Y:S01]  /*4d50*/  LDG.E.U16 R21, [R12.64] ;  /* 0x000000060c157981 */ /* 0x010962000c1e1500 */
[----:B------:R-:W-:Y:S01]  /*4d60*/  LEA.HI.X.SX32 R5, R22, R3, 0x1, P1 ;  /* 0x0000000316057211 */ /* 0x000fe200008f0eff */
[----:B------:R-:W-:-:S02]  /*4d70*/  IMAD R6, R0, 0x14a, RZ ;  /* 0x0000014a00067824 */ /* 0x000fc400078e02ff */
[----:B0-----:R-:W-:Y:S02]  /*4d80*/  IMAD R16, R0, 0x294, RZ ;  /* 0x0000029400107824 */ /* 0x001fe400078e02ff */
[----:B------:R0:W5:Y:S01]  /*4d90*/  LDG.E.U16 R23, [R4.64] ;  /* 0x0000000604177981 */ /* 0x000162000c1e1500 */
[-C--:B-1----:R-:W-:Y:S02]  /*4da0*/  IADD3 R14, P0, R6, R2.reuse, RZ ;  /* 0x00000002060e7210 */ /* 0x082fe40007f1e0ff */
[----:B------:R-:W-:Y:S01]  /*4db0*/  IADD3 R16, P1, R16, R2, RZ ;  /* 0x0000000210107210 */ /* 0x000fe20007f3e0ff */
[----:B0-----:R-:W-:-:S03]  /*4dc0*/  IMAD R4, R0, 0xa5, RZ ;  /* 0x000000a500047824 */ /* 0x001fc600078e02ff */
[-C--:B------:R-:W-:Y:S01]  /*4dd0*/  LEA.HI.X.SX32 R17, R6, R3.reuse, 0x1, P1 ;  /* 0x0000000306117211 */ /* 0x080fe200008f0eff */
[----:B----4-:R-:W-:Y:S01]  /*4de0*/  IMAD R12, R0, 0x2a4, RZ ;  /* 0x000002a4000c7824 */ /* 0x010fe200078e02ff */
[----:B--2---:R0:W-:Y:S01]  /*4df0*/  STL [R1+0x60], R18 ;  /* 0x0000601201007387 */ /* 0x0041e20000100800 */
[----:B------:R-:W-:Y:S01]  /*4e00*/  LEA.HI.X.SX32 R15, R4, R3, 0x1, P0 ;  /* 0x00000003040f7211 */ /* 0x000fe200000f0eff */
[----:B------:R-:W-:Y:S02]  /*4e10*/  IMAD R5, R0, 0xad, RZ ;  /* 0x000000ad00057824 */ /* 0x000fe400078e02ff */
[----:B---3--:R1:W-:Y:S01]  /*4e20*/  STL [R1+0x5c], R20 ;  /* 0x00005c1401007387 */ /* 0x0083e20000100800 */
[----:B------:R-:W-:-:S03]  /*4e30*/  IADD3 R12, P2, R12, R2, RZ ;  /* 0x000000020c0c7210 */ /* 0x000fc60007f5e0ff */
[----:B------:R2:W3:Y:S01]  /*4e40*/  LDG.E.U16 R22, [R14.64] ;  /* 0x000000060e167981 */ /* 0x0004e2000c1e1500 */
[----:B0-----:R-:W-:-:S03]  /*4e50*/  IMAD R18, R0, 0x15a, RZ ;  /* 0x0000015a00127824 */ /* 0x001fc600078e02ff */
[----:B-1----:R0:W3:Y:S02]  /*4e60*/  LDG.E.U16 R20, [R16.64] ;  /* 0x0000000610147981 */ /* 0x0020e4000c1e1500 */
[----:B------:R-:W-:Y:S02]  /*4e70*/  IADD3 R4, P0, R18, R2, RZ ;  /* 0x0000000212047210 */ /* 0x000fe40007f1e0ff */
[-C--:B------:R-:W-:Y:S02]  /*4e80*/  LEA.HI.X.SX32 R13, R24, R3.reuse, 0x1, P2 ;  /* 0x00000003180d7211 */ /* 0x080fe400010f0eff */
[----:B------:R-:W-:Y:S01]  /*4e90*/  LEA.HI.X.SX32 R5, R5, R3, 0x1, P0 ;  /* 0x0000000305057211 */ /* 0x000fe200000f0eff */
[C---:B------:R-:W-:Y:S02]  /*4ea0*/  IMAD R6, R0.reuse, 0x2b4, RZ ;  /* 0x000002b400067824 */ /* 0x040fe400078e02ff */
[----:B0-----:R-:W-:-:S05]  /*4eb0*/  IMAD R16, R0, 0x2c4, RZ ;  /* 0x000002c400107824 */ /* 0x001fca00078e02ff */
[----:B------:R-:W-:-:S04]  /*4ec0*/  IADD3 R16, P1, R16, R2, RZ ;  /* 0x0000000210107210 */ /* 0x000fc80007f3e0ff */
[----:B------:R-:W-:-:S05]  /*4ed0*/  LEA.HI.X.SX32 R17, R25, R3, 0x1, P1 ;  /* 0x0000000319117211 */ /* 0x000fca00008f0eff */
[----:B------:R0:W3:Y:S04]  /*4ee0*/  LDG.E.U16 R24, [R16.64] ;  /* 0x0000000610187981 */ /* 0x0000e8000c1e1500 */
[----:B-----5:R1:W-:Y:S04]  /*4ef0*/  STL [R1+0x714], R19 ;  /* 0x0007141301007387 */ /* 0x0203e80000100800 */
[----:B------:R5:W-:Y:S04]  /*4f00*/  STL [R1+0x58], R21 ;  /* 0x0000581501007387 */ /* 0x000be80000100800 */
[----:B-1----:R1:W4:Y:S04]  /*4f10*/  LDG.E.U16 R19, [R12.64] ;  /* 0x000000060c137981 */ /* 0x002328000c1e1500 */
[----:B-----5:R5:W4:Y:S02]  /*4f20*/  LDG.E.U16 R21, [R4.64] ;  /* 0x0000000604157981 */ /* 0x020b24000c1e1500 */
[----:B-----5:R-:W-:-:S04]  /*4f30*/  IADD3 R4, P0, R6, R2, RZ ;  /* 0x0000000206047210 */ /* 0x020fc80007f1e0ff */
[----:B------:R-:W-:-:S05]  /*4f40*/  LEA.HI.X.SX32 R5, R18, R3, 0x1, P0 ;  /* 0x0000000312057211 */ /* 0x000fca00000f0eff */
[----:B------:R5:W4:Y:S01]  /*4f50*/  LDG.E.U16 R25, [R4.64] ;  /* 0x0000000604197981 */ /* 0x000b22000c1e1500 */
[C---:B------:R-:W-:Y:S02]  /*4f60*/  IMAD R6, R0.reuse, 0x16a, RZ ;  /* 0x0000016a00067824 */ /* 0x040fe400078e02ff */
[C---:B-1----:R-:W-:Y:S02]  /*4f70*/  IMAD R12, R0.reuse, 0x2d4, RZ ;  /* 0x000002d4000c7824 */ /* 0x042fe400078e02ff */
[----:B------:R-:W-:Y:S01]  /*4f80*/  IMAD R13, R0, 0x2e4, RZ ;  /* 0x000002e4000d7824 */ /* 0x000fe200078e02ff */
[-C--:B--2---:R-:W-:Y:S01]  /*4f90*/  IADD3 R14, P0, R6, R2.reuse, RZ ;  /* 0x00000002060e7210 */ /* 0x084fe20007f1e0ff */
[----:B------:R-:W-:Y:S01]  /*4fa0*/  IMAD R15, R0, 0xb5, RZ ;  /* 0x000000b5000f7824 */ /* 0x000fe200078e02ff */
[-C--:B------:R-:W-:Y:S02]  /*4fb0*/  IADD3 R12, P2, R12, R2.reuse, RZ ;  /* 0x000000020c0c7210 */ /* 0x080fe40007f5e0ff */
[----:B-----5:R-:W-:-:S02]  /*4fc0*/  IADD3 R4, P1, R13, R2, RZ ;  /* 0x000000020d047210 */ /* 0x020fc40007f3e0ff */
[-C--:B------:R-:W-:Y:S02]  /*4fd0*/  LEA.HI.X.SX32 R15, R15, R3.reuse, 0x1, P0 ;  /* 0x000000030f0f7211 */ /* 0x080fe400000f0eff */
[-C--:B------:R-:W-:Y:S02]  /*4fe0*/  LEA.HI.X.SX32 R13, R6, R3.reuse, 0x1, P2 ;  /* 0x00000003060d7211 */ /* 0x080fe400010f0eff */
[----:B------:R-:W-:Y:S01]  /*4ff0*/  LEA.HI.X.SX32 R5, R27, R3, 0x1, P1 ;  /* 0x000000031b057211 */ /* 0x000fe200008f0eff */
[----:B------:R1:W-:Y:S01]  /*5000*/  STL [R1+0x54], R23 ;  /* 0x0000541701007387 */ /* 0x0003e20000100800 */
[----:B------:R-:W-:-:S03]  /*5010*/  IMAD R6, R0, 0x17a, RZ ;  /* 0x0000017a00067824 */ /* 0x000fc600078e02ff */
[----:B---3--:R2:W-:Y:S04]  /*5020*/  STL [R1+0x710], R22 ;  /* 0x0007101601007387 */ /* 0x0085e80000100800 */
[----:B------:R3:W-:Y:S04]  /*5030*/  STL [R1+0x50], R20 ;  /* 0x0000501401007387 */ /* 0x0007e80000100800 */
[----:B-1----:R1:W5:Y:S04]  /*5040*/  LDG.E.U16 R23, [R14.64] ;  /* 0x000000060e177981 */ /* 0x002368000c1e1500 */
[----:B--2---:R2:W5:Y:S04]  /*5050*/  LDG.E.U16 R22, [R12.64] ;  /* 0x000000060c167981 */ /* 0x004568000c1e1500 */
[----:B---3--:R3:W5:Y:S01]  /*5060*/  LDG.E.U16 R20, [R4.64] ;  /* 0x0000000604147981 */ /* 0x008762000c1e1500 */
[----:B0-----:R-:W-:Y:S01]  /*5070*/  IMAD R16, R0, 0x2f4, RZ ;  /* 0x000002f400107824 */ /* 0x001fe200078e02ff */
[----:B--2---:R-:W-:Y:S01]  /*5080*/  IADD3 R12, P0, R6, R2, RZ ;  /* 0x00000002060c7210 */ /* 0x004fe20007f1e0ff */
[----:B---3--:R-:W-:-:S03]  /*5090*/  IMAD R4, R0, 0xbd, RZ ;  /* 0x000000bd00047824 */ /* 0x008fc600078e02ff */
[----:B------:R-:W-:Y:S01]  /*50a0*/  IADD3 R16, P1, R16, R2, RZ ;  /* 0x0000000210107210 */ /* 0x000fe20007f3e0ff */
[----:B-1----:R-:W-:Y:S01]  /*50b0*/  IMAD R14, R0, 0x304, RZ ;  /* 0x00000304000e7824 */ /* 0x002fe200078e02ff */
[----:B------:R-:W-:Y:S01]  /*50c0*/  LEA.HI.X.SX32 R13, R4, R3, 0x1, P0 ;  /* 0x00000003040d7211 */ /* 0x000fe200000f0eff */
[----:B------:R-:W-:-:S03]  /*50d0*/  IMAD R18, R0, 0x18a, RZ ;  /* 0x0000018a00127824 */ /* 0x000fc600078e02ff */
[-C--:B------:R-:W-:Y:S01]  /*50e0*/  IADD3 R14, P2, R14, R2.reuse, RZ ;  /* 0x000000020e0e7210 */ /* 0x080fe20007f5e0ff */
[----:B------:R-:W-:Y:S01]  /*50f0*/  IMAD R5, R0, 0x314, RZ ;  /* 0x0000031400057824 */ /* 0x000fe200078e02ff */
[-C--:B------:R-:W-:Y:S02]  /*5100*/  LEA.HI.X.SX32 R17, R6, R3.reuse, 0x1, P1 ;  /* 0x0000000306117211 */ /* 0x080fe400008f0eff */
[----:B------:R-:W-:Y:S02]  /*5110*/  IADD3 R4, P0, R18, R2, RZ ;  /* 0x0000000212047210 */ /* 0x000fe40007f1e0ff */
[----:B------:R-:W-:Y:S02]  /*5120*/  LEA.HI.X.SX32 R15, R28, R3, 0x1, P2 ;  /* 0x000000031c0f7211 */ /* 0x000fe400010f0eff */
[----:B------:R0:W2:Y:S02]  /*5130*/  LDG.E.U16 R28, [R16.64] ;  /* 0x00000006101c7981 */ /* 0x0000a4000c1e1500 */
[----:B0-----:R-:W-:-:S02]  /*5140*/  IMAD R16, R0, 0x324, RZ ;  /* 0x0000032400107824 */ /* 0x001fc400078e02ff */
[----:B----4-:R-:W-:Y:S04]  /*5150*/  STL [R1+0x4c], R19 ;  /* 0x00004c1301007387 */ /* 0x010fe80000100800 */
[----:B------:R0:W-:Y:S04]  /*5160*/  STL [R1+0x70c], R21 ;  /* 0x00070c1501007387 */ /* 0x0001e80000100800 */
[----:B0-----:R0:W3:Y:S01]  /*5170*/  LDG.E.U16 R21, [R12.64] ;  /* 0x000000060c157981 */ /* 0x0010e2000c1e1500 */
[----:B------:R-:W-:Y:S01]  /*5180*/  IMAD R19, R0, 0xc5, RZ ;  /* 0x000000c500137824 */ /* 0x000fe200078e02ff */
[----:B0-----:R-:W-:-:S04]  /*5190*/  IADD3 R12, P1, R5, R2, RZ ;  /* 0x00000002050c7210 */ /* 0x001fc80007f3e0ff */
[----:B------:R-:W-:Y:S01]  /*51a0*/  LEA.HI.X.SX32 R5, R19, R3, 0x1, P0 ;  /* 0x0000000313057211 */ /* 0x000fe200000f0eff */
[----:B------:R0:W-:Y:S04]  /*51b0*/  STL [R1+0x48], R25 ;  /* 0x0000481901007387 */ /* 0x0001e80000100800 */
[----:B------:R1:W-:Y:S04]  /*51c0*/  STL [R1+0x44], R24 ;  /* 0x0000441801007387 */ /* 0x0003e80000100800 */
[----:B0-----:R0:W4:Y:S04]  /*51d0*/  LDG.E.U16 R25, [R14.64] ;  /* 0x000000060e197981 */ /* 0x001128000c1e1500 */
[----:B-1----:R1:W4:Y:S01]  /*51e0*/  LDG.E.U16 R24, [R4.64] ;  /* 0x0000000604187981 */ /* 0x002322000c1e1500 */
[----:B------:R-:W-:-:S02]  /*51f0*/  IADD3 R16, P0, R16, R2, RZ ;  /* 0x0000000210107210 */ /* 0x000fc40007f1e0ff */
[-C--:B------:R-:W-:Y:S02]  /*5200*/  LEA.HI.X.SX32 R13, R18, R3.reuse, 0x1, P1 ;  /* 0x00000003120d7211 */ /* 0x080fe400008f0eff */
[----:B------:R-:W-:-:S03]  /*5210*/  LEA.HI.X.SX32 R17, R29, R3, 0x1, P0 ;  /* 0x000000031d117211 */ /* 0x000fc600000f0eff */
[----:B------:R0:W4:Y:S04]  /*5220*/  LDG.E.U16 R19, [R12.64] ;  /* 0x000000060c137981 */ /* 0x000128000c1e1500 */
[----:B------:R5:W4:Y:S01]  /*5230*/  LDG.E.U16 R27, [R16.64] ;  /* 0x00000006101b7981 */ /* 0x000b22000c1e1500 */
[----:B-1----:R-:W-:-:S03]  /*5240*/  IMAD R4, R0, 0x354, RZ ;  /* 0x0000035400047824 */ /* 0x002fc600078e02ff */
[----:B-----5:R-:W-:Y:S01]  /*5250*/  STL [R1+0x708], R23 ;  /* 0x0007081701007387 */ /* 0x020fe20000100800 */
[----:B0-----:R-:W-:-:S03]  /*5260*/  IMAD R12, R0, 0x344, RZ ;  /* 0x00000344000c7824 */ /* 0x001fc600078e02ff */
[----:B------:R-:W-:Y:S01]  /*5270*/  STL [R1+0x40], R22 ;  /* 0x0000401601007387 */ /* 0x000fe20000100800 */
[----:B------:R-:W-:-:S03]  /*5280*/  IMAD R6, R0, 0x1aa, RZ ;  /* 0x000001aa00067824 */ /* 0x000fc600078e02ff */
[----:B------:R0:W-:Y:S01]  /*5290*/  STL [R1+0x3c], R20 ;  /* 0x00003c1401007387 */ /* 0x0001e20000100800 */
[-C--:B------:R-:W-:Y:S02]  /*52a0*/  IADD3 R12, P2, R12, R2.reuse, RZ ;  /* 0x000000020c0c7210 */ /* 0x080fe40007f5e0ff */
[----:B------:R-:W-:Y:S01]  /*52b0*/  IADD3 R4, P0, R4, R2, RZ ;  /* 0x0000000204047210 */ /* 0x000fe20007f1e0ff */
[C---:B------:R-:W-:Y:S02]  /*52c0*/  IMAD R16, R0.reuse, 0x364, RZ ;  /* 0x0000036400107824 */ /* 0x040fe400078e02ff */
[----:B0-----:R-:W-:Y:S01]  /*52d0*/  IMAD R20, R0, 0x1a2, RZ ;  /* 0x000001a200147824 */ /* 0x001fe200078e02ff */
[----:B------:R-:W-:-:S04]  /*52e0*/  LEA.HI.X.SX32 R5, R6, R3, 0x1, P0 ;  /* 0x0000000306057211 */ /* 0x000fc800000f0eff */
[----:B------:R-:W-:Y:S01]  /*52f0*/  LEA.HI.X.SX32 R13, R20, R3, 0x1, P2 ;  /* 0x00000003140d7211 */ /* 0x000fe200010f0eff */
[----:B------:R-:W-:Y:S01]  /*5300*/  IMAD R20, R0, 0x1b2, RZ ;  /* 0x000001b200147824 */ /* 0x000fe200078e02ff */
[----:B------:R-:W-:-:S03]  /*5310*/  IADD3 R16, P0, R16, R2, RZ ;  /* 0x0000000210107210 */ /* 0x000fc60007f1e0ff */
[----:B------:R0:W5:Y:S01]  /*5320*/  LDG.E.U16 R22, [R12.64] ;  /* 0x000000060c167981 */ /* 0x000162000c1e1500 */
[----:B------:R-:W-:Y:S01]  /*5330*/  IMAD R14, R0, 0x334, RZ ;  /* 0x00000334000e7824 */ /* 0x000fe200078e02ff */
[----:B------:R-:W-:Y:S01]  /*5340*/  LEA.HI.X.SX32 R17, R20, R3, 0x1, P0 ;  /* 0x0000000314117211 */ /* 0x000fe200000f0eff */
[C---:B------:R-:W-:Y:S02]  /*5350*/  IMAD R20, R0.reuse, 0x1c2, RZ ;  /* 0x000001c200147824 */ /* 0x040fe400078e02ff */
[C---:B------:R-:W-:Y:S02]  /*5360*/  IMAD R6, R0.reuse, 0x1ca, RZ ;  /* 0x000001ca00067824 */ /* 0x040fe400078e02ff */
[----:B0-----:R-:W-:Y:S01]  /*5370*/  IMAD R12, R0, 0x384, RZ ;  /* 0x00000384000c7824 */ /* 0x001fe200078e02ff */
[----:B------:R-:W-:Y:S01]  /*5380*/  IADD3 R14, P1, R14, R2, RZ ;  /* 0x000000020e0e7210 */ /* 0x000fe20007f3e0ff */
[----:B------:R-:W-:-:S03]  /*5390*/  IMAD R18, R0, 0x19a, RZ ;  /* 0x0000019a00127824 */ /* 0x000fc600078e02ff */
[----:B------:R-:W-:-:S04]  /*53a0*/  IADD3 R12, P2, R12, R2, RZ ;  /* 0x000000020c0c7210 */ /* 0x000fc80007f5e0ff */
[-C--:B------:R-:W-:Y:S01]  /*53b0*/  LEA.HI.X.SX32 R13, R20, R3.reuse, 0x1, P2 ;  /* 0x00000003140d7211 */ /* 0x080fe200010f0eff */
[----:B------:R-:W-:Y:S01]  /*53c0*/  IMAD R20, R0, 0x1d2, RZ ;  /* 0x000001d200147824 */ /* 0x000fe200078e02ff */
[----:B------:R-:W-:-:S05]  /*53d0*/  LEA.HI.X.SX32 R15, R18, R3, 0x1, P1 ;  /* 0x00000003120f7211 */ /* 0x000fca00008f0eff */
[----:B------:R0:W5:Y:S01]  /*53e0*/  LDG.E.U16 R23, [R14.64] ;  /* 0x000000060e177981 */ /* 0x000162000c1e1500 */
[C---:B------:R-:W-:Y:S02]  /*53f0*/  IMAD R18, R0.reuse, 0x1ba, RZ ;  /* 0x000001ba00127824 */ /* 0x040fe400078e02ff */
[----:B0-----:R-:W-:-:S05]  /*5400*/  IMAD R14, R0, 0x374, RZ ;  /* 0x00000374000e7824 */ /* 0x001fca00078e02ff */
[----:B------:R-:W-:-:S04]  /*5410*/  IADD3 R14, P1, R14, R2, RZ ;  /* 0x000000020e0e7210 */ /* 0x000fc80007f3e0ff */
[----:B------:R-:W-:Y:S01]  /*5420*/  LEA.HI.X.SX32 R15, R18, R3, 0x1, P1 ;  /* 0x00000003120f7211 */ /* 0x000fe200008f0eff */
[----:B---3--:R0:W-:Y:S04]  /*5430*/  STL [R1+0x704], R21 ;  /* 0x0007041501007387 */ /* 0x0081e80000100800 */
[----:B0-----:R0:W3:Y:S04]  /*5440*/  LDG.E.U16 R21, [R4.64] ;  /* 0x0000000604157981 */ /* 0x0010e8000c1e1500 */
[----:B--2---:R1:W-:Y:S01]  /*5450*/  STL [R1+0x38], R28 ;  /* 0x0000381c01007387 */ /* 0x0043e20000100800 */
[----:B0-----:R-:W-:-:S03]  /*5460*/  IMAD R4, R0, 0x394, RZ ;  /* 0x0000039400047824 */ /* 0x001fc600078e02ff */
[----:B-1----:R0:W2:Y:S02]  /*5470*/  LDG.E.U16 R28, [R16.64] ;  /* 0x00000006101c7981 */ /* 0x0020a4000c1e1500 */
[----:B------:R-:W-:-:S04]  /*5480*/  IADD3 R4, P0, R4, R2, RZ ;  /* 0x0000000204047210 */ /* 0x000fc80007f1e0ff */
[----:B------:R-:W-:Y:S01]  /*5490*/  LEA.HI.X.SX32 R5, R6, R3, 0x1, P0 ;  /* 0x0000000306057211 */ /* 0x000fe200000f0eff */
[----:B----4-:R1:W-:Y:S01]  /*54a0*/  STL [R1+0x34], R25 ;  /* 0x0000341901007387 */ /* 0x0103e20000100800 */
[----:B0-----:R-:W-:-:S03]  /*54b0*/  IMAD R16, R0, 0x3a4, RZ ;  /* 0x000003a400107824 */ /* 0x001fc600078e02ff */
[----:B------:R0:W-:Y:S02]  /*54c0*/  STL [R1+0x700], R24 ;  /* 0x0007001801007387 */ /* 0x0001e40000100800 */
[----:B------:R-:W-:Y:S02]  /*54d0*/  IADD3 R16, P0, R16, R2, RZ ;  /* 0x0000000210107210 */ /* 0x000fe40007f1e0ff */
[----:B-1----:R1:W4:Y:S04]  /*54e0*/  LDG.E.U16 R25, [R12.64] ;  /* 0x000000060c197981 */ /* 0x002328000c1e1500 */
[----:B0-----:R0:W2:Y:S01]  /*54f0*/  LDG.E.U16 R24, [R4.64] ;  /* 0x0000000604187981 */ /* 0x0010a2000c1e1500 */
[----:B------:R-:W-:Y:S01]  /*5500*/  LEA.HI.X.SX32 R17, R20, R3, 0x1, P0 ;  /* 0x0000000314117211 */ /* 0x000fe200000f0eff */
[----:B-1----:R-:W-:-:S02]  /*5510*/  IMAD R12, R0, 0x3c4, RZ ;  /* 0x000003c4000c7824 */ /* 0x002fc400078e02ff */
[C---:B------:R-:W-:Y:S02]  /*5520*/  IMAD R20, R0.reuse, 0x1e2, RZ ;  /* 0x000001e200147824 */ /* 0x040fe400078e02ff */
[----:B0-----:R-:W-:Y:S01]  /*5530*/  IMAD R4, R0, 0x3d4, RZ ;  /* 0x000003d400047824 */ /* 0x001fe200078e02ff */
[----:B------:R-:W-:Y:S01]  /*5540*/  IADD3 R12, P2, R12, R2, RZ ;  /* 0x000000020c0c7210 */ /* 0x000fe20007f5e0ff */
[----:B------:R-:W-:-:S03]  /*5550*/  IMAD R6, R0, 0x1ea, RZ ;  /* 0x000001ea00067824 */ /* 0x000fc600078e02ff */
[----:B------:R-:W-:Y:S02]  /*5560*/  IADD3 R4, P0, R4, R2, RZ ;  /* 0x0000000204047210 */ /* 0x000fe40007f1e0ff */
[-C--:B------:R-:W-:Y:S02]  /*5570*/  LEA.HI.X.SX32 R13, R20, R3.reuse, 0x1, P2 ;  /* 0x00000003140d7211 */ /* 0x080fe400010f0eff */
[----:B------:R-:W-:Y:S01]  /*5580*/  LEA.HI.X.SX32 R5, R6, R3, 0x1, P0 ;  /* 0x0000000306057211 */ /* 0x000fe200000f0eff */
[----:B------:R0:W-:Y:S04]  /*5590*/  STL [R1+0x30], R19 ;  /* 0x0000301301007387 */ /* 0x0001e80000100800 */
[----:B------:R1:W-:Y:S04]  /*55a0*/  STL [R1+0x2c], R27 ;  /* 0x00002c1b01007387 */ /* 0x0003e80000100800 */
[----:B------:R5:W2:Y:S04]  /*55b0*/  LDG.E.U16 R6, [R4.64] ;  /* 0x0000000604067981 */ /* 0x000aa8000c1e1500 */
[----:B0-----:R0:W2:Y:S04]  /*55c0*/  LDG.E.U16 R19, [R14.64] ;  /* 0x000000060e137981 */ /* 0x0010a8000c1e1500 */
[----:B-1----:R1:W2:Y:S01]  /*55d0*/  LDG.E.U16 R27, [R12.64] ;  /* 0x000000060c1b7981 */ /* 0x0022a2000c1e1500 */
[----:B------:R-:W-:-:S02]  /*55e0*/  IMAD R18, R0, 0x1da, RZ ;  /* 0x000001da00127824 */ /* 0x000fc400078e02ff */
[C---:B0-----:R-:W-:Y:S02]  /*55f0*/  IMAD R14, R0.reuse, 0x3b4, RZ ;  /* 0x000003b4000e7824 */ /* 0x041fe400078e02ff */
[----:B-1----:R-:W-:-:S03]  /*5600*/  IMAD R12, R0, 0x3e4, RZ ;  /* 0x000003e4000c7824 */ /* 0x002fc600078e02ff */
[-C--:B------:R-:W-:Y:S01]  /*5610*/  IADD3 R14, P1, R14, R2.reuse, RZ ;  /* 0x000000020e0e7210 */ /* 0x080fe20007f3e0ff */
[----:B------:R-:W-:Y:S01]  /*5620*/  IMAD R20, R0, 0x1f2, RZ ;  /* 0x000001f200147824 */ /* 0x000fe200078e02ff */
[----:B-----5:R0:W-:Y:S02]  /*5630*/  STL [R1+0x28], R23 ;  /* 0x0000281701007387 */ /* 0x0201e40000100800 */
[----:B------:R-:W-:Y:S02]  /*5640*/  LEA.HI.X.SX32 R15, R18, R3, 0x1, P1 ;  /* 0x00000003120f7211 */ /* 0x000fe400008f0eff */
[----:B------:R1:W-:Y:S01]  /*5650*/  STL [R1+0x24], R22 ;  /* 0x0000241601007387 */ /* 0x0003e20000100800 */
[----:B------:R-:W-:-:S03]  /*5660*/  IADD3 R4, P1, R12, R2, RZ ;  /* 0x000000020c047210 */ /* 0x000fc60007f3e0ff */
[----:B0-----:R0:W5:Y:S01]  /*5670*/  LDG.E.U16 R23, [R16.64] ;  /* 0x0000000610177981 */ /* 0x001162000c1e1500 */
[----:B------:R-:W-:Y:S01]  /*5680*/  IMAD R18, R0, 0x1fa, RZ ;  /* 0x000001fa00127824 */ /* 0x000fe200078e02ff */
[----:B------:R-:W-:Y:S01]  /*5690*/  LEA.HI.X.SX32 R5, R20, R3, 0x1, P1 ;  /* 0x0000000314057211 */ /* 0x000fe200008f0eff */
[C---:B------:R-:W-:Y:S01]  /*56a0*/  IMAD R20, R0.reuse, 0x82, RZ ;  /* 0x0000008200147824 */ /* 0x040fe200078e02ff */
[----:B-1----:R1:W4:Y:S04]  /*56b0*/  LDG.E.U16 R22, [R14.64] ;  /* 0x000000060e167981 */ /* 0x002328000c1e1500 */
[----:B------:R1:W4:Y:S01]  /*56c0*/  LDG.E.U16 R5, [R4.64] ;  /* 0x0000000604057981 */ /* 0x000322000c1e1500 */
[----:B0-----:R-:W-:-:S05]  /*56d0*/  IMAD R16, R0, 0x3f4, RZ ;  /* 0x000003f400107824 */ /* 0x001fca00078e02ff */
[----:B------:R-:W-:-:S04]  /*56e0*/  IADD3 R16, P2, R16, R2, RZ ;  /* 0x0000000210107210 */ /* 0x000fc80007f5e0ff */
[----:B------:R-:W-:-:S05]  /*56f0*/  LEA.HI.X.SX32 R17, R18, R3, 0x1, P2 ;  /* 0x0000000312117211 */ /* 0x000fca00010f0eff */
[----:B-1----:R0:W5:Y:S04]  /*5700*/  LDG.E.U16 R4, [R16.64] ;  /* 0x0000000610047981 */ /* 0x002168000c1e1500 */
[----:B---3--:R1:W-:Y:S02]  /*5710*/  STL [R1+0x20], R21 ;  /* 0x0000201501007387 */ /* 0x0083e40000100800 */
[----:B-1----:R-:W-:-:S05]  /*5720*/  IMAD R21, R0, 0x104, RZ ;  /* 0x0000010400157824 */ /* 0x002fca00078e02ff */
[----:B------:R-:W-:-:S04]  /*5730*/  IADD3 R14, P0, R21, R2, RZ ;  /* 0x00000002150e7210 */ /* 0x000fc80007f1e0ff */
[----:B------:R-:W-:-:S05]  /*5740*/  LEA.HI.X.SX32 R15, R20, R3, 0x1, P0 ;  /* 0x00000003140f7211 */ /* 0x000fca00000f0eff */
[----:B------:R-:W3:Y:S04]  /*5750*/  LDG.E.U16 R29, [R14.64] ;  /* 0x000000060e1d7981 */ /* 0x000ee8000c1e1500 */
[----:B--2---:R1:W-:Y:S04]  /*5760*/  STL [R1+0x1db4], R27 ;  /* 0x001db41b01007387 */ /* 0x0043e80000100800 */
[----:B------:R-:W-:Y:S04]  /*5770*/  STL [R1+0x1db8], R6 ;  /* 0x001db80601007387 */ /* 0x000fe80000100800 */
[----:B------:R-:W-:Y:S04]  /*5780*/  STL [R1+0x1c], R28 ;  /* 0x00001c1c01007387 */ /* 0x000fe80000100800 */
[----:B------:R2:W-:Y:S01]  /*5790*/  STL [R1+0x18], R19 ;  /* 0x0000181301007387 */ /* 0x0005e20000100800 */
[----:B-1----:R-:W-:-:S02]  /*57a0*/  IMAD R27, R0, 0x8a, RZ ;  /* 0x0000008a001b7824 */ /* 0x002fc400078e02ff */
[----:B--2---:R-:W-:-:S05]  /*57b0*/  IMAD R19, R0, 0x114, RZ ;  /* 0x0000011400137824 */ /* 0x004fca00078e02ff */
[----:B------:R-:W-:-:S04]  /*57c0*/  IADD3 R12, P1, R19, R2, RZ ;  /* 0x00000002130c7210 */ /* 0x000fc80007f3e0ff */
[----:B------:R-:W-:-:S05]  /*57d0*/  LEA.HI.X.SX32 R13, R27, R3, 0x1, P1 ;  /* 0x000000031b0d7211 */ /* 0x000fca00008f0eff */
[----:B------:R-:W2:Y:S01]  /*57e0*/  LDG.E.U16 R28, [R12.64] ;  /* 0x000000060c1c7981 */ /* 0x000ea2000c1e1500 */
[C---:B------:R-:W-:Y:S02]  /*57f0*/  IMAD R19, R0.reuse, 0x124, RZ ;  /* 0x0000012400137824 */ /* 0x040fe400078e02ff */
[C---:B------:R-:W-:Y:S01]  /*5800*/  IMAD R21, R0.reuse, 0x92, RZ ;  /* 0x0000009200157824 */ /* 0x040fe200078e02ff */
[----:B----4-:R-:W-:Y:S01]  /*5810*/  STL [R1+0x14], R25 ;  /* 0x0000141901007387 */ /* 0x010fe20000100800 */
[----:B------:R-:W-:-:S03]  /*5820*/  IMAD R20, R0, 0x144, RZ ;  /* 0x0000014400147824 */ /* 0x000fc600078e02ff */
[----:B------:R1:W-:Y:S01]  /*5830*/  STL [R1+0x10], R24 ;  /* 0x0000101801007387 */ /* 0x0003e20000100800 */
[C---:B------:R-:W-:Y:S02]  /*5840*/  IMAD R18, R0.reuse, 0x134, RZ ;  /* 0x0000013400127824 */ /* 0x040fe400078e02ff */
[----:B------:R-:W-:Y:S01]  /*5850*/  IMAD R6, R0, 0x9a, RZ ;  /* 0x0000009a00067824 */ /* 0x000fe200078e02ff */
[-C--:B-1----:R-:W-:Y:S02]  /*5860*/  IADD3 R24, P0, R19, R2.reuse, RZ ;  /* 0x0000000213187210 */ /* 0x082fe40007f1e0ff */
[-C--:B------:R-:W-:Y:S02]  /*5870*/  IADD3 R18, P1, R18, R2.reuse, RZ ;  /* 0x0000000212127210 */ /* 0x080fe40007f3e0ff */
[-C--:B------:R-:W-:Y:S02]  /*5880*/  LEA.HI.X.SX32 R25, R21, R3.reuse, 0x1, P0 ;  /* 0x0000000315197211 */ /* 0x080fe400000f0eff */
[----:B0-----:R-:W-:Y:S01]  /*5890*/  IADD3 R16, P0, R20, R2, RZ ;  /* 0x0000000214107210 */ /* 0x001fe20007f1e0ff */
[----:B------:R-:W-:Y:S01]  /*58a0*/  IMAD R20, R0, 0xa2, RZ ;  /* 0x000000a200147824 */ /* 0x000fe200078e02ff */
[----:B------:R-:W-:Y:S01]  /*58b0*/  STL [R1+0x1dbc], R5 ;  /* 0x001dbc0501007387 */ /* 0x000fe20000100800 */
[----:B------:R-:W-:-:S03]  /*58c0*/  LEA.HI.X.SX32 R19, R6, R3, 0x1, P1 ;  /* 0x0000000306137211 */ /* 0x000fc600008f0eff */
[----:B-----5:R-:W-:Y:S01]  /*58d0*/  STL [R1+0x1dc0], R4 ;  /* 0x001dc00401007387 */ /* 0x020fe20000100800 */
[----:B------:R-:W-:-:S03]  /*58e0*/  LEA.HI.X.SX32 R17, R20, R3, 0x1, P0 ;  /* 0x0000000314117211 */ /* 0x000fc600000f0eff */
[----:B------:R-:W4:Y:S04]  /*58f0*/  LDG.E.U16 R24, [R24.64] ;  /* 0x0000000618187981 */ /* 0x000f28000c1e1500 */
[----:B---3--:R-:W-:Y:S04]  /*5900*/  STL [R1+0x1dc4], R29 ;  /* 0x001dc41d01007387 */ /* 0x008fe80000100800 */
[----:B------:R0:W-:Y:S04]  /*5910*/  STL [R1+0xc], R23 ;  /* 0x00000c1701007387 */ /* 0x0001e80000100800 */
[----:B0-----:R-:W3:Y:S04]  /*5920*/  LDG.E.U16 R23, [R18.64] ;  /* 0x0000000612177981 */ /* 0x001ee8000c1e1500 */
[----:B--2---:R-:W-:Y:S04]  /*5930*/  STL [R1+0x1dc8], R28 ;  /* 0x001dc81c01007387 */ /* 0x004fe80000100800 */
[----:B------:R0:W-:Y:S04]  /*5940*/  STL [R1+0x8], R22 ;  /* 0x0000081601007387 */ /* 0x0001e80000100800 */
[----:B0-----:R0:W2:Y:S01]  /*5950*/  LDG.E.U16 R22, [R16.64] ;  /* 0x0000000610167981 */ /* 0x0010a2000c1e1500 */
[----:B------:R-:W-:-:S02]  /*5960*/  IMAD R12, R0, 0x154, RZ ;  /* 0x00000154000c7824 */ /* 0x000fc400078e02ff */
[C---:B------:R-:W-:Y:S02]  /*5970*/  IMAD R5, R0.reuse, 0x164, RZ ;  /* 0x0000016400057824 */ /* 0x040fe400078e02ff */
[----:B------:R-:W-:Y:S01]  /*5980*/  IMAD R20, R0, 0xb2, RZ ;  /* 0x000000b200147824 */ /* 0x000fe200078e02ff */
[-C--:B------:R-:W-:Y:S02]  /*5990*/  IADD3 R14, P2, R12, R2.reuse, RZ ;  /* 0x000000020c0e7210 */ /* 0x080fe40007f5e0ff */
[----:B------:R-:W-:Y:S01]  /*59a0*/  IADD3 R12, P1, R5, R2, RZ ;  /* 0x00000002050c7210 */ /* 0x000fe20007f3e0ff */
[C---:B------:R-:W-:Y:S02]  /*59b0*/  IMAD R4, R0.reuse, 0xaa, RZ ;  /* 0x000000aa00047824 */ /* 0x040fe400078e02ff */
[----:B------:R-:W-:Y:S01]  /*59c0*/  IMAD R29, R0, 0x19a, RZ ;  /* 0x0000019a001d7824 */ /* 0x000fe200078e02ff */
[-C--:B------:R-:W-:Y:S02]  /*59d0*/  LEA.HI.X.SX32 R13, R20, R3.reuse, 0x1, P1 ;  /* 0x00000003140d7211 */ /* 0x080fe400008f0eff */
[----:B------:R-:W-:Y:S01]  /*59e0*/  LEA.HI.X.SX32 R15, R4, R3, 0x1, P2 ;  /* 0x00000003040f7211 */ /* 0x000fe200010f0eff */
[----:B------:R-:W-:-:S02]  /*59f0*/  IMAD R5, R0, 0x1aa, RZ ;  /* 0x000001aa00057824 */ /* 0x000fc400078e02ff */
[----:B------:R1:W5:Y:S01]  /*5a00*/  LDG.E.U16 R20, [R12.64] ;  /* 0x000000060c147981 */ /* 0x000362000c1e1500 */
[----:B0-----:R-:W-:-:S03]  /*5a10*/  IMAD R17, R0, 0xdd, RZ ;  /* 0x000000dd00117824 */ /* 0x001fc600078e02ff */
[----:B------:R0:W5:Y:S01]  /*5a20*/  LDG.E.U16 R21, [R14.64] ;  /* 0x000000060e157981 */ /* 0x000162000c1e1500 */
[-C--:B-1----:R-:W-:Y:S01]  /*5a30*/  IADD3 R12, P0, R29, R2.reuse, RZ ;  /* 0x000000021d0c7210 */ /* 0x082fe20007f1e0ff */
[C---:B------:R-:W-:Y:S02]  /*5a40*/  IMAD R29, R0.reuse, 0x1ba, RZ ;  /* 0x000001ba001d7824 */ /* 0x040fe400078e02ff */
[C---:B------:R-:W-:Y:S01]  /*5a50*/  IMAD R13, R0.reuse, 0xcd, RZ ;  /* 0x000000cd000d7824 */ /* 0x040fe200078e02ff */
[-C--:B0-----:R-:W-:Y:S01]  /*5a60*/  IADD3 R14, P1, R5, R2.reuse, RZ ;  /* 0x00000002050e7210 */ /* 0x081fe20007f3e0ff */
[----:B------:R-:W-:Y:S01]  /*5a70*/  IMAD R15, R0, 0xd5, RZ ;  /* 0x000000d5000f7824 */ /* 0x000fe200078e02ff */
[----:B------:R-:W-:Y:S02]  /*5a80*/  IADD3 R16, P2, R29, R2, RZ ;  /* 0x000000021d107210 */ /* 0x000fe40007f5e0ff */
[-C--:B------:R-:W-:Y:S01]  /*5a90*/  LEA.HI.X.SX32 R13, R13, R3.reuse, 0x1, P0 ;  /* 0x000000030d0d7211 */ /* 0x080fe200000f0eff */
[----:B----4-:R-:W-:Y:S01]  /*5aa0*/  STL [R1+0x1dcc], R24 ;  /* 0x001dcc1801007387 */ /* 0x010fe20000100800 */
[----:B------:R-:W-:-:S02]  /*5ab0*/  LEA.HI.X.SX32 R15, R15, R3, 0x1, P1 ;  /* 0x000000030f0f7211 */ /* 0x000fc400008f0eff */
[----:B------:R-:W-:-:S03]  /*5ac0*/  LEA.HI.X.SX32 R17, R17, R3, 0x1, P2 ;  /* 0x0000000311117211 */ /* 0x000fc600010f0eff */
[----:B------:R0:W4:Y:S04]  /*5ad0*/  LDG.E.U16 R25, [R14.64] ;  /* 0x000000060e197981 */ /* 0x000128000c1e1500 */
[----:B---3--:R1:W-:Y:S04]  /*5ae0*/  STL [R1+0x1dd0], R23 ;  /* 0x001dd01701007387 */ /* 0x0083e80000100800 */
[----:B-1----:R1:W3:Y:S04]  /*5af0*/  LDG.E.U16 R23, [R16.64] ;  /* 0x0000000610177981 */ /* 0x0022e8000c1e1500 */
[----:B--2---:R2:W-:Y:S04]  /*5b00*/  STL [R1+0x1dd4], R22 ;  /* 0x001dd41601007387 */ /* 0x0045e80000100800 */
[----:B--2---:R2:W3:Y:S01]  /*5b10*/  LDG.E.U16 R22, [R12.64] ;  /* 0x000000060c167981 */ /* 0x0044e2000c1e1500 */
[----:B------:R-:W-:-:S02]  /*5b20*/  IMAD R5, R0, 0x1ca, RZ ;  /* 0x000001ca00057824 */ /* 0x000fc400078e02ff */
[C---:B------:R-:W-:Y:S02]  /*5b30*/  IMAD R19, R0.reuse, 0xe5, RZ ;  /* 0x000000e500137824 */ /* 0x040fe400078e02ff */
[C---:B------:R-:W-:Y:S01]  /*5b40*/  IMAD R28, R0.reuse, 0x1da, RZ ;  /* 0x000001da001c7824 */ /* 0x040fe200078e02ff */
[-C--:B------:R-:W-:Y:S01]  /*5b50*/  IADD3 R18, P0, R5, R2.reuse, RZ ;  /* 0x0000000205127210 */ /* 0x080fe20007f1e0ff */
[C---:B------:R-:W-:Y:S02]  /*5b60*/  IMAD R29, R0.reuse, 0x1ea, RZ ;  /* 0x000001ea001d7824 */ /* 0x040fe400078e02ff */
[C---:B------:R-:W-:Y:S01]  /*5b70*/  IMAD R5, R0.reuse, 0x1fa, RZ ;  /* 0x000001fa00057824 */ /* 0x040fe200078e02ff */
[-C--:B------:R-:W-:Y:S01]  /*5b80*/  LEA.HI.X.SX32 R19, R19, R3.reuse, 0x1, P0 ;  /* 0x0000000313137211 */ /* 0x080fe200000f0eff */
[----:B--2---:R-:W-:Y:S01]  /*5b90*/  IMAD R13, R0, 0xed, RZ ;  /* 0x000000ed000d7824 */ /* 0x004fe200078e02ff */
[-C--:B------:R-:W-:Y:S01]  /*5ba0*/  IADD3 R12, P0, R28, R2.reuse, RZ ;  /* 0x000000021c0c7210 */ /* 0x080fe20007f1e0ff */
[C---:B0-----:R-:W-:Y:S01]  /*5bb0*/  IMAD R15, R0.reuse, 0xf5, RZ ;  /* 0x000000f5000f7824 */ /* 0x041fe200078e02ff */
[-C--:B------:R-:W-:Y:S01]  /*5bc0*/  IADD3 R14, P1, R29, R2.reuse, RZ ;  /* 0x000000021d0e7210 */ /* 0x080fe20007f3e0ff */
[----:B-1----:R-:W-:Y:S01]  /*5bd0*/  IMAD R17, R0, 0xfd, RZ ;  /* 0x000000fd00117824 */ /* 0x002fe200078e02ff */
[----:B------:R-:W-:Y:S01]  /*5be0*/  IADD3 R16, P2, R5, R2, RZ ;  /* 0x0000000205107210 */ /* 0x000fe20007f5e0ff */
[----:B------:R0:W2:Y:S01]  /*5bf0*/  LDG.E.U16 R24, [R18.64] ;  /* 0x0000000612187981 */ /* 0x0000a2000c1e1500 */
[----:B------:R-:W-:-:S02]  /*5c00*/  LEA.HI.X.SX32 R13, R13, R3, 0x1, P0 ;  /* 0x000000030d0d7211 */ /* 0x000fc400000f0eff */
[-C--:B------:R-:W-:Y:S01]  /*5c10*/  LEA.HI.X.SX32 R15, R15, R3.reuse, 0x1, P1 ;  /* 0x000000030f0f7211 */ /* 0x080fe200008f0eff */
[----:B-----5:R1:W-:Y:S01]  /*5c20*/  STL [R1+0x1dd8], R21 ;  /* 0x001dd81501007387 */ /* 0x0203e20000100800 */
[----:B------:R-:W-:-:S03]  /*5c30*/  LEA.HI.X.SX32 R17, R17, R3, 0x1, P2 ;  /* 0x0000000311117211 */ /* 0x000fc600010f0eff */
[----:B------:R5:W2:Y:S01]  /*5c40*/  LDG.E.U16 R28, [R14.64] ;  /* 0x000000060e1c7981 */ /* 0x000aa2000c1e1500 */
[----:B0-----:R-:W-:Y:S01]  /*5c50*/  IMAD R19, R0, 0x45, RZ ;  /* 0x0000004500137824 */ /* 0x001fe200078e02ff */
[-C--:B------:R-:W-:Y:S02]  /*5c60*/  IADD3 R18, P0, R27, R2.reuse, RZ ;  /* 0x000000021b127210 */ /* 0x080fe40007f1e0ff */
[----:B------:R0:W-:Y:S02]  /*5c70*/  STL [R1+0x1ddc], R20 ;  /* 0x001ddc1401007387 */ /* 0x0001e40000100800 */
[----:B------:R-:W-:Y:S02]  /*5c80*/  LEA.HI.X.SX32 R19, R19, R3, 0x1, P0 ;  /* 0x0000000313137211 */ /* 0x000fe400000f0eff */
[----:B-1----:R1:W2:Y:S01]  /*5c90*/  LDG.E.U16 R21, [R12.64] ;  /* 0x000000060c157981 */ /* 0x0022a2000c1e1500 */
[----:B-----5:R-:W-:-:S03]  /*5ca0*/  IADD3 R14, P0, R6, R2, RZ ;  /* 0x00000002060e7210 */ /* 0x020fc60007f1e0ff */
[----:B0-----:R0:W5:Y:S01]  /*5cb0*/  LDG.E.U16 R20, [R16.64] ;  /* 0x0000000610147981 */ /* 0x001162000c1e1500 */
[C---:B-1----:R-:W-:Y:S02]  /*5cc0*/  IMAD R12, R0.reuse, 0x4d, RZ ;  /* 0x0000004d000c7824 */ /* 0x042fe400078e02ff */
[----:B------:R-:W-:-:S03]  /*5cd0*/  IMAD R13, R0, 0x55, RZ ;  /* 0x00000055000d7824 */ /* 0x000fc600078e02ff */
[----:B------:R-:W-:Y:S02]  /*5ce0*/  LEA.HI.X.SX32 R15, R12, R3, 0x1, P0 ;  /* 0x000000030c0f7211 */ /* 0x000fe400000f0eff */
[----:B0-----:R-:W-:-:S04]  /*5cf0*/  IADD3 R16, P1, R4, R2, RZ ;  /* 0x0000000204107210 */ /* 0x001fc80007f3e0ff */
[----:B------:R-:W-:-:S05]  /*5d00*/  LEA.HI.X.SX32 R17, R13, R3, 0x1, P1 ;  /* 0x000000030d117211 */ /* 0x000fca00008f0eff */
[----:B------:R0:W5:Y:S04]  /*5d10*/  LDG.E.U16 R6, [R16.64] ;  /* 0x0000000610067981 */ /* 0x000168000c1e1500 */
[----:B---3--:R1:W-:Y:S04]  /*5d20*/  STL [R1+0x6f8], R22 ;  /* 0x0006f81601007387 */ /* 0x0083e80000100800 */
[----:B----4-:R-:W-:Y:S04]  /*5d30*/  STL [R1+0x6f4], R25 ;  /* 0x0006f41901007387 */ /* 0x010fe80000100800 */
[----:B------:R3:W-:Y:S04]  /*5d40*/  STL [R1+0x6f0], R23 ;  /* 0x0006f01701007387 */ /* 0x0007e80000100800 */
[----:B-1----:R1:W4:Y:S04]  /*5d50*/  LDG.E.U16 R22, [R18.64] ;  /* 0x0000000612167981 */ /* 0x002328000c1e1500 */
[----:B---3--:R3:W4:Y:S01]  /*5d60*/  LDG.E.U16 R23, [R14.64] ;  /* 0x000000060e177981 */ /* 0x008722000c1e1500 */
[----:B-1----:R-:W-:-:S02]  /*5d70*/  IMAD R18, R0, 0xba, RZ ;  /* 0x000000ba00127824 */ /* 0x002fc400078e02ff */
[----:B------:R-:W-:-:S03]  /*5d80*/  IMAD R19, R0, 0x5d, RZ ;  /* 0x0000005d00137824 */ /* 0x000fc600078e02ff */
[-C--:B------:R-:W-:Y:S01]  /*5d90*/  IADD3 R12, P0, R18, R2.reuse, RZ ;  /* 0x00000002120c7210 */ /* 0x080fe20007f1e0ff */
[C---:B------:R-:W-:Y:S02]  /*5da0*/  IMAD R5, R0.reuse, 0x174, RZ ;  /* 0x0000017400057824 */ /* 0x040fe400078e02ff */
[C---:B------:R-:W-:Y:S01]  /*5db0*/  IMAD R4, R0.reuse, 0x184, RZ ;  /* 0x0000018400047824 */ /* 0x040fe200078e02ff */
[-C--:B------:R-:W-:Y:S01]  /*5dc0*/  LEA.HI.X.SX32 R13, R19, R3.reuse, 0x1, P0 ;  /* 0x00000003130d7211 */ /* 0x080fe200000f0eff */
[C---:B------:R-:W-:Y:S01]  /*5dd0*/  IMAD R19, R0.reuse, 0xca, RZ ;  /* 0x000000ca00137824 */ /* 0x040fe200078e02ff */
[-C--:B---3--:R-:W-:Y:S01]  /*5de0*/  IADD3 R14, P1, R5, R2.reuse, RZ ;  /* 0x00000002050e7210 */ /* 0x088fe20007f3e0ff */
[----:B------:R-:W-:Y:S01]  /*5df0*/  IMAD R27, R0, 0xc2, RZ ;  /* 0x000000c2001b7824 */ /* 0x000fe200078e02ff */
[-C--:B0-----:R-:W-:Y:S01]  /*5e00*/  IADD3 R16, P2, R4, R2.reuse, RZ ;  /* 0x0000000204107210 */ /* 0x081fe20007f5e0ff */
[----:B------:R0:W3:Y:S01]  /*5e10*/  LDG.E.U16 R25, [R12.64] ;  /* 0x000000060c197981 */ /* 0x0000e2000c1e1500 */
[-C--:B------:R-:W-:Y:S01]  /*5e20*/  LEA.HI.X.SX32 R15, R18, R3.reuse, 0x1, P1 ;  /* 0x00000003120f7211 */ /* 0x080fe200008f0eff */
[C---:B------:R-:W-:Y:S01]  /*5e30*/  IMAD R5, R0.reuse, 0x194, RZ ;  /* 0x0000019400057824 */ /* 0x040fe200078e02ff */
[----:B------:R-:W-:Y:S01]  /*5e40*/  LEA.HI.X.SX32 R17, R27, R3, 0x1, P2 ;  /* 0x000000031b117211 */ /* 0x000fe200010f0eff */
[C---:B------:R-:W-:Y:S01]  /*5e50*/  IMAD R4, R0.reuse, 0x1a4, RZ ;  /* 0x000001a400047824 */ /* 0x040fe200078e02ff */
[----:B--2---:R1:W-:Y:S01]  /*5e60*/  STL [R1+0x6ec], R24 ;  /* 0x0006ec1801007387 */ /* 0x0043e20000100800 */
[----:B0-----:R-:W-:Y:S01]  /*5e70*/  IMAD R13, R0, 0x65, RZ ;  /* 0x00000065000d7824 */ /* 0x001fe200078e02ff */
[----:B------:R-:W-:-:S02]  /*5e80*/  IADD3 R12, P0, R19, R2, RZ ;  /* 0x00000002130c7210 */ /* 0x000fc40007f1e0ff */
[----:B------:R0:W-:Y:S01]  /*5e90*/  STL [R1+0x6e8], R21 ;  /* 0x0006e81501007387 */ /* 0x0001e20000100800 */
[C---:B------:R-:W-:Y:S01]  /*5ea0*/  IMAD R18, R0.reuse, 0xda, RZ ;  /* 0x000000da00127824 */ /* 0x040fe200078e02ff */
[----:B------:R-:W-:Y:S02]  /*5eb0*/  LEA.HI.X.SX32 R13, R13, R3, 0x1, P0 ;  /* 0x000000030d0d7211 */ /* 0x000fe400000f0eff */
[----:B-1----:R1:W2:Y:S01]  /*5ec0*/  LDG.E.U16 R24, [R14.64] ;  /* 0x000000060e187981 */ /* 0x0022a2000c1e1500 */
[----:B------:R-:W-:-:S03]  /*5ed0*/  IMAD R27, R0, 0xd2, RZ ;  /* 0x000000d2001b7824 */ /* 0x000fc600078e02ff */
[----:B------:R-:W-:Y:S04]  /*5ee0*/  STL [R1+0x6e4], R28 ;  /* 0x0006e41c01007387 */ /* 0x000fe80000100800 */
[----:B0-----:R0:W2:Y:S01]  /*5ef0*/  LDG.E.U16 R21, [R16.64] ;  /* 0x0000000610157981 */ /* 0x0010a2000c1e1500 */
[----:B-1----:R-:W-:-:S03]  /*5f00*/  IADD3 R14, P0, R5, R2, RZ ;  /* 0x00000002050e7210 */ /* 0x002fc60007f1e0ff */
[----:B-----5:R1:W-:Y:S01]  /*5f10*/  STL [R1+0x6e0], R20 ;  /* 0x0006e01401007387 */ /* 0x0203e20000100800 */
[-C--:B------:R-:W-:Y:S02]  /*5f20*/  LEA.HI.X.SX32 R15, R19, R3.reuse, 0x1, P0 ;  /* 0x00000003130f7211 */ /* 0x080fe400000f0eff */
[-C--:B0-----:R-:W-:Y:S01]  /*5f30*/  IADD3 R16, P1, R4, R2.reuse, RZ ;  /* 0x0000000204107210 */ /* 0x081fe20007f3e0ff */
[----:B-1----:R0:W5:Y:S03]  /*5f40*/  LDG.E.U16 R20, [R12.64] ;  /* 0x000000060c147981 */ /* 0x002166000c1e1500 */
[----:B------:R-:W-:Y:S01]  /*5f50*/  LEA.HI.X.SX32 R17, R27, R3, 0x1, P1 ;  /* 0x000000031b117211 */ /* 0x000fe200008f0eff */
[----:B0-----:R-:W-:Y:S01]  /*5f60*/  IMAD R13, R0, 0x6d, RZ ;  /* 0x0000006d000d7824 */ /* 0x001fe200078e02ff */
[----:B------:R-:W-:-:S04]  /*5f70*/  IADD3 R12, P0, R18, R2, RZ ;  /* 0x00000002120c7210 */ /* 0x000fc80007f1e0ff */
[----:B------:R-:W-:Y:S01]  /*5f80*/  LEA.HI.X.SX32 R13, R13, R3, 0x1, P0 ;  /* 0x000000030d0d7211 */ /* 0x000fe200000f0eff */
[C---:B------:R-:W-:Y:S02]  /*5f90*/  IMAD R5, R0.reuse, 0x1b4, RZ ;  /* 0x000001b400057824 */ /* 0x040fe400078e02ff */
[----:B------:R-:W-:Y:S01]  /*5fa0*/  IMAD R4, R0, 0x1c4, RZ ;  /* 0x000001c400047824 */ /* 0x000fe200078e02ff */
[----:B----4-:R0:W-:Y:S04]  /*5fb0*/  STL [R1+0x6dc], R22 ;  /* 0x0006dc1601007387 */ /* 0x0101e80000100800 */
[----:B------:R1:W-:Y:S04]  /*5fc0*/  STL [R1+0x6d8], R23 ;  /* 0x0006d81701007387 */ /* 0x0003e80000100800 */
[----:B0-----:R0:W4:Y:S04]  /*5fd0*/  LDG.E.U16 R22, [R14.64] ;  /* 0x000000060e167981 */ /* 0x001128000c1e1500 */
[----:B------:R0:W-:Y:S04]  /*5fe0*/  STL [R1+0x6d4], R6 ;  /* 0x0006d40601007387 */ /* 0x0001e80000100800 */
[----:B-1----:R1:W4:Y:S04]  /*5ff0*/  LDG.E.U16 R23, [R16.64] ;  /* 0x0000000610177981 */ /* 0x002328000c1e1500 */
[----:B0-----:R0:W4:Y:S01]  /*6000*/  LDG.E.U16 R6, [R12.64] ;  /* 0x000000060c067981 */ /* 0x001122000c1e1500 */
[----:B------:R-:W-:-:S02]  /*6010*/  IADD3 R14, P1, R5, R2, RZ ;  /* 0x00000002050e7210 */ /* 0x000fc40007f3e0ff */
[----:B-1----:R-:W-:Y:S02]  /*6020*/  IADD3 R16, P2, R4, R2, RZ ;  /* 0x0000000204107210 */ /* 0x002fe40007f5e0ff */
[-C--:B------:R-:W-:Y:S02]  /*6030*/  LEA.HI.X.SX32 R15, R18, R3.reuse, 0x1, P1 ;  /* 0x00000003120f7211 */ /* 0x080fe400008f0eff */
[----:B------:R-:W-:-:S03]  /*6040*/  LEA.HI.X.SX32 R17, R9, R3, 0x1, P2 ;  /* 0x0000000309117211 */ /* 0x000fc600010f0eff */
[----:B------:R1:W4:Y:S04]  /*6050*/  LDG.E.U16 R28, [R14.64] ;  /* 0x000000060e1c7981 */ /* 0x000328000c1e1500 */
[----:B------:R1:W4:Y:S01]  /*6060*/  LDG.E.U16 R29, [R16.64] ;  /* 0x00000006101d7981 */ /* 0x000322000c1e1500 */
[C---:B------:R-:W-:Y:S02]  /*6070*/  IMAD R19, R0.reuse, 0xea, RZ ;  /* 0x000000ea00137824 */ /* 0x040fe400078e02ff */
[----:B0-----:R-:W-:-:S03]  /*6080*/  IMAD R13, R0, 0x75, RZ ;  /* 0x00000075000d7824 */ /* 0x001fc600078e02ff */
[-C--:B------:R-:W-:Y:S01]  /*6090*/  IADD3 R12, P0, R19, R2.reuse, RZ ;  /* 0x00000002130c7210 */ /* 0x080fe20007f1e0ff */
[----:B------:R-:W-:Y:S01]  /*60a0*/  IMAD R4, R0, 0x1d4, RZ ;  /* 0x000001d400047824 */ /* 0x000fe200078e02ff */
[----:B---3--:R0:W-:Y:S02]  /*60b0*/  STL [R1+0x6d0], R25 ;  /* 0x0006d01901007387 */ /* 0x0081e40000100800 */
[----:B------:R-:W-:Y:S02]  /*60c0*/  LEA.HI.X.SX32 R13, R13, R3, 0x1, P0 ;  /* 0x000000030d0d7211 */ /* 0x000fe400000f0eff */
[----:B--2---:R-:W-:Y:S01]  /*60d0*/  STL [R1+0x6bc], R24 ;  /* 0x0006bc1801007387 */ /* 0x004fe20000100800 */
[----:B-1----:R-:W-:Y:S01]  /*60e0*/  IADD3 R16, P0, R4, R2, RZ ;  /* 0x0000000204107210 */ /* 0x002fe20007f1e0ff */
[C---:B------:R-:W-:Y:S02]  /*60f0*/  IMAD R5, R0.reuse, 0x1e4, RZ ;  /* 0x000001e400057824 */ /* 0x040fe400078e02ff */
[----:B------:R1:W-:Y:S01]  /*6100*/  STL [R1+0x6b8], R21 ;  /* 0x0006b81501007387 */ /* 0x0003e20000100800 */
[----:B------:R-:W-:-:S02]  /*6110*/  IMAD R15, R0, 0xfa, RZ ;  /* 0x000000fa000f7824 */ /* 0x000fc400078e02ff */
[C---:B------:R-:W-:Y:S01]  /*6120*/  IMAD R4, R0.reuse, 0x1f4, RZ ;  /* 0x000001f400047824 */ /* 0x040fe200078e02ff */
[----:B0-----:R0:W2:Y:S04]  /*6130*/  LDG.E.U16 R25, [R12.64] ;  /* 0x000000060c197981 */ /* 0x0010a8000c1e1500 */
[----:B-----5:R3:W-:Y:S04]  /*6140*/  STL [R1+0x6cc], R20 ;  /* 0x0006cc1401007387 */ /* 0x0207e80000100800 */
[----:B------:R-:W5:Y:S01]  /*6150*/  LDL.LU R9, [R1+0x290] ;  /* 0x0002900001097983 */ /* 0x000f620000300800 */
[----:B0-----:R-:W-:-:S03]  /*6160*/  IMAD R13, R0, 0x7d, RZ ;  /* 0x0000007d000d7824 */ /* 0x001fc600078e02ff */
[----:B-1----:R-:W2:Y:S04]  /*6170*/  LDL R21, [R1+0x284] ;  /* 0x0002840001157983 */ /* 0x002ea80000100800 */
[----:B---3--:R-:W3:Y:S04]  /*6180*/  LDL R20, [R1+0x28c] ;  /* 0x00028c0001147983 */ /* 0x008ee80000100800 */
[----:B------:R-:W2:Y:S01]  /*6190*/  LDL R0, [R1+0x294] ;  /* 0x0002940001007983 */ /* 0x000ea20000100800 */
[----:B------:R-:W-:Y:S02]  /*61a0*/  MOV R27, c[0x0][0x198] ;  /* 0x00006600001b7a02 */ /* 0x000fe40000000f00 */
[----:B------:R-:W-:-:S02]  /*61b0*/  LEA.HI.X.SX32 R17, R19, R3, 0x1, P0 ;  /* 0x0000000313117211 */ /* 0x000fc400000f0eff */
[-C--:B------:R-:W-:Y:S01]  /*61c0*/  IADD3 R18, P1, R5, R2.reuse, RZ ;  /* 0x0000000205127210 */ /* 0x080fe20007f3e0ff */
[----:B------:R-:W-:Y:S02]  /*61d0*/  IMAD R27, R27, 0xf2, RZ ;  /* 0x000000f21b1b7824 */ /* 0x000fe400078e02ff */
[----:B------:R0:W2:Y:S03]  /*61e0*/  LDG.E.U16 R5, [R16.64] ;  /* 0x0000000610057981 */ /* 0x0000a6000c1e1500 */
[----:B------:R-:W-:Y:S02]  /*61f0*/  LEA.HI.X.SX32 R19, R27, R3, 0x1, P1 ;  /* 0x000000031b137211 */ /* 0x000fe400008f0eff */
[-C--:B------:R-:W-:Y:S02]  /*6200*/  IADD3 R14, P2, R4, R2.reuse, RZ ;  /* 0x00000002040e7210 */ /* 0x080fe40007f5e0ff */
[----:B------:R-:W-:-:S02]  /*6210*/  IADD3 R12, P0, R15, R2, RZ ;  /* 0x000000020f0c7210 */ /* 0x000fc40007f1e0ff */
[-C--:B------:R-:W-:Y:S02]  /*6220*/  LEA.HI.X.SX32 R15, R15, R3.reuse, 0x1, P2 ;  /* 0x000000030f0f7211 */ /* 0x080fe400010f0eff */
[----:B------:R-:W-:Y:S01]  /*6230*/  LEA.HI.X.SX32 R13, R13, R3, 0x1, P0 ;  /* 0x000000030d0d7211 */ /* 0x000fe200000f0eff */
[----:B----4-:R1:W-:Y:S04]  /*6240*/  STL [R1+0x6b4], R22 ;  /* 0x0006b41601007387 */ /* 0x0103e80000100800 */
[----:B-1----:R-:W4:Y:S04]  /*6250*/  LDL.LU R22, [R1+0x260] ;  /* 0x0002600001167983 */ /* 0x002f280000300800 */
[----:B------:R1:W-:Y:S04]  /*6260*/  STL [R1+0x6b0], R23 ;  /* 0x0006b01701007387 */ /* 0x0003e80000100800 */
[----:B-1----:R-:W4:Y:S04]  /*6270*/  LDL.LU R23, [R1+0x238] ;  /* 0x0002380001177983 */ /* 0x002f280000300800 */
[----:B------:R-:W4:Y:S04]  /*6280*/  LDL.LU R24, [R1+0x230] ;  /* 0x0002300001187983 */ /* 0x000f280000300800 */
[----:B------:R1:W-:Y:S04]  /*6290*/  STL [R1+0x6c8], R6 ;  /* 0x0006c80601007387 */ /* 0x0003e80000100800 */
[----:B-1----:R-:W1:Y:S04]  /*62a0*/  S2R R6, SR_TID.X ;  /* 0x0000000000067919 */ /* 0x002e680000002100 */
[----:B------:R0:W-:Y:S04]  /*62b0*/  STL [R1+0x6ac], R28 ;  /* 0x0006ac1c01007387 */ /* 0x0001e80000100800 */
[----:B0-----:R-:W4:Y:S04]  /*62c0*/  LDL.LU R28, [R1+0x25c] ;  /* 0x00025c00011c7983 */ /* 0x001f280000300800 */
[----:B------:R0:W-:Y:S01]  /*62d0*/  STL [R1+0x6a8], R29 ;  /* 0x0006a81d01007387 */ /* 0x0001e20000100800 */
[----:B-1----:R-:W-:-:S03]  /*62e0*/  LOP3.LUT R4, R6, 0x7f, RZ, 0xc0, !PT ;  /* 0x0000007f06047812 */ /* 0x002fc600078ec0ff */
[----:B------:R1:W4:Y:S04]  /*62f0*/  LDG.E.U16 R6, [R18.64] ;  /* 0x0000000612067981 */ /* 0x000328000c1e1500 */
[----:B0-----:R-:W4:Y:S04]  /*6300*/  LDL.LU R29, [R1+0x228] ;  /* 0x00022800011d7983 */ /* 0x001f280000300800 */
[----:B------:R-:W4:Y:S04]  /*6310*/  LDL.LU R27, [R1+0x224] ;  /* 0x00022400011b7983 */ /* 0x000f280000300800 */
[----:B------:R-:W-:Y:S04]  /*6320*/  STL [R1+0x1de4], R2 ;  /* 0x001de40201007387 */ /* 0x000fe80000100800 */
[----:B------:R0:W-:Y:S04]  /*6330*/  STL [R1+0x1de0], R3 ;  /* 0x001de00301007387 */ /* 0x0001e80000100800 */
[----:B-1----:R1:W4:Y:S04]  /*6340*/  LDG.E.U16 R19, [R12.64] ;  /* 0x000000060c137981 */ /* 0x002328000c1e1500 */
[----:B0-----:R-:W4:Y:S01]  /*6350*/  LDL.LU R3, [R1+0x270] ;  /* 0x0002700001037983 */ /* 0x001f220000300800 */
[----:B------:R-:W-:-:S03]  /*6360*/  SHF.L.U32 R18, R4, 0x1, RZ ;  /* 0x0000000104127819 */ /* 0x000fc600000006ff */
[----:B--2---:R0:W-:Y:S04]  /*6370*/  STL [R1+0x6c4], R25 ;  /* 0x0006c41901007387 */ /* 0x0041e80000100800 */
[----:B------:R-:W2:Y:S04]  /*6380*/  LDL.LU R2, [R1+0x268] ;  /* 0x0002680001027983 */ /* 0x000ea80000300800 */
[----:B------:R-:W2:Y:S04]  /*6390*/  LDL.LU R4, [R1+0x258] ;  /* 0x0002580001047983 */ /* 0x000ea80000300800 */
[----:B------:R-:W2:Y:S04]  /*63a0*/  LDL.LU R16, [R1+0x214] ;  /* 0x0002140001107983 */ /* 0x000ea80000300800 */
[----:B------:R-:W2:Y:S04]  /*63b0*/  LDL.LU R17, [R1+0x210] ;  /* 0x0002100001117983 */ /* 0x000ea80000300800 */
[----:B0-----:R-:W2:Y:S04]  /*63c0*/  LDL.LU R25, [R1+0x254] ;  /* 0x0002540001197983 */ /* 0x001ea80000300800 */
[----:B------:R0:W-:Y:S04]  /*63d0*/  STL [R1+0x6a4], R5 ;  /* 0x0006a40501007387 */ /* 0x0001e80000100800 */
[----:B-1----:R-:W2:Y:S04]  /*63e0*/  LDG.E.U16 R12, [R14.64] ;  /* 0x000000060e0c7981 */ /* 0x002ea8000c1e1500 */
[----:B0-----:R-:W2:Y:S04]  /*63f0*/  LDL.LU R5, [R1+0x208] ;  /* 0x0002080001057983 */ /* 0x001ea80000300800 */
[----:B-----5:R-:W-:Y:S04]  /*6400*/  STS.U16 [R18+0x800], R9 ;  /* 0x0008000912007388 */ /* 0x020fe80000000400 */
[----:B------:R-:W-:Y:S04]  /*6410*/  STS.U16 [R18], R0 ;  /* 0x0000000012007388 */ /* 0x000fe80000000400 */
[----:B---3--:R-:W-:Y:S04]  /*6420*/  STS.U16 [R18+0x1000], R20 ;  /* 0x0010001412007388 */ /* 0x008fe80000000400 */
[----:B------:R-:W-:Y:S04]  /*6430*/  STS.U16 [R18+0x2000], R21 ;  /* 0x0020001512007388 */ /* 0x000fe80000000400 */
[----:B----4-:R0:W-:Y:S04]  /*6440*/  STL [R1+0x6a0], R6 ;  /* 0x0006a00601007387 */ /* 0x0101e80000100800 */
[----:B0-----:R-:W3:Y:S04]  /*6450*/  LDL.LU R6, [R1+0x204] ;  /* 0x0002040001067983 */ /* 0x001ee80000300800 */
[----:B------:R-:W4:Y:S04]  /*6460*/  LDL.LU R9, [R1+0x24c] ;  /* 0x00024c0001097983 */ /* 0x000f280000300800 */
[----:B------:R-:W5:Y:S04]  /*6470*/  LDL.LU R0, [R1+0x248] ;  /* 0x0002480001007983 */ /* 0x000f680000300800 */
[----:B------:R-:W5:Y:S04]  /*6480*/  LDL.LU R20, [R1+0x23c] ;  /* 0x00023c0001147983 */ /* 0x000f680000300800 */
[----:B------:R-:W5:Y:S04]  /*6490*/  LDL.LU R21, [R1+0x1e8] ;  /* 0x0001e80001157983 */ /* 0x000f680000300800 */
[----:B------:R-:W-:Y:S04]  /*64a0*/  STS.U16 [R18+0x4000], R3 ;  /* 0x0040000312007388 */ /* 0x000fe80000000400 */
[----:B------:R0:W-:Y:S04]  /*64b0*/  STS.U16 [R18+0x8000], R22 ;  /* 0x0080001612007388 */ /* 0x0001e80000000400 */
[----:B------:R-:W5:Y:S04]  /*64c0*/  LDL.LU R13, [R1+0x1dc] ;  /* 0x0001dc00010d7983 */ /* 0x000f680000300800 */
[----:B------:R1:W-:Y:S04]  /*64d0*/  STS.U16 [R18+0x10000], R23 ;  /* 0x0100001712007388 */ /* 0x0003e80000000400 */
[----:B0-----:R-:W5:Y:S04]  /*64e0*/  LDL.LU R22, [R1+0x22c] ;  /* 0x00022c0001167983 */ /* 0x001f680000300800 */
[----:B------:R0:W-:Y:S04]  /*64f0*/  STS.U16 [R18+0x10800], R24 ;  /* 0x0108001812007388 */ /* 0x0001e80000000400 */
[----:B-1----:R-:W5:Y:S04]  /*6500*/  LDL.LU R23, [R1+0x1d4] ;  /* 0x0001d40001177983 */ /* 0x002f680000300800 */
[----:B------:R1:W-:Y:S04]  /*6510*/  STS.U16 [R18+0x8800], R28 ;  /* 0x0088001c12007388 */ /* 0x0003e80000000400 */
[----:B0-----:R-:W5:Y:S04]  /*6520*/  LDL.LU R24, [R1+0x1d0] ;  /* 0x0001d00001187983 */ /* 0x001f680000300800 */
[----:B------:R0:W-:Y:S04]  /*6530*/  STS.U16 [R18+0x11000], R29 ;  /* 0x0110001d12007388 */ /* 0x0001e80000000400 */
[----:B-1----:R-:W5:Y:S04]  /*6540*/  LDL.LU R28, [R1+0x220] ;  /* 0x00022000011c7983 */ /* 0x002f680000300800 */
[----:B------:R1:W-:Y:S04]  /*6550*/  STS.U16 [R18+0x11800], R27 ;  /* 0x0118001b12007388 */ /* 0x0003e80000000400 */
[----:B0-----:R-:W5:Y:S04]  /*6560*/  LDL.LU R29, [R1+0x21c] ;  /* 0x00021c00011d7983 */ /* 0x001f680000300800 */
[----:B-1----:R-:W5:Y:S04]  /*6570*/  LDL.LU R27, [R1+0x1bc] ;  /* 0x0001bc00011b7983 */ /* 0x002f680000300800 */
[----:B--2---:R-:W-:Y:S04]  /*6580*/  STS.U16 [R18+0x4800], R2 ;  /* 0x0048000212007388 */ /* 0x004fe80000000400 */
[----:B------:R0:W-:Y:S04]  /*6590*/  STS.U16 [R18+0x9000], R4 ;  /* 0x0090000412007388 */ /* 0x0001e80000000400 */
[----:B------:R1:W-:Y:S04]  /*65a0*/  STL [R1+0x6c0], R19 ;  /* 0x0006c01301007387 */ /* 0x0003e80000100800 */
[----:B------:R-:W-:Y:S04]  /*65b0*/  STS.U16 [R18+0x12000], R16 ;  /* 0x0120001012007388 */ /* 0x000fe80000000400 */
[----:B0-----:R-:W2:Y:S04]  /*65c0*/  LDL.LU R4, [R1+0x1b8] ;  /* 0x0001b80001047983 */ /* 0x001ea80000300800 */
[----:B------:R-:W-:Y:S04]  /*65d0*/  STS.U16 [R18+0x12800], R17 ;  /* 0x0128001112007388 */ /* 0x000fe80000000400 */
[----:B------:R-:W-:Y:S04]  /*65e0*/  STS.U16 [R18+0x9800], R25 ;  /* 0x0098001912007388 */ /* 0x000fe80000000400 */
[----:B------:R-:W-:Y:S04]  /*65f0*/  STL [R1+0x44c], R12 ;  /* 0x00044c0c01007387 */ /* 0x000fe80000100800 */
[----:B------:R0:W-:Y:S04]  /*6600*/  STS.U16 [R18+0x13000], R5 ;  /* 0x0130000512007388 */ /* 0x0001e80000000400 */
[----:B-1----:R-:W2:Y:S04]  /*6610*/  LDL.LU R19, [R1+0x20c] ;  /* 0x00020c0001137983 */ /* 0x002ea80000300800 */
[----:B0-----:R-:W2:Y:S04]  /*6620*/  LDL.LU R5, [R1+0x1b0] ;  /* 0x0001b00001057983 */ /* 0x001ea80000300800 */
[----:B------:R-:W2:Y:S04]  /*6630*/  LDL.LU R25, [R1+0x1ac] ;  /* 0x0001ac0001197983 */ /* 0x000ea80000300800 */
[----:B---3--:R0:W-:Y:S04]  /*6640*/  STS.U16 [R18+0x13800], R6 ;  /* 0x0138000612007388 */ /* 0x0081e80000000400 */
[----:B----4-:R1:W-:Y:S04]  /*6650*/  STS.U16 [R18+0x2800], R9 ;  /* 0x0028000912007388 */ /* 0x0103e80000000400 */
[----:B0-----:R-:W3:Y:S04]  /*6660*/  LDL.LU R6, [R1+0x200] ;  /* 0x0002000001067983 */ /* 0x001ee80000300800 */
[----:B-1----:R-:W4:Y:S04]  /*6670*/  LDL.LU R9, [R1+0x1fc] ;  /* 0x0001fc0001097983 */ /* 0x002f280000300800 */
[----:B-----5:R0:W-:Y:S04]  /*6680*/  STS.U16 [R18+0x5000], R0 ;  /* 0x0050000012007388 */ /* 0x0201e80000000400 */
[----:B------:R1:W-:Y:S04]  /*6690*/  STS.U16 [R18+0xa000], R20 ;  /* 0x00a0001412007388 */ /* 0x0003e80000000400 */
[----:B------:R5:W-:Y:S04]  /*66a0*/  STS.U16 [R18+0x14000], R21 ;  /* 0x0140001512007388 */ /* 0x000be80000000400 */
[----:B------:R-:W4:Y:S04]  /*66b0*/  LDL.LU R3, [R1+0x1f8] ;  /* 0x0001f80001037983 */ /* 0x000f280000300800 */
[----:B------:R-:W4:Y:S04]  /*66c0*/  LDL.LU R2, [R1+0x1ec] ;  /* 0x0001ec0001027983 */ /* 0x000f280000300800 */
[----:B------:R-:W-:Y:S04]  /*66d0*/  STS.U16 [R18+0x14800], R13 ;  /* 0x0148000d12007388 */ /* 0x000fe80000000400 */
[----:B------:R-:W4:Y:S04]  /*66e0*/  LDL.LU R16, [R1+0x194] ;  /* 0x0001940001107983 */ /* 0x000f280000300800 */
[----:B------:R0:W-:Y:S04]  /*66f0*/  STS.U16 [R18+0xa800], R22 ;  /* 0x00a8001612007388 */ /* 0x0001e80000000400 */
[----:B------:R-:W4:Y:S04]  /*6700*/  LDL.LU R17, [R1+0x18c] ;  /* 0x00018c0001117983 */ /* 0x000f280000300800 */
[----:B------:R-:W-:Y:S04]  /*6710*/  STS.U16 [R18+0x15000], R23 ;  /* 0x0150001712007388 */ /* 0x000fe80000000400 */
[----:B0-----:R-:W4:Y:S04]  /*6720*/  LDL.LU R0, [R1+0x1d8] ;  /* 0x0001d80001007983 */ /* 0x001f280000300800 */
[----:B------:R-:W-:Y:S04]  /*6730*/  STS.U16 [R18+0x15800], R24 ;  /* 0x0158001812007388 */ /* 0x000fe80000000400 */
[----:B-1----:R-:W4:Y:S04]  /*6740*/  LDL.LU R20, [R1+0x184] ;  /* 0x0001840001147983 */ /* 0x002f280000300800 */
[----:B------:R-:W-:Y:S04]  /*6750*/  STS.U16 [R18+0x5800], R28 ;  /* 0x0058001c12007388 */ /* 0x000fe80000000400 */
[----:B-----5:R-:W5:Y:S04]  /*6760*/  LDL.LU R21, [R1+0x180] ;  /* 0x0001800001157983 */ /* 0x020f680000300800 */
[----:B------:R-:W-:Y:S04]  /*6770*/  STS.U16 [R18+0xb000], R29 ;  /* 0x00b0001d12007388 */ /* 0x000fe80000000400 */
[----:B------:R0:W-:Y:S04]  /*6780*/  STS.U16 [R18+0x16000], R27 ;  /* 0x0160001b12007388 */ /* 0x0001e80000000400 */
[----:B------:R-:W5:Y:S04]  /*6790*/  LDL.LU R22, [R1+0x1c8] ;  /* 0x0001c80001167983 */ /* 0x000f680000300800 */
[----:B0-----:R-:W5:Y:S04]  /*67a0*/  LDL.LU R27, [R1+0x1c4] ;  /* 0x0001c400011b7983 */ /* 0x001f680000300800 */
[----:B------:R-:W5:Y:S04]  /*67b0*/  LDL.LU R23, [R1+0x170] ;  /* 0x0001700001177983 */ /* 0x000f680000300800 */
[----:B------:R-:W5:Y:S04]  /*67c0*/  LDL.LU R24, [R1+0x16c] ;  /* 0x00016c0001187983 */ /* 0x000f680000300800 */
[----:B--2---:R0:W-:Y:S04]  /*67d0*/  STS.U16 [R18+0x16800], R4 ;  /* 0x0168000412007388 */ /* 0x0041e80000000400 */
[----:B------:R-:W2:Y:S04]  /*67e0*/  LDL.LU R28, [R1+0x1b4] ;  /* 0x0001b400011c7983 */ /* 0x000ea80000300800 */
[----:B------:R-:W2:Y:S04]  /*67f0*/  LDL.LU R29, [R1+0x164] ;  /* 0x00016400011d7983 */ /* 0x000ea80000300800 */
[----:B------:R-:W-:Y:S04]  /*6800*/  STS.U16 [R18+0xb800], R19 ;  /* 0x00b8001312007388 */ /* 0x000fe80000000400 */
[----:B0-----:R-:W2:Y:S04]  /*6810*/  LDL.LU R4, [R1+0x160] ;  /* 0x0001600001047983 */ /* 0x001ea80000300800 */
[----:B------:R0:W-:Y:S04]  /*6820*/  STS.U16 [R18+0x17000], R5 ;  /* 0x0170000512007388 */ /* 0x0001e80000000400 */
[----:B------:R1:W-:Y:S04]  /*6830*/  STS.U16 [R18+0x17800], R25 ;  /* 0x0178001912007388 */ /* 0x0003e80000000400 */
[----:B0-----:R-:W2:Y:S04]  /*6840*/  LDL.LU R5, [R1+0x1a8] ;  /* 0x0001a80001057983 */ /* 0x001ea80000300800 */
[----:B-1----:R-:W2:Y:S04]  /*6850*/  LDL.LU R25, [R1+0x1a4] ;  /* 0x0001a40001197983 */ /* 0x002ea80000300800 */
[----:B---3--:R0:W-:Y:S04]  /*6860*/  STS.U16 [R18+0x1800], R6 ;  /* 0x0018000612007388 */ /* 0x0081e80000000400 */
[----:B----4-:R1:W-:Y:S04]  /*6870*/  STS.U16 [R18+0x3000], R9 ;  /* 0x0030000912007388 */ /* 0x0103e80000000400 */
[----:B0-----:R-:W3:Y:S04]  /*6880*/  LDL.LU R6, [R1+0x198] ;  /* 0x0001980001067983 */ /* 0x001ee80000300800 */
[----:B-1----:R-:W4:Y:S04]  /*6890*/  LDL.LU R9, [R1+0xfc] ;  /* 0x0000fc0001097983 */ /* 0x002f280000300800 */
[----:B------:R-:W4:Y:S04]  /*68a0*/  LDL.LU R13, [R1+0xf4] ;  /* 0x0000f400010d7983 */ /* 0x000f280000300800 */
[----:B------:R0:W-:Y:S04]  /*68b0*/  STS.U16 [R18+0x6000], R3 ;  /* 0x0060000312007388 */ /* 0x0001e80000000400 */
[----:B------:R1:W-:Y:S04]  /*68c0*/  STS.U16 [R18+0xc000], R2 ;  /* 0x00c0000212007388 */ /* 0x0003e80000000400 */
[----:B------:R-:W4:Y:S04]  /*68d0*/  LDL.LU R19, [R1+0x188] ;  /* 0x0001880001137983 */ /* 0x000f280000300800 */
[----:B------:R1:W-:Y:S04]  /*68e0*/  STS.U16 [R18+0x18000], R16 ;  /* 0x0180001012007388 */ /* 0x0003e80000000400 */
[----:B0-----:R-:W4:Y:S04]  /*68f0*/  LDL.LU R3, [R1+0xec] ;  /* 0x0000ec0001037983 */ /* 0x001f280000300800 */
[----:B------:R0:W-:Y:S04]  /*6900*/  STS.U16 [R18+0x18800], R17 ;  /* 0x0188001112007388 */ /* 0x0001e80000000400 */
[----:B-1----:R-:W4:Y:S04]  /*6910*/  LDL.LU R2, [R1+0xe4] ;  /* 0x0000e40001027983 */ /* 0x002f280000300800 */
[----:B------:R1:W-:Y:S04]  /*6920*/  STS.U16 [R18+0xc800], R0 ;  /* 0x00c8000012007388 */ /* 0x0003e80000000400 */
[----:B------:R-:W4:Y:S04]  /*6930*/  LDL.LU R16, [R1+0x17c] ;  /* 0x00017c0001107983 */ /* 0x000f280000300800 */
[----:B------:R-:W-:Y:S04]  /*6940*/  STS.U16 [R18+0x19000], R20 ;  /* 0x0190001412007388 */ /* 0x000fe80000000400 */
[----:B0-----:R-:W4:Y:S04]  /*6950*/  LDL.LU R17, [R1+0x178] ;  /* 0x0001780001117983 */ /* 0x001f280000300800 */
[----:B-----5:R-:W-:Y:S04]  /*6960*/  STS.U16 [R18+0x19800], R21 ;  /* 0x0198001512007388 */ /* 0x020fe80000000400 */
[----:B-1----:R-:W5:Y:S04]  /*6970*/  LDL.LU R0, [R1+0x4] ;  /* 0x0000040001007983 */ /* 0x002f680000300800 */
[----:B------:R-:W-:Y:S04]  /*6980*/  STS.U16 [R18+0x6800], R22 ;  /* 0x0068001612007388 */ /* 0x000fe80000000400 */
[----:B------:R0:W-:Y:S04]  /*6990*/  STS.U16 [R18+0xd000], R27 ;  /* 0x00d0001b12007388 */ /* 0x0001e80000000400 */
[----:B0-----:R-:W5:Y:S04]  /*69a0*/  LDL.LU R27, [R1+0x168] ;  /* 0x00016800011b7983 */ /* 0x001f680000300800 */
[----:B------:R-:W-:Y:S04]  /*69b0*/  STS.U16 [R18+0x1a000], R23 ;  /* 0x01a0001712007388 */ /* 0x000fe80000000400 */
[----:B------:R-:W-:Y:S04]  /*69c0*/  STS.U16 [R18+0x1a800], R24 ;  /* 0x01a8001812007388 */ /* 0x000fe80000000400 */
[----:B--2---:R0:W-:Y:S04]  /*69d0*/  STS.U16 [R18+0xd800], R28 ;  /* 0x00d8001c12007388 */ /* 0x0041e80000000400 */
[----:B------:R-:W2:Y:S04]  /*69e0*/  LDL R20, [R1+0x27c] ;  /* 0x00027c0001147983 */ /* 0x000ea80000100800 */
[----:B------:R1:W-:Y:S04]  /*69f0*/  STS.U16 [R18+0x1b000], R29 ;  /* 0x01b0001d12007388 */ /* 0x0003e80000000400 */
[----:B0-----:R-:W2:Y:S04]  /*6a00*/  LDL.LU R28, [R1+0x288] ;  /* 0x00028800011c7983 */ /* 0x001ea80000300800 */
[----:B------:R0:W-:Y:S04]  /*6a10*/  STS.U16 [R18+0x1b800], R4 ;  /* 0x01b8000412007388 */ /* 0x0001e80000000400 */
[----:B-1----:R-:W2:Y:S04]  /*6a20*/  LDL.LU R29, [R1+0x1e4] ;  /* 0x0001e400011d7983 */ /* 0x002ea80000300800 */
[----:B------:R1:W-:Y:S04]  /*6a30*/  STS.U16 [R18+0x3800], R5 ;  /* 0x0038000512007388 */ /* 0x0003e80000000400 */
[----:B0-----:R-:W2:Y:S04]  /*6a40*/  LDL.LU R4, [R1+0x280] ;  /* 0x0002800001047983 */ /* 0x001ea80000300800 */
[----:B-1----:R-:W2:Y:S04]  /*6a50*/  LDL.LU R5, [R1+0x244] ;  /* 0x0002440001057983 */ /* 0x002ea80000300800 */
[----:B------:R-:W2:Y:S04]  /*6a60*/  LDL.LU R21, [R1+0x1f4] ;  /* 0x0001f40001157983 */ /* 0x000ea80000300800 */
[----:B------:R-:W2:Y:S04]  /*6a70*/  LDL.LU R22, [R1+0x1a0] ;  /* 0x0001a00001167983 */ /* 0x000ea80000300800 */
[----:B------:R-:W2:Y:S04]  /*6a80*/  LDL.LU R23, [R1+0x15c] ;  /* 0x00015c0001177983 */ /* 0x000ea80000300800 */
[----:B------:R0:W-:Y:S04]  /*6a90*/  STS.U16 [R18+0x7000], R25 ;  /* 0x0070001912007388 */ /* 0x0001e80000000400 */
[----:B------:R-:W2:Y:S04]  /*6aa0*/  LDL.LU R24, [R1+0x158] ;  /* 0x0001580001187983 */ /* 0x000ea80000300800 */
[----:B0-----:R-:W2:Y:S04]  /*6ab0*/  LDL.LU R25, [R1+0x154] ;  /* 0x0001540001197983 */ /* 0x001ea80000300800 */
[----:B---3--:R0:W-:Y:S04]  /*6ac0*/  STS.U16 [R18+0xe000], R6 ;  /* 0x00e0000612007388 */ /* 0x0081e80000000400 */
[----:B----4-:R1:W-:Y:S04]  /*6ad0*/  STS.U16 [R18+0x1c000], R9 ;  /* 0x01c0000912007388 */ /* 0x0103e80000000400 */
[----:B0-----:R-:W3:Y:S04]  /*6ae0*/  LDL.LU R6, [R1+0x150] ;  /* 0x0001500001067983 */ /* 0x001ee80000300800 */
[----:B-1----:R-:W4:Y:S04]  /*6af0*/  LDL.LU R9, [R1+0x14c] ;  /* 0x00014c0001097983 */ /* 0x002f280000300800 */
[----:B------:R-:W-:Y:S04]  /*6b00*/  STS.U16 [R18+0x1c800], R13 ;  /* 0x01c8000d12007388 */ /* 0x000fe80000000400 */
[----:B------:R-:W-:Y:S04]  /*6b10*/  STS.U16 [R18+0xe800], R19 ;  /* 0x00e8001312007388 */ /* 0x000fe80000000400 */
[----:B------:R-:W-:Y:S04]  /*6b20*/  STS.U16 [R18+0x1d000], R3 ;  /* 0x01d0000312007388 */ /* 0x000fe80000000400 */
[----:B------:R-:W-:Y:S04]  /*6b30*/  STS.U16 [R18+0x1d800], R2 ;  /* 0x01d8000212007388 */ /* 0x000fe80000000400 */
[----:B------:R-:W-:Y:S04]  /*6b40*/  STS.U16 [R18+0x7800], R16 ;  /* 0x0078001012007388 */ /* 0x000fe80000000400 */
[----:B------:R-:W-:Y:S04]  /*6b50*/  STS.U16 [R18+0xf000], R17 ;  /* 0x00f0001112007388 */ /* 0x000fe80000000400 */
[----:B-----5:R-:W-:Y:S04]  /*6b60*/  STS.U16 [R18+0x1e000], R0 ;  /* 0x01e0000012007388 */ /* 0x020fe80000000400 */
[----:B------:R-:W-:Y:S04]  /*6b70*/  STS.U16 [R18+0x1e800], R26 ;  /* 0x01e8001a12007388 */ /* 0x000fe80000000400 */
[----:B------:R0:W-:Y:S04]  /*6b80*/  STS.U16 [R18+0xf800], R27 ;  /* 0x00f8001b12007388 */ /* 0x0001e80000000400 */
[----:B0-----:R-:W5:Y:S01]  /*6b90*/  LDL.LU R27, [R1+0x148] ;  /* 0x00014800011b7983 */ /* 0x001f620000300800 */
[----:B------:R-:W-:-:S03]  /*6ba0*/  LOP3.LUT R2, R18, 0x10, RZ, 0x3c, !PT ;  /* 0x0000001012027812 */ /* 0x000fc600078e3cff */
[----:B------:R-:W-:Y:S04]  /*6bb0*/  STS.U16 [R18+0x1f000], R11 ;  /* 0x01f0000b12007388 */ /* 0x000fe80000000400 */
[----:B------:R-:W-:Y:S04]  /*6bc0*/  STS.U16 [R18+0x1f800], R10 ;  /* 0x01f8000a12007388 */ /* 0x000fe80000000400 */
[----:B--2---:R-:W-:Y:S04]  /*6bd0*/  STS.U16 [R2+0x900], R20 ;  /* 0x0009001402007388 */ /* 0x004fe80000000400 */
[----:B------:R0:W-:Y:S04]  /*6be0*/  STS.U16 [R2+0x1100], R28 ;  /* 0x0011001c02007388 */ /* 0x0001e80000000400 */
[----:B------:R1:W-:Y:S04]  /*6bf0*/  STS.U16 [R2+0x1900], R29 ;  /* 0x0019001d02007388 */ /* 0x0003e80000000400 */
[----:B------:R-:W-:Y:S04]  /*6c00*/  STL [R1+0x1df4], R18 ;  /* 0x001df41201007387 */ /* 0x000fe80000100800 */
[----:B------:R2:W-:Y:S04]  /*6c10*/  STS.U16 [R2+0x2100], R4 ;  /* 0x0021000402007388 */ /* 0x0005e80000000400 */
[----:B0-----:R-:W5:Y:S04]  /*6c20*/  LDL.LU R28, [R1+0x144] ;  /* 0x00014400011c7983 */ /* 0x001f680000300800 */
[----:B------:R0:W-:Y:S04]  /*6c30*/  STS.U16 [R2+0x2900], R5 ;  /* 0x0029000502007388 */ /* 0x0001e80000000400 */
[----:B------:R-:W-:Y:S04]  /*6c40*/  STS.U16 [R2+0x3100], R21 ;  /* 0x0031001502007388 */ /* 0x000fe80000000400 */
[----:B------:R-:W-:Y:S04]  /*6c50*/  STS.U16 [R2+0x3900], R22 ;  /* 0x0039001602007388 */ /* 0x000fe80000000400 */
[----:B------:R-:W-:Y:S04]  /*6c60*/  STS.U16 [R2+0x10100], R23 ;  /* 0x0101001702007388 */ /* 0x000fe80000000400 */
[----:B-1----:R-:W5:Y:S04]  /*6c70*/  LDL.LU R29, [R1+0x140] ;  /* 0x00014000011d7983 */ /* 0x002f680000300800 */
[----:B------:R-:W-:Y:S04]  /*6c80*/  STS.U16 [R2+0x10900], R24 ;  /* 0x0109001802007388 */ /* 0x000fe80000000400 */
[----:B------:R-:W-:Y:S04]  /*6c90*/  STS.U16 [R2+0x11100], R25 ;  /* 0x0111001902007388 */ /* 0x000fe80000000400 */
[----:B--2---:R-:W2:Y:S04]  /*6ca0*/  LDL.LU R4, [R1+0x13c] ;  /* 0x00013c0001047983 */ /* 0x004ea80000300800 */
[----:B0-----:R-:W2:Y:S04]  /*6cb0*/  LDL.LU R5, [R1+0x138] ;  /* 0x0001380001057983 */ /* 0x001ea80000300800 */
[----:B---3--:R-:W-:Y:S04]  /*6cc0*/  STS.U16 [R2+0x11900], R6 ;  /* 0x0119000602007388 */ /* 0x008fe80000000400 */
[----:B----4-:R0:W-:Y:S04]  /*6cd0*/  STS.U16 [R2+0x12100], R9 ;  /* 0x0121000902007388 */ /* 0x0101e80000000400 */
[----:B0-----:R-:W3:Y:S04]  /*6ce0*/  LDL.LU R9, [R1+0x134] ;  /* 0x0001340001097983 */ /* 0x001ee80000300800 */
[----:B------:R-:W4:Y:S04]  /*6cf0*/  LDL.LU R18, [R1+0x130] ;  /* 0x0001300001127983 */ /* 0x000f280000300800 */
        /* <DEDUP_REMOVED lines=13> */
[----:B-----5:R0:W-:Y:S04]  /*6dd0*/  STS.U16 [R2+0x12900], R27 ;  /* 0x0129001b02007388 */ /* 0x0201e80000000400 */
[----:B0-----:R-:W5:Y:S04]  /*6de0*/  LDL.LU R27, [R1+0xf0] ;  /* 0x0000f000011b7983 */ /* 0x001f680000300800 */
[----:B------:R-:W5:Y:S04]  /*6df0*/  LDL.LU R20, [R1+0xe8] ;  /* 0x0000e80001147983 */ /* 0x000f680000300800 */
[----:B------:R-:W5:Y:S04]  /*6e00*/  LDL.LU R21, [R1+0xe0] ;  /* 0x0000e00001157983 */ /* 0x000f680000300800 */
[----:B------:R-:W5:Y:S04]  /*6e10*/  LDL.LU R22, [R1] ;  /* 0x0000000001167983 */ /* 0x000f680000300800 */
[----:B------:R-:W5:Y:S04]  /*6e20*/  LDL.LU R23, [R1+0xdc] ;  /* 0x0000dc0001177983 */ /* 0x000f680000300800 */
[----:B------:R-:W5:Y:S04]  /*6e30*/  LDL.LU R24, [R1+0xd8] ;  /* 0x0000d80001187983 */ /* 0x000f680000300800 */
[----:B------:R0:W-:Y:S04]  /*6e40*/  STS.U16 [R2+0x13100], R28 ;  /* 0x0131001c02007388 */ /* 0x0001e80000000400 */
[----:B------:R-:W5:Y:S04]  /*6e50*/  LDL.LU R25, [R1+0xd4] ;  /* 0x0000d40001197983 */ /* 0x000f680000300800 */
[----:B0-----:R-:W5:Y:S04]  /*6e60*/  LDL.LU R28, [R1+0xd0] ;  /* 0x0000d000011c7983 */ /* 0x001f680000300800 */
[----:B------:R0:W-:Y:S04]  /*6e70*/  STS.U16 [R2+0x13900], R29 ;  /* 0x0139001d02007388 */ /* 0x0001e80000000400 */
[----:B0-----:R-:W5:Y:S04]  /*6e80*/  LDL.LU R29, [R1+0xcc] ;  /* 0x0000cc00011d7983 */ /* 0x001f680000300800 */
[----:B--2---:R0:W-:Y:S04]  /*6e90*/  STS.U16 [R2+0x14100], R4 ;  /* 0x0141000402007388 */ /* 0x0041e80000000400 */
[----:B------:R1:W-:Y:S04]  /*6ea0*/  STS.U16 [R2+0x14900], R5 ;  /* 0x0149000502007388 */ /* 0x0003e80000000400 */
[----:B0-----:R-:W2:Y:S04]  /*6eb0*/  LDL.LU R4, [R1+0xc8] ;  /* 0x0000c80001047983 */ /* 0x001ea80000300800 */
[----:B-1----:R-:W2:Y:S04]  /*6ec0*/  LDL.LU R5, [R1+0xc4] ;  /* 0x0000c40001057983 */ /* 0x002ea80000300800 */
[----:B---3--:R0:W-:Y:S04]  /*6ed0*/  STS.U16 [R2+0x15100], R9 ;  /* 0x0151000902007388 */ /* 0x0081e80000000400 */
[----:B----4-:R-:W-:Y:S04]  /*6ee0*/  STS.U16 [R2+0x15900], R18 ;  /* 0x0159001202007388 */ /* 0x010fe80000000400 */
[----:B------:R-:W-:Y:S04]  /*6ef0*/  STS.U16 [R2+0x16100], R10 ;  /* 0x0161000a02007388 */ /* 0x000fe80000000400 */
        /* <DEDUP_REMOVED lines=9> */
[----:B------:R1:W-:Y:S04]  /*6f90*/  STS.U16 [R2+0x1b100], R6 ;  /* 0x01b1000602007388 */ /* 0x0003e80000000400 */
[----:B------:R-:W-:Y:S04]  /*6fa0*/  STS.U16 [R2+0x1b900], R17 ;  /* 0x01b9001102007388 */ /* 0x000fe80000000400 */
[----:B0-----:R-:W3:Y:S04]  /*6fb0*/  LDL.LU R9, [R1+0x1dfc] ;  /* 0x001dfc0001097983 */ /* 0x001ee80000300800 */
[----:B------:R-:W-:Y:S04]  /*6fc0*/  STS.U16 [R2+0x1c100], R0 ;  /* 0x01c1000002007388 */ /* 0x000fe80000000400 */
[----:B-1----:R-:W4:Y:S04]  /*6fd0*/  LDL.LU R6, [R1+0xc0] ;  /* 0x0000c00001067983 */ /* 0x002f280000300800 */
[----:B-----5:R0:W-:Y:S04]  /*6fe0*/  STS.U16 [R2+0x1c900], R27 ;  /* 0x01c9001b02007388 */ /* 0x0201e80000000400 */
[----:B0-----:R-:W5:Y:S04]  /*6ff0*/  LDL.LU R27, [R1+0xbc] ;  /* 0x0000bc00011b7983 */ /* 0x001f680000300800 */
[----:B------:R-:W2:Y:S04]  /*7000*/  LDL.LU R18, [R1+0xb4] ;  /* 0x0000b40001127983 */ /* 0x000ea80000300800 */
[----:B------:R-:W-:Y:S04]  /*7010*/  STS.U16 [R2+0x1d100], R20 ;  /* 0x01d1001402007388 */ /* 0x000fe80000000400 */
[----:B------:R-:W-:Y:S04]  /*7020*/  STS.U16 [R2+0x1d900], R21 ;  /* 0x01d9001502007388 */ /* 0x000fe80000000400 */
[----:B------:R-:W-:Y:S04]  /*7030*/  STS.U16 [R2+0x1e100], R22 ;  /* 0x01e1001602007388 */ /* 0x000fe80000000400 */
[----:B--2---:R0:W-:Y:S04]  /*7040*/  STL [R1+0x1df8], R18 ;  /* 0x001df81201007387 */ /* 0x0041e80000100800 */
[----:B0-----:R-:W2:Y:S04]  /*7050*/  LDL.LU R18, [R1+0xb8] ;  /* 0x0000b80001127983 */ /* 0x001ea80000300800 */
[----:B---3--:R-:W-:Y:S04]  /*7060*/  STS.U16 [R2+0x1e900], R9 ;  /* 0x01e9000902007388 */ /* 0x008fe80000000400 */
[----:B------:R-:W-:Y:S04]  /*7070*/  STS.U16 [R2+0x1f100], R8 ;  /* 0x01f1000802007388 */ /* 0x000fe80000000400 */
[----:B------:R0:W-:Y:S04]  /*7080*/  STS.U16 [R2+0x1f900], R7 ;  /* 0x01f9000702007388 */ /* 0x0001e80000000400 */
[----:B0-----:R-:W3:Y:S04]  /*7090*/  LDL.LU R7, [R1+0xb0] ;  /* 0x0000b00001077983 */ /* 0x001ee80000300800 */
[----:B------:R-:W3:Y:S04]  /*70a0*/  LDL.LU R8, [R1+0xac] ;  /* 0x0000ac0001087983 */ /* 0x000ee80000300800 */
        /* <DEDUP_REMOVED lines=15> */
[----:B------:R0:W-:Y:S04]  /*71a0*/  STS.U16 [R2+0x4100], R23 ;  /* 0x0041001702007388 */ /* 0x0001e80000000400 */
[----:B------:R-:W3:Y:S04]  /*71b0*/  LDL.LU R22, [R1+0x274] ;  /* 0x0002740001167983 */ /* 0x000ee80000300800 */
[----:B------:R1:W-:Y:S04]  /*71c0*/  STS.U16 [R2+0x4900], R24 ;  /* 0x0049001802007388 */ /* 0x0003e80000000400 */
[----:B0-----:R-:W3:Y:S04]  /*71d0*/  LDL.LU R23, [R1+0x234] ;  /* 0x0002340001177983 */ /* 0x001ee80000300800 */
[----:B------:R0:W-:Y:S04]  /*71e0*/  STS.U16 [R2+0x5100], R25 ;  /* 0x0051001902007388 */ /* 0x0001e80000000400 */
[----:B-1----:R-:W3:Y:S04]  /*71f0*/  LDL.LU R24, [R1+0x1e0] ;  /* 0x0001e00001187983 */ /* 0x002ee80000300800 */
        /* <DEDUP_REMOVED lines=8> */
[----:B----4-:R1:W-:Y:S04]  /*7280*/  STS.U16 [R2+0x7900], R6 ;  /* 0x0079000602007388 */ /* 0x0103e80000000400 */
[----:B0-----:R-:W4:Y:S04]  /*7290*/  LDL.LU R5, [R1+0x218] ;  /* 0x0002180001057983 */ /* 0x001f280000300800 */
[----:B-----5:R0:W-:Y:S04]  /*72a0*/  STS.U16 [R2+0x8100], R27 ;  /* 0x0081001b02007388 */ /* 0x0201e80000000400 */
[----:B-1----:R-:W5:Y:S04]  /*72b0*/  LDL.LU R6, [R1+0x1f0] ;  /* 0x0001f00001067983 */ /* 0x002f680000300800 */
[----:B0-----:R-:W3:Y:S04]  /*72c0*/  LDL.LU R27, [R1+0x1c0] ;  /* 0x0001c000011b7983 */ /* 0x001ee80000300800 */
[----:B--2---:R0:W-:Y:S04]  /*72d0*/  STS.U16 [R2+0x8900], R18 ;  /* 0x0089001202007388 */ /* 0x0041e80000000400 */
[----:B0-----:R-:W2:Y:S04]  /*72e0*/  LDL.LU R18, [R1+0x1df8] ;  /* 0x001df80001127983 */ /* 0x001ea80000300800 */
[----:B--2---:R0:W-:Y:S04]  /*72f0*/  STS.U16 [R2+0x9100], R18 ;  /* 0x0091001202007388 */ /* 0x0041e80000000400 */
[----:B---3--:R-:W-:Y:S04]  /*7300*/  STS.U16 [R2+0x9900], R7 ;  /* 0x0099000702007388 */ /* 0x008fe80000000400 */
        /* <DEDUP_REMOVED lines=12> */
[----:B0-----:R-:W2:Y:S04]  /*73d0*/  LDL.LU R18, [R1+0x1df4] ;  /* 0x001df40001127983 */ /* 0x001ea80000300800 */
[----:B------:R0:W-:Y:S04]  /*73e0*/  STS.U16 [R2+0x100], R17 ;  /* 0x0001001102007388 */ /* 0x0001e80000000400 */
[----:B0-----:R-:W3:Y:S04]  /*73f0*/  LDL.LU R2, [R1+0x74] ;  /* 0x0000740001027983 */ /* 0x001ee80000300800 */
[----:B---3--:R0:W-:Y:S04]  /*7400*/  STL [R1+0x1de8], R2 ;  /* 0x001de80201007387 */ /* 0x0081e80000100800 */
[----:B0-----:R-:W3:Y:S04]  /*7410*/  LDL.LU R2, [R1+0x78] ;  /* 0x0000780001027983 */ /* 0x001ee80000300800 */
[----:B---3--:R0:W-:Y:S04]  /*7420*/  STL [R1+0x1dec], R2 ;  /* 0x001dec0201007387 */ /* 0x0081e80000100800 */
[----:B0-----:R-:W3:Y:S01]  /*7430*/  LDL.LU R2, [R1+0x174] ;  /* 0x0001740001027983 */ /* 0x001ee20000300800 */
[----:B--2---:R-:W-:-:S05]  /*7440*/  LOP3.LUT R7, R18, 0x20, RZ, 0x3c, !PT ;  /* 0x0000002012077812 */ /* 0x004fca00078e3cff */
[----:B------:R-:W-:Y:S04]  /*7450*/  STS.U16 [R7+0xa00], R0 ;  /* 0x000a000007007388 */ /* 0x000fe80000000400 */
[----:B------:R-:W-:Y:S04]  /*7460*/  STS.U16 [R7+0x1200], R20 ;  /* 0x0012001407007388 */ /* 0x000fe80000000400 */
[----:B------:R-:W-:Y:S04]  /*7470*/  STS.U16 [R7+0x1a00], R21 ;  /* 0x001a001507007388 */ /* 0x000fe80000000400 */
[----:B------:R-:W-:Y:S04]  /*7480*/  STS.U16 [R7+0x2200], R22 ;  /* 0x0022001607007388 */ /* 0x000fe80000000400 */
[----:B------:R-:W-:Y:S04]  /*7490*/  STS.U16 [R7+0x2a00], R23 ;  /* 0x002a001707007388 */ /* 0x000fe80000000400 */
[----:B---3--:R0:W-:Y:S04]  /*74a0*/  STL [R1+0x1df0], R2 ;  /* 0x001df00201007387 */ /* 0x0081e80000100800 */
[----:B0-----:R-:W2:Y:S04]  /*74b0*/  LDL.LU R2, [R1+0x19c] ;  /* 0x00019c0001027983 */ /* 0x001ea80000300800 */
[----:B------:R-:W3:Y:S04]  /*74c0*/  LDL.LU R3, [R1+0x70] ;  /* 0x0000700001037983 */ /* 0x000ee80000300800 */
[----:B------:R-:W3:Y:S04]  /*74d0*/  LDL.LU R20, [R1+0x6c] ;  /* 0x00006c0001147983 */ /* 0x000ee80000300800 */
[----:B------:R-:W3:Y:S04]  /*74e0*/  LDL.LU R21, [R1+0x68] ;  /* 0x0000680001157983 */ /* 0x000ee80000300800 */
[----:B------:R0:W-:Y:S04]  /*74f0*/  STS.U16 [R7+0x3200], R24 ;  /* 0x0032001807007388 */ /* 0x0001e80000000400 */
[----:B------:R-:W3:Y:S04]  /*7500*/  LDL.LU R22, [R1+0x64] ;  /* 0x0000640001167983 */ /* 0x000ee80000300800 */
[----:B------:R-:W-:Y:S04]  /*7510*/  STS.U16 [R7+0x3a00], R25 ;  /* 0x003a001907007388 */ /* 0x000fe80000000400 */
[----:B------:R-:W3:Y:S04]  /*7520*/  LDL.LU R23, [R1+0x60] ;  /* 0x0000600001177983 */ /* 0x000ee80000300800 */
[----:B------:R1:W-:Y:S04]  /*7530*/  STS.U16 [R7+0x4200], R28 ;  /* 0x0042001c07007388 */ /* 0x0003e80000000400 */
[----:B0-----:R-:W3:Y:S04]  /*7540*/  LDL.LU R24, [R1+0x5c] ;  /* 0x00005c0001187983 */ /* 0x001ee80000300800 */
[----:B------:R0:W-:Y:S04]  /*7550*/  STS.U16 [R7+0x4a00], R29 ;  /* 0x004a001d07007388 */ /* 0x0001e80000000400 */
[----:B-1----:R-:W3:Y:S04]  /*7560*/  LDL.LU R28, [R1+0x58] ;  /* 0x00005800011c7983 */ /* 0x002ee80000300800 */
[----:B------:R1:W-:Y:S04]  /*7570*/  STS.U16 [R7+0x5200], R4 ;  /* 0x0052000407007388 */ /* 0x0003e80000000400 */
[----:B0-----:R-:W3:Y:S04]  /*7580*/  LDL.LU R29, [R1+0x54] ;  /* 0x00005400011d7983 */ /* 0x001ee80000300800 */
[----:B----4-:R0:W-:Y:S04]  /*7590*/  STS.U16 [R7+0x5a00], R5 ;  /* 0x005a000507007388 */ /* 0x0101e80000000400 */
[----:B-1----:R-:W4:Y:S04]  /*75a0*/  LDL.LU R4, [R1+0x50] ;  /* 0x0000500001047983 */ /* 0x002f280000300800 */
[----:B-----5:R1:W-:Y:S04]  /*75b0*/  STS.U16 [R7+0x6200], R6 ;  /* 0x0062000607007388 */ /* 0x0203e80000000400 */
[----:B0-----:R-:W5:Y:S04]  /*75c0*/  LDL.LU R5, [R1+0x4c] ;  /* 0x00004c0001057983 */ /* 0x001f680000300800 */
[----:B------:R0:W-:Y:S04]  /*75d0*/  STS.U16 [R7+0x6a00], R27 ;  /* 0x006a001b07007388 */ /* 0x0001e80000000400 */
[----:B-1----:R-:W3:Y:S04]  /*75e0*/  LDL.LU R6, [R1+0x48] ;  /* 0x0000480001067983 */ /* 0x002ee80000300800 */
        /* <DEDUP_REMOVED lines=16> */
[----:B--2---:R0:W-:Y:S04]  /*76f0*/  STS.U16 [R7+0x7200], R2 ;  /* 0x0072000207007388 */ /* 0x0041e80000000400 */
[----:B0-----:R-:W2:Y:S04]  /*7700*/  LDL.LU R2, [R1+0x1df0] ;  /* 0x001df00001027983 */ /* 0x001ea80000300800 */
[----:B--2---:R0:W-:Y:S04]  /*7710*/  STS.U16 [R7+0x7a00], R2 ;  /* 0x007a000207007388 */ /* 0x0041e80000000400 */
[----:B0-----:R-:W2:Y:S04]  /*7720*/  LDL.LU R2, [R1+0x1dec] ;  /* 0x001dec0001027983 */ /* 0x001ea80000300800 */
[----:B--2---:R0:W-:Y:S04]  /*7730*/  STS.U16 [R7+0x200], R2 ;  /* 0x0002000207007388 */ /* 0x0041e80000000400 */
[----:B0-----:R-:W2:Y:S04]  /*7740*/  LDL.LU R2, [R1+0x1de8] ;  /* 0x001de80001027983 */ /* 0x001ea80000300800 */
[----:B--2---:R0:W-:Y:S04]  /*7750*/  STS.U16 [R7+0x10200], R2 ;  /* 0x0102000207007388 */ /* 0x0041e80000000400 */
[----:B---3--:R1:W-:Y:S04]  /*7760*/  STS.U16 [R7+0x10a00], R3 ;  /* 0x010a000307007388 */ /* 0x0083e80000000400 */
[----:B------:R2:W-:Y:S04]  /*7770*/  STS.U16 [R7+0x11200], R20 ;  /* 0x0112001407007388 */ /* 0x0005e80000000400 */
[----:B0-----:R-:W3:Y:S04]  /*7780*/  LDL.LU R2, [R1+0x1de4] ;  /* 0x001de40001027983 */ /* 0x001ee80000300800 */
[----:B-1----:R-:W3:Y:S04]  /*7790*/  LDL.LU R3, [R1+0x1de0] ;  /* 0x001de00001037983 */ /* 0x002ee80000300800 */
[----:B--2---:R-:W2:Y:S04]  /*77a0*/  LDL.LU R20, [R1+0x1ddc] ;  /* 0x001ddc0001147983 */ /* 0x004ea80000300800 */
[----:B------:R0:W-:Y:S04]  /*77b0*/  STS.U16 [R7+0x11a00], R21 ;  /* 0x011a001507007388 */ /* 0x0001e80000000400 */
[----:B------:R1:W-:Y:S04]  /*77c0*/  STS.U16 [R7+0x12200], R22 ;  /* 0x0122001607007388 */ /* 0x0003e80000000400 */
[----:B------:R4:W-:Y:S04]  /*77d0*/  STS.U16 [R7+0x12a00], R23 ;  /* 0x012a001707007388 */ /* 0x0009e80000000400 */
[----:B0-----:R-:W2:Y:S04]  /*77e0*/  LDL.LU R21, [R1+0x1dd8] ;  /* 0x001dd80001157983 */ /* 0x001ea80000300800 */
[----:B-1----:R-:W2:Y:S04]  /*77f0*/  LDL.LU R22, [R1+0x1dd4] ;  /* 0x001dd40001167983 */ /* 0x002ea80000300800 */
[----:B----4-:R-:W4:Y:S04]  /*7800*/  LDL.LU R23, [R1+0x1dd0] ;  /* 0x001dd00001177983 */ /* 0x010f280000300800 */
[----:B------:R0:W-:Y:S04]  /*7810*/  STS.U16 [R7+0x13200], R24 ;  /* 0x0132001807007388 */ /* 0x0001e80000000400 */
[----:B------:R1:W-:Y:S04]  /*7820*/  STS.U16 [R7+0x13a00], R28 ;  /* 0x013a001c07007388 */ /* 0x0003e80000000400 */
[----:B------:R5:W-:Y:S04]  /*7830*/  STS.U16 [R7+0x14200], R29 ;  /* 0x0142001d07007388 */ /* 0x000be80000000400 */
[----:B0-----:R-:W2:Y:S04]  /*7840*/  LDL.LU R24, [R1+0x1dcc] ;  /* 0x001dcc0001187983 */ /* 0x001ea80000300800 */
[----:B-1----:R-:W2:Y:S04]  /*7850*/  LDL.LU R28, [R1+0x1dc8] ;  /* 0x001dc800011c7983 */ /* 0x002ea80000300800 */
[----:B-----5:R-:W5:Y:S04]  /*7860*/  LDL.LU R29, [R1+0x1dc4] ;  /* 0x001dc400011d7983 */ /* 0x020f680000300800 */
[----:B------:R0:W-:Y:S04]  /*7870*/  STS.U16 [R7+0x14a00], R4 ;  /* 0x014a000407007388 */ /* 0x0001e80000000400 */
[----:B------:R1:W-:Y:S04]  /*7880*/  STS.U16 [R7+0x15200], R5 ;  /* 0x0152000507007388 */ /* 0x0003e80000000400 */
[----:B------:R1:W-:Y:S04]  /*7890*/  STS.U16 [R7+0x15a00], R6 ;  /* 0x015a000607007388 */ /* 0x0003e80000000400 */
[----:B0-----:R-:W2:Y:S04]  /*78a0*/  LDL.LU R4, [R1+0x1dc0] ;  /* 0x001dc00001047983 */ /* 0x001ea80000300800 */
[----:B-1----:R-:W2:Y:S04]  /*78b0*/  LDL.LU R5, [R1+0x1dbc] ;  /* 0x001dbc0001057983 */ /* 0x002ea80000300800 */
[----:B------:R-:W2:Y:S04]  /*78c0*/  LDL.LU R6, [R1+0x1db8] ;  /* 0x001db80001067983 */ /* 0x000ea80000300800 */
[----:B------:R0:W-:Y:S04]  /*78d0*/  STS.U16 [R7+0x16200], R27 ;  /* 0x0162001b07007388 */ /* 0x0001e80000000400 */
[----:B0-----:R-:W2:Y:S04]  /*78e0*/  LDL.LU R27, [R1+0x1db4] ;  /* 0x001db400011b7983 */ /* 0x001ea80000300800 */
[----:B------:R0:W-:Y:S04]  /*78f0*/  STS.U16 [R7+0x16a00], R0 ;  /* 0x016a000007007388 */ /* 0x0001e80000000400 */
        /* <DEDUP_REMOVED lines=13> */
[----:B------:R-:W-:Y:S01]  /*79d0*/  STS.U16 [R7+0x1da00], R25 ;  /* 0x01da001907007388 */ /* 0x000fe20000000400 */
[----:B0-----:R-:W-:-:S04]  /*79e0*/  IMAD.MOV.U32 R0, RZ, RZ, c[0x0][0x198] ;  /* 0x00006600ff007624 */ /* 0x001fc800078e00ff */
[C---:B-1----:R-:W-:Y:S02]  /*79f0*/  IMAD R17, R0.reuse, 0x206, RZ ;  /* 0x0000020600117824 */ /* 0x042fe400078e02ff */
[C---:B------:R-:W-:Y:S02]  /*7a00*/  IMAD R8, R0.reuse, 0xa6, RZ ;  /* 0x000000a600087824 */ /* 0x040fe400078e02ff */
[C---:B------:R-:W-:Y:S02]  /*7a10*/  IMAD R9, R0.reuse, 0xae, RZ ;  /* 0x000000ae00097824 */ /* 0x040fe400078e02ff */
[C---:B------:R-:W-:Y:S02]  /*7a20*/  IMAD R10, R0.reuse, 0xb6, RZ ;  /* 0x000000b6000a7824 */ /* 0x040fe400078e02ff */
[C---:B------:R-:W-:Y:S02]  /*7a30*/  IMAD R11, R0.reuse, 0xbe, RZ ;  /* 0x000000be000b7824 */ /* 0x040fe400078e02ff */
[----:B------:R-:W-:-:S02]  /*7a40*/  IMAD R14, R0, 0xd6, RZ ;  /* 0x000000d6000e7824 */ /* 0x000fc400078e02ff */
[C---:B------:R-:W-:Y:S01]  /*7a50*/  IMAD R15, R0.reuse, 0xde, RZ ;  /* 0x000000de000f7824 */ /* 0x040fe200078e02ff */
[----:B--2---:R-:W-:Y:S04]  /*7a60*/  STS.U16 [R7+0x1e200], R27 ;  /* 0x01e2001b07007388 */ /* 0x004fe80000000400 */
[----:B------:R-:W-:Y:S04]  /*7a70*/  STS.U16 [R7+0x1ea00], R6 ;  /* 0x01ea000607007388 */ /* 0x000fe80000000400 */
[----:B------:R0:W-:Y:S04]  /*7a80*/  STS.U16 [R7+0x1f200], R5 ;  /* 0x01f2000507007388 */ /* 0x0001e80000000400 */
[----:B------:R1:W-:Y:S04]  /*7a90*/  STS.U16 [R7+0x1fa00], R4 ;  /* 0x01fa000407007388 */ /* 0x0003e80000000400 */
[----:B-----5:R-:W-:Y:S04]  /*7aa0*/  STS.U16 [R7+0x8200], R29 ;  /* 0x0082001d07007388 */ /* 0x020fe80000000400 */
[----:B------:R-:W-:Y:S01]  /*7ab0*/  STS.U16 [R7+0x8a00], R28 ;  /* 0x008a001c07007388 */ /* 0x000fe20000000400 */
[----:B0-----:R-:W-:-:S03]  /*7ac0*/  IMAD R5, R0, 0x8e, RZ ;  /* 0x0000008e00057824 */ /* 0x001fc600078e02ff */
[----:B------:R-:W-:Y:S01]  /*7ad0*/  STS.U16 [R7+0x9200], R24 ;  /* 0x0092001807007388 */ /* 0x000fe20000000400 */
[----:B-1----:R-:W-:-:S03]  /*7ae0*/  IMAD R4, R0, 0x86, RZ ;  /* 0x0000008600047824 */ /* 0x002fc600078e02ff */
[----:B----4-:R-:W-:Y:S01]  /*7af0*/  STS.U16 [R7+0x9a00], R23 ;  /* 0x009a001707007388 */ /* 0x010fe20000000400 */
[----:B------:R-:W-:-:S03]  /*7b00*/  IMAD R6, R0, 0x96, RZ ;  /* 0x0000009600067824 */ /* 0x000fc600078e02ff */
[----:B------:R-:W-:Y:S04]  /*7b10*/  STS.U16 [R7+0xa200], R22 ;  /* 0x00a2001607007388 */ /* 0x000fe80000000400 */
[----:B------:R-:W-:Y:S04]  /*7b20*/  STS.U16 [R7+0xaa00], R21 ;  /* 0x00aa001507007388 */ /* 0x000fe80000000400 */
[----:B------:R0:W-:Y:S04]  /*7b30*/  STS.U16 [R7+0xb200], R20 ;  /* 0x00b2001407007388 */ /* 0x0001e80000000400 */
[----:B------:R3:W-:Y:S01]  /*7b40*/  STL.64 [R1+0x1da8], R4 ;  /* 0x001da80401007387 */ /* 0x0007e20000100a00 */
[----:B0-----:R-:W-:-:S03]  /*7b50*/  IMAD R7, R0, 0x9e, RZ ;  /* 0x0000009e00077824 */ /* 0x001fc600078e02ff */
[----:B------:R0:W-:Y:S04]  /*7b60*/  STL [R1+0x1db0], R5 ;  /* 0x001db00501007387 */ /* 0x0001e80000100800 */
[----:B------:R-:W-:Y:S01]  /*7b70*/  STL.64 [R1+0x1d98], R6 ;  /* 0x001d980601007387 */ /* 0x000fe20000100a00 */
[----:B---3--:R-:W-:-:S03]  /*7b80*/  IADD3 R4, P0, R17, R2, RZ ;  /* 0x0000000211047210 */ /* 0x008fc60007f1e0ff */
[----:B------:R-:W-:Y:S04]  /*7b90*/  STL.64 [R1+0x1da0], R8 ;  /* 0x001da00801007387 */ /* 0x000fe80000100a00 */
[----:B------:R-:W-:Y:S04]  /*7ba0*/  STL.64 [R1+0x1d90], R10 ;  /* 0x001d900a01007387 */ /* 0x000fe80000100a00 */
[----:B------:R-:W-:Y:S04]  /*7bb0*/  STL.64 [R1+0x1d88], R14 ;  /* 0x001d880e01007387 */ /* 0x000fe80000100a00 */
[----:B------:R1:W-:Y:S04]  /*7bc0*/  STL [R1+0x290], R4 ;  /* 0x0002900401007387 */ /* 0x0003e80000100800 */
[----:B0-----:R0:W2:Y:S01]  /*7bd0*/  LDL.LU R5, [R1+0x1db0] ;  /* 0x001db00001057983 */ /* 0x0010a20000300800 */
[----:B------:R-:W-:-:S05]  /*7be0*/  IMAD R19, R0, 0x208, RZ ;  /* 0x0000020800137824 */ /* 0x000fca00078e02ff */
[----:B-1----:R-:W-:-:S05]  /*7bf0*/  IADD3 R4, P6, R19, R2, RZ ;  /* 0x0000000213047210 */ /* 0x002fca0007fde0ff */
[----:B------:R2:W-:Y:S01]  /*7c00*/  STL [R1+0x288], R4 ;  /* 0x0002880401007387 */ /* 0x0005e20000100800 */
[----:B------:R-:W-:-:S03]  /*7c10*/  IMAD R21, R0, 0x20a, RZ ;  /* 0x0000020a00157824 */ /* 0x000fc600078e02ff */
[----:B--2---:R-:W2:Y:S02]  /*7c20*/  LDL.LU.64 R4, [R1+0x1da8] ;  /* 0x001da80001047983 */ /* 0x004ea40000300a00 */
[----:B------:R-:W-:Y:S01]  /*7c30*/  IADD3 R6, P5, R21, R2, RZ ;  /* 0x0000000215067210 */ /* 0x000fe20007fbe0ff */
[C---:B------:R-:W-:Y:S01]  /*7c40*/  IMAD R23, R0.reuse, 0x20c, RZ ;  /* 0x0000020c00177824 */ /* 0x040fe200078e02ff */
[----:B------:R-:W-:-:S03]  /*7c50*/  SHF.L.U32 R27, R0, 0x2, RZ ;  /* 0x00000002001b7819 */ /* 0x000fc600000006ff */
[----:B------:R1:W-:Y:S01]  /*7c60*/  STL [R1+0x280], R6 ;  /* 0x0002800601007387 */ /* 0x0003e20000100800 */
[-C--:B------:R-:W-:Y:S02]  /*7c70*/  IADD3 R14, P4, R23, R2.reuse, RZ ;  /* 0x00000002170e7210 */ /* 0x080fe40007f9e0ff */
[----:B-1----:R-:W-:-:S03]  /*7c80*/  LEA R6, P2, R0, R2, 0x3 ;  /* 0x0000000200067211 */ /* 0x002fc600078418ff */
[----:B------:R1:W-:Y:S01]  /*7c90*/  STL [R1+0x278], R14 ;  /* 0x0002780e01007387 */ /* 0x0003e20000100800 */
[----:B------:R-:W-:Y:S02]  /*7ca0*/  LEA.HI.X.SX32 R7, R27, R3, 0x1, P2 ;  /* 0x000000031b077211 */ /* 0x000fe400010f0eff */
[-C--:B--2---:R-:W-:Y:S01]  /*7cb0*/  IADD3 R8, P3, R5, R2.reuse, RZ ;  /* 0x0000000205087210 */ /* 0x084fe20007f7e0ff */
[----:B------:R2:W-:Y:S01]  /*7cc0*/  STL.64 [R1+0x1d80], R4 ;  /* 0x001d800401007387 */ /* 0x0005e20000100a00 */
[----:B-1----:R-:W-:-:S03]  /*7cd0*/  IADD3 R14, P1, R4, R2, RZ ;  /* 0x00000002040e7210 */ /* 0x002fc60007f3e0ff */
[----:B------:R1:W-:Y:S01]  /*7ce0*/  STL [R1+0x490], R8 ;  /* 0x0004900801007387 */ /* 0x0003e20000100800 */
[----:B--2---:R-:W-:Y:S01]  /*7cf0*/  MOV R4, R8 ;  /* 0x0000000800047202 */ /* 0x004fe20000000f00 */
[----:B------:R-:W-:Y:S02]  /*7d00*/  IMAD.MOV.U32 R5, RZ, RZ, R9 ;  /* 0x000000ffff057224 */ /* 0x000fe400078e0009 */
[----:B-1----:R-:W2:Y:S04]  /*7d10*/  LDL.LU.64 R8, [R1+0x1da0] ;  /* 0x001da00001087983 */ /* 0x002ea80000300a00 */
[----:B------:R1:W-:Y:S04]  /*7d20*/  STL.64 [R1+0x4a0], R6 ;  /* 0x0004a00601007387 */ /* 0x0003e80000100a00 */
[----:B-1----:R-:W3:Y:S01]  /*7d30*/  LDL.LU.64 R6, [R1+0x1d98] ;  /* 0x001d980001067983 */ /* 0x002ee20000300a00 */
[----:B------:R-:W-:-:S05]  /*7d40*/  IMAD R29, R0, 0x43, RZ ;  /* 0x00000043001d7824 */ /* 0x000fca00078e02ff */
[-C--:B------:R-:W-:Y:S01]  /*7d50*/  LEA.HI.X.SX32 R15, R29, R3.reuse, 0x1, P1 ;  /* 0x000000031d0f7211 */ /* 0x080fe200008f0eff */
[C---:B------:R-:W-:Y:S02]  /*7d60*/  IMAD R19, R0.reuse, 0x47, RZ ;  /* 0x0000004700137824 */ /* 0x040fe400078e02ff */
[C---:B------:R-:W-:Y:S02]  /*7d70*/  IMAD R17, R0.reuse, 0x4b, RZ ;  /* 0x0000004b00117824 */ /* 0x040fe400078e02ff */
[----:B------:R1:W-:Y:S01]  /*7d80*/  STL.64 [R1+0x498], R14 ;  /* 0x0004980e01007387 */ /* 0x0003e20000100a00 */
[----:B------:R-:W-:Y:S01]  /*7d90*/  LEA.HI.X.SX32 R5, R19, R3, 0x1, P3 ;  /* 0x0000000313057211 */ /* 0x000fe200018f0eff */
[----:B------:R-:W-:Y:S01]  /*7da0*/  IMAD R19, R0, 0x4f, RZ ;  /* 0x0000004f00137824 */ /* 0x000fe200078e02ff */
[-C--:B---3--:R-:W-:Y:S02]  /*7db0*/  IADD3 R10, P2, R6, R2.reuse, RZ ;  /* 0x00000002060a7210 */ /* 0x088fe40007f5e0ff */
[----:B-1----:R-:W-:-:S03]  /*7dc0*/  IADD3 R14, P1, R7, R2, RZ ;  /* 0x00000002070e7210 */ /* 0x002fc60007f3e0ff */
[----:B------:R-:W-:Y:S04]  /*7dd0*/  STL [R1+0x488], R10 ;  /* 0x0004880a01007387 */ /* 0x000fe80000100800 */
[----:B------:R1:W-:Y:S01]  /*7de0*/  STL.64 [R1+0x1d68], R6 ;  /* 0x001d680601007387 */ /* 0x0003e20000100a00 */
[----:B------:R-:W-:Y:S02]  /*7df0*/  LEA.HI.X.SX32 R15, R19, R3, 0x1, P1 ;  /* 0x00000003130f7211 */ /* 0x000fe400008f0eff */
[----:B-1----:R-:W-:Y:S02]  /*7e00*/  MOV R6, R10 ;  /* 0x0000000a00067202 */ /* 0x002fe40000000f00 */
[----:B------:R-:W-:Y:S02]  /*7e10*/  MOV R7, R11 ;  /* 0x0000000b00077202 */ /* 0x000fe40000000f00 */
[----:B------:R-:W3:Y:S01]  /*7e20*/  LDL.LU.64 R10, [R1+0x1d90] ;  /* 0x001d9000010a7983 */ /* 0x000ee20000300a00 */
[----:B------:R-:W-:-:S03]  /*7e30*/  LEA.HI.X.SX32 R7, R17, R3, 0x1, P2 ;  /* 0x0000000311077211 */ /* 0x000fc600010f0eff */
[----:B------:R-:W-:Y:S04]  /*7e40*/  STL [R1+0x494], R5 ;  /* 0x0004940501007387 */ /* 0x000fe80000100800 */
[----:B------:R-:W-:Y:S04]  /*7e50*/  STL [R1+0x48c], R7 ;  /* 0x00048c0701007387 */ /* 0x000fe80000100800 */
[----:B--2---:R-:W-:Y:S04]  /*7e60*/  STL.64 [R1+0x1d60], R8 ;  /* 0x001d600801007387 */ /* 0x004fe80000100a00 */
[----:B------:R-:W-:Y:S04]  /*7e70*/  STL [R1+0x1d70], R9 ;  /* 0x001d700901007387 */ /* 0x000fe80000100800 */
[----:B------:R1:W-:Y:S04]  /*7e80*/  STL.64 [R1+0x480], R14 ;  /* 0x0004800e01007387 */ /* 0x0003e80000100a00 */
[----:B-1----:R-:W2:Y:S01]  /*7e90*/  LDL.LU.64 R14, [R1+0x1d88] ;  /* 0x001d8800010e7983 */ /* 0x002ea20000300a00 */
[----:B------:R-:W-:Y:S01]  /*7ea0*/  IMAD R17, R0, 0x53, RZ ;  /* 0x0000005300117824 */ /* 0x000fe200078e02ff */
[-C--:B------:R-:W-:Y:S01]  /*7eb0*/  IADD3 R4, P3, R8, R2.reuse, RZ ;  /* 0x0000000208047210 */ /* 0x080fe20007f7e0ff */
[----:B------:R-:W-:Y:S01]  /*7ec0*/  IMAD R19, R0, 0x57, RZ ;  /* 0x0000005700137824 */ /* 0x000fe200078e02ff */
[----:B------:R-:W-:-:S02]  /*7ed0*/  IADD3 R6, P2, R9, R2, RZ ;  /* 0x0000000209067210 */ /* 0x000fc40007f5e0ff */
[-C--:B------:R-:W-:Y:S01]  /*7ee0*/  LEA.HI.X.SX32 R5, R17, R3.reuse, 0x1, P3 ;  /* 0x0000000311057211 */ /* 0x080fe200018f0eff */
[C---:B------:R-:W-:Y:S01]  /*7ef0*/  IMAD R17, R0.reuse, 0x5b, RZ ;  /* 0x0000005b00117824 */ /* 0x040fe200078e02ff */
[----:B------:R-:W-:Y:S01]  /*7f00*/  LEA.HI.X.SX32 R7, R19, R3, 0x1, P2 ;  /* 0x0000000313077211 */ /* 0x000fe200010f0eff */
[C---:B------:R-:W-:Y:S02]  /*7f10*/  IMAD R12, R0.reuse, 0xc6, RZ ;  /* 0x000000c6000c7824 */ /* 0x040fe400078e02ff */
[----:B------:R1:W-:Y:S01]  /*7f20*/  STL.64 [R1+0x478], R4 ;  /* 0x0004780401007387 */ /* 0x0003e20000100a00 */
[C---:B------:R-:W-:Y:S02]  /*7f30*/  IMAD R19, R0.reuse, 0x5f, RZ ;  /* 0x0000005f00137824 */ /* 0x040fe400078e02ff */
[C---:B------:R-:W-:Y:S02]  /*7f40*/  IMAD R13, R0.reuse, 0xce, RZ ;  /* 0x000000ce000d7824 */ /* 0x040fe400078e02ff */
[----:B------:R-:W-:-:S02]  /*7f50*/  IMAD R16, R0, 0xe6, RZ ;  /* 0x000000e600107824 */ /* 0x000fc400078e02ff */
[C---:B------:R-:W-:Y:S02]  /*7f60*/  IMAD R18, R0.reuse, 0xee, RZ ;  /* 0x000000ee00127824 */ /* 0x040fe400078e02ff */
[C---:B------:R-:W-:Y:S02]  /*7f70*/  IMAD R20, R0.reuse, 0xf6, RZ ;  /* 0x000000f600147824 */ /* 0x040fe400078e02ff */
[C---:B------:R-:W-:Y:S02]  /*7f80*/  IMAD R22, R0.reuse, 0xfe, RZ ;  /* 0x000000fe00167824 */ /* 0x040fe400078e02ff */
[C---:B------:R-:W-:Y:S02]  /*7f90*/  IMAD R24, R0.reuse, 0x106, RZ ;  /* 0x0000010600187824 */ /* 0x040fe400078e02ff */
[----:B------:R-:W-:Y:S01]  /*7fa0*/  IMAD R25, R0, 0x10c, RZ ;  /* 0x0000010c00197824 */ /* 0x000fe200078e02ff */
[-C--:B---3--:R-:W-:Y:S02]  /*7fb0*/  IADD3 R8, P1, R10, R2.reuse, RZ ;  /* 0x000000020a087210 */ /* 0x088fe40007f3e0ff */
[----:B-1----:R-:W-:Y:S01]  /*7fc0*/  IADD3 R4, P3, R11, R2, RZ ;  /* 0x000000020b047210 */ /* 0x002fe20007f7e0ff */
[----:B------:R-:W-:Y:S01]  /*7fd0*/  STL.64 [R1+0x1d78], R10 ;  /* 0x001d780a01007387 */ /* 0x000fe20000100a00 */
[-C--:B------:R-:W-:Y:S01]  /*7fe0*/  LEA.HI.X.SX32 R9, R17, R3.reuse, 0x1, P1 ;  /* 0x0000000311097211 */ /* 0x080fe200008f0eff */
[C---:B------:R-:W-:Y:S01]  /*7ff0*/  IMAD R17, R0.reuse, 0x63, RZ ;  /* 0x0000006300117824 */ /* 0x040fe200078e02ff */
[----:B------:R-:W-:Y:S01]  /*8000*/  LEA.HI.X.SX32 R5, R19, R3, 0x1, P3 ;  /* 0x0000000313057211 */ /* 0x000fe200018f0eff */
[----:B------:R1:W-:Y:S01]  /*8010*/  STL.64 [R1+0x470], R6 ;  /* 0x0004700601007387 */ /* 0x0003e20000100a00 */
[----:B------:R-:W-:-:S03]  /*8020*/  IMAD R19, R0, 0x67, RZ ;  /* 0x0000006700137824 */ /* 0x000fc600078e02ff */
[----:B------:R3:W-:Y:S01]  /*8030*/  STL.64 [R1+0x468], R8 ;  /* 0x0004680801007387 */ /* 0x0007e20000100a00 */
[----:B-1----:R-:W-:-:S03]  /*8040*/  IADD3 R6, P2, R12, R2, RZ ;  /* 0x000000020c067210 */ /* 0x002fc60007f5e0ff */
[----:B------:R2:W-:Y:S01]  /*8050*/  STL.64 [R1+0x460], R4 ;  /* 0x0004600401007387 */ /* 0x0005e20000100a00 */
[-C--:B---3--:R-:W-:Y:S02]  /*8060*/  IADD3 R8, P1, R13, R2.reuse, RZ ;  /* 0x000000020d087210 */ /* 0x088fe40007f3e0ff */
[-C--:B------:R-:W-:Y:S01]  /*8070*/  LEA.HI.X.SX32 R7, R17, R3.reuse, 0x1, P2 ;  /* 0x0000000311077211 */ /* 0x080fe200010f0eff */
[C---:B------:R-:W-:Y:S01]  /*8080*/  IMAD R17, R0.reuse, 0x6b, RZ ;  /* 0x0000006b00117824 */ /* 0x040fe200078e02ff */
[-C--:B------:R-:W-:Y:S01]  /*8090*/  LEA.HI.X.SX32 R9, R19, R3.reuse, 0x1, P1 ;  /* 0x0000000313097211 */ /* 0x080fe200008f0eff */
[----:B------:R-:W-:Y:S01]  /*80a0*/  IMAD R19, R0, 0x6f, RZ ;  /* 0x0000006f00137824 */ /* 0x000fe200078e02ff */
[-C--:B--2---:R-:W-:Y:S01]  /*80b0*/  IADD3 R4, P3, R14, R2.reuse, RZ ;  /* 0x000000020e047210 */ /* 0x084fe20007f7e0ff */
[----:B------:R1:W-:Y:S03]  /*80c0*/  STL.64 [R1+0x458], R6 ;  /* 0x0004580601007387 */ /* 0x0003e60000100a00 */
[----:B------:R-:W-:Y:S01]  /*80d0*/  LEA.HI.X.SX32 R5, R17, R3, 0x1, P3 ;  /* 0x0000000311057211 */ /* 0x000fe200018f0eff */
[----:B------:R2:W-:Y:S01]  /*80e0*/  STL.64 [R1+0x450], R8 ;  /* 0x0004500801007387 */ /* 0x0005e20000100a00 */
[----:B------:R-:W-:Y:S01]  /*80f0*/  IMAD R17, R0, 0x73, RZ ;  /* 0x0000007300117824 */ /* 0x000fe200078e02ff */
[----:B-1----:R-:W-:-:S02]  /*8100*/  IADD3 R6, P2, R15, R2, RZ ;  /* 0x000000020f067210 */ /* 0x002fc40007f5e0ff */
[----:B------:R1:W-:Y:S01]  /*8110*/  STL.64 [R1+0x440], R4 ;  /* 0x0004400401007387 */ /* 0x0003e20000100a00 */
[-C--:B--2---:R-:W-:Y:S02]  /*8120*/  IADD3 R8, P1, R16, R2.reuse, RZ ;  /* 0x0000000210087210 */ /* 0x084fe40007f3e0ff */
[-C--:B------:R-:W-:Y:S01]  /*8130*/  LEA.HI.X.SX32 R7, R19, R3.reuse, 0x1, P2 ;  /* 0x0000000313077211 */ /* 0x080fe200010f0eff */
[C---:B------:R-:W-:Y:S01]  /*8140*/  IMAD R19, R0.reuse, 0x77, RZ ;  /* 0x0000007700137824 */ /* 0x040fe200078e02ff */
[-C--:B------:R-:W-:Y:S01]  /*8150*/  LEA.HI.X.SX32 R9, R17, R3.reuse, 0x1, P1 ;  /* 0x0000000311097211 */ /* 0x080fe200008f0eff */
[----:B------:R-:W-:Y:S01]  /*8160*/  IMAD R17, R0, 0x7b, RZ ;  /* 0x0000007b00117824 */ /* 0x000fe200078e02ff */
[-C--:B-1----:R-:W-:Y:S01]  /*8170*/  IADD3 R4, P3, R18, R2.reuse, RZ ;  /* 0x0000000212047210 */ /* 0x082fe20007f7e0ff */
[----:B------:R1:W-:Y:S03]  /*8180*/  STL.64 [R1+0x438], R6 ;  /* 0x0004380601007387 */ /* 0x0003e60000100a00 */
[----:B------:R-:W-:Y:S01]  /*8190*/  LEA.HI.X.SX32 R5, R19, R3, 0x1, P3 ;  /* 0x0000000313057211 */ /* 0x000fe200018f0eff */
[----:B------:R2:W-:Y:S01]  /*81a0*/  STL.64 [R1+0x430], R8 ;  /* 0x0004300801007387 */ /* 0x0005e20000100a00 */
[----:B------:R-:W-:Y:S01]  /*81b0*/  IMAD R19, R0, 0x7f, RZ ;  /* 0x0000007f00137824 */ /* 0x000fe200078e02ff */
[----:B-1----:R-:W-:-:S02]  /*81c0*/  IADD3 R6, P2, R20, R2, RZ ;  /* 0x0000000214067210 */ /* 0x002fc40007f5e0ff */
[----:B------:R1:W-:Y:S02]  /*81d0*/  STL.64 [R1+0x428], R4 ;  /* 0x0004280401007387 */ /* 0x0003e40000100a00 */
[----:B------:R-:W-:Y:S01]  /*81e0*/  LEA.HI.X.SX32 R7, R17, R3, 0x1, P2 ;  /* 0x0000000311077211 */ /* 0x000fe200010f0eff */
[----:B------:R-:W-:Y:S01]  /*81f0*/  IMAD R17, R0, 0x83, RZ ;  /* 0x0000008300117824 */ /* 0x000fe200078e02ff */
[----:B--2---:R-:W-:-:S04]  /*8200*/  IADD3 R8, P1, R22, R2, RZ ;  /* 0x0000000216087210 */ /* 0x004fc80007f3e0ff */
[-C--:B------:R-:W-:Y:S02]  /*8210*/  LEA.HI.X.SX32 R9, R19, R3.reuse, 0x1, P1 ;  /* 0x0000000313097211 */ /* 0x080fe400008f0eff */
[----:B-1----:R-:W-:Y:S01]  /*8220*/  IADD3 R4, P3, R24, R2, RZ ;  /* 0x0000000218047210 */ /* 0x002fe20007f7e0ff */
[----:B------:R-:W-:Y:S03]  /*8230*/  STL.64 [R1+0x420], R6 ;  /* 0x0004200601007387 */ /* 0x000fe60000100a00 */
[----:B------:R-:W-:Y:S01]  /*8240*/  LEA.HI.X.SX32 R5, R17, R3, 0x1, P3 ;  /* 0x0000000311057211 */ /* 0x000fe200018f0eff */
[----:B------:R-:W-:Y:S04]  /*8250*/  STL.64 [R1+0x1d50], R24 ;  /* 0x001d501801007387 */ /* 0x000fe80000100a00 */
[----:B------:R-:W-:Y:S04]  /*8260*/  STL.64 [R1+0x418], R8 ;  /* 0x0004180801007387 */ /* 0x000fe80000100a00 */
[----:B------:R1:W-:Y:S04]  /*8270*/  STL.64 [R1+0x410], R4 ;  /* 0x0004100401007387 */ /* 0x0003e80000100a00 */
[----:B-1----:R-:W2:Y:S01]  /*8280*/  LDL.LU.64 R4, [R1+0x1d80] ;  /* 0x001d800001047983 */ /* 0x002ea20000300a00 */
[----:B------:R-:W-:-:S02]  /*8290*/  IMAD R28, R0, 0x116, RZ ;  /* 0x00000116001c7824 */ /* 0x000fc400078e02ff */
[C---:B------:R-:W-:Y:S01]  /*82a0*/  IMAD R26, R0.reuse, 0x10e, RZ ;  /* 0x0000010e001a7824 */ /* 0x040fe200078e02ff */
[-C--:B------:R-:W-:Y:S01]  /*82b0*/  IADD3 R6, P2, R25, R2.reuse, RZ ;  /* 0x0000000219067210 */ /* 0x080fe20007f5e0ff */
[----:B------:R-:W-:Y:S01]  /*82c0*/  IMAD R23, R0, 0x87, RZ ;  /* 0x0000008700177824 */ /* 0x000fe200078e02ff */
[-C--:B------:R-:W-:Y:S02]  /*82d0*/  IADD3 R10, P3, R28, R2.reuse, RZ ;  /* 0x000000021c0a7210 */ /* 0x080fe40007f7e0ff */
[----:B------:R-:W-:Y:S01]  /*82e0*/  IADD3 R8, P1, R26, R2, RZ ;  /* 0x000000021a087210 */ /* 0x000fe20007f3e0ff */
[C---:B------:R-:W-:Y:S01]  /*82f0*/  IMAD R17, R0.reuse, 0x11c, RZ ;  /* 0x0000011c00117824 */ /* 0x040fe200078e02ff */
[----:B------:R1:W-:Y:S01]  /*8300*/  STL.64 [R1+0x1d48], R28 ;  /* 0x001d481c01007387 */ /* 0x0003e20000100a00 */
[C---:B------:R-:W-:Y:S01]  /*8310*/  IMAD R19, R0.reuse, 0x8b, RZ ;  /* 0x0000008b00137824 */ /* 0x040fe200078e02ff */
[----:B------:R-:W-:Y:S01]  /*8320*/  LEA.HI.X.SX32 R9, R23, R3, 0x1, P1 ;  /* 0x0000000317097211 */ /* 0x000fe200008f0eff */
[----:B------:R-:W-:Y:S01]  /*8330*/  IMAD R21, R0, 0x11e, RZ ;  /* 0x0000011e00157824 */ /* 0x000fe200078e02ff */
[----:B------:R3:W-:Y:S01]  /*8340*/  STL [R1+0x3f8], R10 ;  /* 0x0003f80a01007387 */ /* 0x0007e20000100800 */
[----:B-1----:R-:W-:Y:S01]  /*8350*/  IMAD.MOV.U32 R28, RZ, RZ, R10 ;  /* 0x000000ffff1c7224 */ /* 0x002fe200078e000a */
[----:B------:R-:W-:-:S02]  /*8360*/  MOV R29, R11 ;  /* 0x0000000b001d7202 */ /* 0x000fc40000000f00 */
[----:B---3--:R-:W3:Y:S01]  /*8370*/  LDL.LU.64 R10, [R1+0x1d78] ;  /* 0x001d7800010a7983 */ /* 0x008ee20000300a00 */
[-C--:B------:R-:W-:Y:S02]  /*8380*/  LEA.HI.X.SX32 R29, R19, R3.reuse, 0x1, P3 ;  /* 0x00000003131d7211 */ /* 0x080fe400018f0eff */
[----:B--2---:R-:W-:-:S05]  /*8390*/  LEA.HI.X.SX32 R7, R4, R3, 0x1, P2 ;  /* 0x0000000304077211 */ /* 0x004fca00010f0eff */
[----:B------:R1:W-:Y:S04]  /*83a0*/  STL.64 [R1+0x408], R6 ;  /* 0x0004080601007387 */ /* 0x0003e80000100a00 */
[----:B------:R2:W-:Y:S01]  /*83b0*/  STL.64 [R1+0x400], R8 ;  /* 0x0004000801007387 */ /* 0x0005e20000100a00 */
[-C--:B-1----:R-:W-:Y:S02]  /*83c0*/  IADD3 R6, P2, R17, R2.reuse, RZ ;  /* 0x0000000211067210 */ /* 0x082fe40007f5e0ff */
[----:B--2---:R-:W-:Y:S01]  /*83d0*/  IADD3 R8, P1, R21, R2, RZ ;  /* 0x0000000215087210 */ /* 0x004fe20007f3e0ff */
[----:B------:R-:W2:Y:S01]  /*83e0*/  LDL.LU R9, [R1+0x1d70] ;  /* 0x001d700001097983 */ /* 0x000ea20000300800 */
[----:B------:R-:W-:-:S03]  /*83f0*/  LEA.HI.X.SX32 R7, R5, R3, 0x1, P2 ;  /* 0x0000000305077211 */ /* 0x000fc600010f0eff */
[----:B------:R-:W-:Y:S04]  /*8400*/  STL [R1+0x3fc], R29 ;  /* 0x0003fc1d01007387 */ /* 0x000fe80000100800 */
[----:B------:R-:W-:Y:S04]  /*8410*/  STL [R1+0x3e8], R8 ;  /* 0x0003e80801007387 */ /* 0x000fe80000100800 */
[----:B------:R1:W-:Y:S04]  /*8420*/  STL.64 [R1+0x3f0], R6 ;  /* 0x0003f00601007387 */ /* 0x0003e80000100a00 */
[----:B-1----:R-:W4:Y:S01]  /*8430*/  LDL.LU.64 R6, [R1+0x1d68] ;  /* 0x001d680001067983 */ /* 0x002f220000300a00 */
[----:B------:R-:W-:-:S05]  /*8440*/  IMAD R17, R0, 0x126, RZ ;  /* 0x0000012600117824 */ /* 0x000fca00078e02ff */
[----:B------:R-:W-:Y:S01]  /*8450*/  IADD3 R28, P3, R17, R2, RZ ;  /* 0x00000002111c7210 */ /* 0x000fe20007f7e0ff */
[C---:B------:R-:W-:Y:S01]  /*8460*/  IMAD R17, R0.reuse, 0x12c, RZ ;  /* 0x0000012c00117824 */ /* 0x040fe200078e02ff */
[----:B------:R-:W-:Y:S01]  /*8470*/  MOV R4, R8 ;  /* 0x0000000800047202 */ /* 0x000fe20000000f00 */
[----:B------:R-:W-:-:S03]  /*8480*/  IMAD R19, R0, 0x8f, RZ ;  /* 0x0000008f00137824 */ /* 0x000fc600078e02ff */
[----:B------:R-:W-:Y:S01]  /*8490*/  IADD3 R8, P2, R17, R2, RZ ;  /* 0x0000000211087210 */ /* 0x000fe20007f5e0ff */
[C---:B------:R-:W-:Y:S02]  /*84a0*/  IMAD R17, R0.reuse, 0x93, RZ ;  /* 0x0000009300117824 */ /* 0x040fe400078e02ff */
[----:B------:R-:W-:-:S03]  /*84b0*/  IMAD R21, R0, 0x12e, RZ ;  /* 0x0000012e00157824 */ /* 0x000fc600078e02ff */
[-C--:B------:R-:W-:Y:S01]  /*84c0*/  LEA.HI.X.SX32 R29, R17, R3.reuse, 0x1, P3 ;  /* 0x00000003111d7211 */ /* 0x080fe200018f0eff */
[C---:B------:R-:W-:Y:S02]  /*84d0*/  IMAD R17, R0.reuse, 0x13c, RZ ;  /* 0x0000013c00117824 */ /* 0x040fe400078e02ff */
[----:B--2---:R-:W-:Y:S01]  /*84e0*/  IMAD.MOV.U32 R5, RZ, RZ, R9 ;  /* 0x000000ffff057224 */ /* 0x004fe200078e0009 */
[----:B------:R-:W-:Y:S01]  /*84f0*/  LEA.HI.X.SX32 R5, R19, R3, 0x1, P1 ;  /* 0x0000000313057211 */ /* 0x000fe200008f0eff */
[----:B------:R-:W-:Y:S01]  /*8500*/  IMAD R19, R0, 0x136, RZ ;  /* 0x0000013600137824 */ /* 0x000fe200078e02ff */
[----:B------:R-:W-:-:S03]  /*8510*/  IADD3 R4, P1, R21, R2, RZ ;  /* 0x0000000215047210 */ /* 0x000fc60007f3e0ff */
[----:B------:R-:W-:Y:S01]  /*8520*/  STL [R1+0x3ec], R5 ;  /* 0x0003ec0501007387 */ /* 0x000fe20000100800 */
[----:B------:R-:W-:-:S03]  /*8530*/  IMAD R21, R0, 0x9b, RZ ;  /* 0x0000009b00157824 */ /* 0x000fc600078e02ff */
[----:B------:R1:W-:Y:S02]  /*8540*/  STL.64 [R1+0x3e0], R28 ;  /* 0x0003e01c01007387 */ /* 0x0003e40000100a00 */
[----:B-1----:R-:W-:Y:S02]  /*8550*/  IADD3 R28, P3, R19, R2, RZ ;  /* 0x00000002131c7210 */ /* 0x002fe40007f7e0ff */
[----:B----4-:R-:W-:Y:S01]  /*8560*/  LEA.HI.X.SX32 R9, R6, R3, 0x1, P2 ;  /* 0x0000000306097211 */ /* 0x010fe200010f0eff */
[----:B------:R-:W-:-:S04]  /*8570*/  IMAD R19, R0, 0x97, RZ ;  /* 0x0000009700137824 */ /* 0x000fc800078e02ff */
[----:B------:R1:W-:Y:S01]  /*8580*/  STL.64 [R1+0x3d8], R8 ;  /* 0x0003d80801007387 */ /* 0x0003e20000100a00 */
[-C--:B------:R-:W-:Y:S02]  /*8590*/  LEA.HI.X.SX32 R5, R19, R3.reuse, 0x1, P1 ;  /* 0x0000000313057211 */ /* 0x080fe400008f0eff */
[-C--:B------:R-:W-:Y:S02]  /*85a0*/  LEA.HI.X.SX32 R29, R21, R3.reuse, 0x1, P3 ;  /* 0x00000003151d7211 */ /* 0x080fe400018f0eff */
[----:B-1----:R-:W-:Y:S01]  /*85b0*/  IADD3 R8, P2, R17, R2, RZ ;  /* 0x0000000211087210 */ /* 0x002fe20007f5e0ff */
[----:B------:R-:W-:Y:S03]  /*85c0*/  STL.64 [R1+0x3d0], R4 ;  /* 0x0003d00401007387 */ /* 0x000fe60000100a00 */
[----:B------:R-:W-:Y:S01]  /*85d0*/  LEA.HI.X.SX32 R9, R7, R3, 0x1, P2 ;  /* 0x0000000307097211 */ /* 0x000fe200010f0eff */
[----:B------:R-:W-:Y:S04]  /*85e0*/  STL.64 [R1+0x3c8], R28 ;  /* 0x0003c81c01007387 */ /* 0x000fe80000100a00 */
[----:B------:R1:W-:Y:S04]  /*85f0*/  STL.64 [R1+0x3c0], R8 ;  /* 0x0003c00801007387 */ /* 0x0003e80000100a00 */
[----:B-1----:R-:W2:Y:S01]  /*8600*/  LDL.LU.64 R8, [R1+0x1d60] ;  /* 0x001d600001087983 */ /* 0x002ea20000300a00 */
[----:B------:R-:W-:-:S02]  /*8610*/  IMAD R17, R0, 0x13e, RZ ;  /* 0x0000013e00117824 */ /* 0x000fc400078e02ff */
[C---:B------:R-:W-:Y:S02]  /*8620*/  IMAD R19, R0.reuse, 0x146, RZ ;  /* 0x0000014600137824 */ /* 0x040fe400078e02ff */
[C---:B------:R-:W-:Y:S01]  /*8630*/  IMAD R23, R0.reuse, 0x9f, RZ ;  /* 0x0000009f00177824 */ /* 0x040fe200078e02ff */
[-C--:B------:R-:W-:Y:S01]  /*8640*/  IADD3 R4, P1, R17, R2.reuse, RZ ;  /* 0x0000000211047210 */ /* 0x080fe20007f3e0ff */
[C---:B------:R-:W-:Y:S01]  /*8650*/  IMAD R17, R0.reuse, 0x14c, RZ ;  /* 0x0000014c00117824 */ /* 0x040fe200078e02ff */
[-C--:B------:R-:W-:Y:S01]  /*8660*/  IADD3 R28, P3, R19, R2.reuse, RZ ;  /* 0x00000002131c7210 */ /* 0x080fe20007f7e0ff */
[C---:B------:R-:W-:Y:S01]  /*8670*/  IMAD R19, R0.reuse, 0xa3, RZ ;  /* 0x000000a300137824 */ /* 0x040fe200078e02ff */
[-C--:B------:R-:W-:Y:S01]  /*8680*/  LEA.HI.X.SX32 R5, R23, R3.reuse, 0x1, P1 ;  /* 0x0000000317057211 */ /* 0x080fe200008f0eff */
[C---:B------:R-:W-:Y:S01]  /*8690*/  IMAD R21, R0.reuse, 0x14e, RZ ;  /* 0x0000014e00157824 */ /* 0x040fe200078e02ff */
[----:B------:R-:W-:Y:S02]  /*86a0*/  IADD3 R6, P2, R17, R2, RZ ;  /* 0x0000000211067210 */ /* 0x000fe40007f5e0ff */
[----:B------:R-:W-:Y:S01]  /*86b0*/  LEA.HI.X.SX32 R29, R19, R3, 0x1, P3 ;  /* 0x00000003131d7211 */ /* 0x000fe200018f0eff */
[----:B------:R1:W-:Y:S01]  /*86c0*/  STL.64 [R1+0x3b8], R4 ;  /* 0x0003b80401007387 */ /* 0x0003e20000100a00 */
[----:B------:R-:W-:-:S02]  /*86d0*/  IMAD R19, R0, 0x15c, RZ ;  /* 0x0000015c00137824 */ /* 0x000fc400078e02ff */
[C---:B------:R-:W-:Y:S01]  /*86e0*/  IMAD R17, R0.reuse, 0x156, RZ ;  /* 0x0000015600117824 */ /* 0x040fe200078e02ff */
[----:B------:R4:W-:Y:S01]  /*86f0*/  STL.64 [R1+0x3b0], R28 ;  /* 0x0003b01c01007387 */ /* 0x0009e20000100a00 */
[----:B-1----:R-:W-:Y:S01]  /*8700*/  IADD3 R4, P1, R21, R2, RZ ;  /* 0x0000000215047210 */ /* 0x002fe20007f3e0ff */
[C---:B------:R-:W-:Y:S02]  /*8710*/  IMAD R21, R0.reuse, 0xa7, RZ ;  /* 0x000000a700157824 */ /* 0x040fe400078e02ff */
[----:B------:R-:W-:-:S03]  /*8720*/  IMAD R23, R0, 0xab, RZ ;  /* 0x000000ab00177824 */ /* 0x000fc600078e02ff */
[----:B------:R-:W-:Y:S02]  /*8730*/  LEA.HI.X.SX32 R5, R21, R3, 0x1, P1 ;  /* 0x0000000315057211 */ /* 0x000fe400008f0eff */
[----:B----4-:R-:W-:Y:S01]  /*8740*/  IADD3 R28, P3, R17, R2, RZ ;  /* 0x00000002111c7210 */ /* 0x010fe20007f7e0ff */
[----:B------:R-:W-:-:S03]  /*8750*/  IMAD R21, R0, 0x166, RZ ;  /* 0x0000016600157824 */ /* 0x000fc600078e02ff */
[-C--:B------:R-:W-:Y:S01]  /*8760*/  LEA.HI.X.SX32 R29, R23, R3.reuse, 0x1, P3 ;  /* 0x00000003171d7211 */ /* 0x080fe200018f0eff */
[C---:B------:R-:W-:Y:S02]  /*8770*/  IMAD R23, R0.reuse, 0xaf, RZ ;  /* 0x000000af00177824 */ /* 0x040fe400078e02ff */
[----:B------:R-:W-:Y:S01]  /*8780*/  IMAD R27, R0, 0xdf, RZ ;  /* 0x000000df001b7824 */ /* 0x000fe200078e02ff */
[----:B--2---:R-:W-:-:S05]  /*8790*/  LEA.HI.X.SX32 R7, R8, R3, 0x1, P2 ;  /* 0x0000000308077211 */ /* 0x004fca00010f0eff */
[----:B------:R1:W-:Y:S04]  /*87a0*/  STL.64 [R1+0x3a8], R6 ;  /* 0x0003a80601007387 */ /* 0x0003e80000100a00 */
[----:B------:R2:W-:Y:S01]  /*87b0*/  STL.64 [R1+0x3a0], R4 ;  /* 0x0003a00401007387 */ /* 0x0005e20000100a00 */
[----:B-1----:R-:W-:Y:S01]  /*87c0*/  IADD3 R6, P2, R19, R2, RZ ;  /* 0x0000000213067210 */ /* 0x002fe20007f5e0ff */
[----:B------:R-:W-:-:S05]  /*87d0*/  IMAD R19, R0, 0x15e, RZ ;  /* 0x0000015e00137824 */ /* 0x000fca00078e02ff */
[-C--:B--2---:R-:W-:Y:S01]  /*87e0*/  IADD3 R4, P1, R19, R2.reuse, RZ ;  /* 0x0000000213047210 */ /* 0x084fe20007f3e0ff */
[C---:B------:R-:W-:Y:S01]  /*87f0*/  IMAD R19, R0.reuse, 0x16c, RZ ;  /* 0x0000016c00137824 */ /* 0x040fe200078e02ff */
[-C--:B------:R-:W-:Y:S01]  /*8800*/  LEA.HI.X.SX32 R7, R9, R3.reuse, 0x1, P2 ;  /* 0x0000000309077211 */ /* 0x080fe200010f0eff */
[----:B------:R1:W-:Y:S01]  /*8810*/  STL.64 [R1+0x398], R28 ;  /* 0x0003981c01007387 */ /* 0x0003e20000100a00 */
[----:B------:R-:W-:Y:S02]  /*8820*/  LEA.HI.X.SX32 R5, R23, R3, 0x1, P1 ;  /* 0x0000000317057211 */ /* 0x000fe400008f0eff */
[-C--:B------:R-:W-:Y:S01]  /*8830*/  IADD3 R8, P2, R19, R2.reuse, RZ ;  /* 0x0000000213087210 */ /* 0x080fe20007f5e0ff */
[C---:B------:R-:W-:Y:S01]  /*8840*/  IMAD R19, R0.reuse, 0xb3, RZ ;  /* 0x000000b300137824 */ /* 0x040fe200078e02ff */
[----:B------:R2:W-:Y:S01]  /*8850*/  STL.64 [R1+0x390], R6 ;  /* 0x0003900601007387 */ /* 0x0005e20000100a00 */
[----:B-1----:R-:W-:Y:S01]  /*8860*/  IADD3 R28, P3, R21, R2, RZ ;  /* 0x00000002151c7210 */ /* 0x002fe20007f7e0ff */
[----:B------:R-:W-:-:S02]  /*8870*/  IMAD R21, R0, 0x16e, RZ ;  /* 0x0000016e00157824 */ /* 0x000fc400078e02ff */
[----:B------:R1:W-:Y:S01]  /*8880*/  STL.64 [R1+0x388], R4 ;  /* 0x0003880401007387 */ /* 0x0003e20000100a00 */
[-C--:B---3--:R-:W-:Y:S02]  /*8890*/  LEA.HI.X.SX32 R9, R10, R3.reuse, 0x1, P2 ;  /* 0x000000030a097211 */ /* 0x088fe400010f0eff */
[----:B------:R-:W-:Y:S01]  /*88a0*/  LEA.HI.X.SX32 R29, R19, R3, 0x1, P3 ;  /* 0x00000003131d7211 */ /* 0x000fe200018f0eff */
[C---:B--2---:R-:W-:Y:S02]  /*88b0*/  IMAD R6, R0.reuse, 0x176, RZ ;  /* 0x0000017600067824 */ /* 0x044fe400078e02ff */
[C---:B------:R-:W-:Y:S02]  /*88c0*/  IMAD R19, R0.reuse, 0xb7, RZ ;  /* 0x000000b700137824 */ /* 0x040fe400078e02ff */
[----:B------:R2:W-:Y:S01]  /*88d0*/  STL.64 [R1+0x380], R28 ;  /* 0x0003801c01007387 */ /* 0x0005e20000100a00 */
[----:B-1----:R-:W-:Y:S01]  /*88e0*/  IADD3 R4, P1, R21, R2, RZ ;  /* 0x0000000215047210 */ /* 0x002fe20007f3e0ff */
[----:B------:R-:W-:-:S02]  /*88f0*/  IMAD R21, R0, 0x17c, RZ ;  /* 0x0000017c00157824 */ /* 0x000fc400078e02ff */
[----:B------:R1:W-:Y:S01]  /*8900*/  STL.64 [R1+0x378], R8 ;  /* 0x0003780801007387 */ /* 0x0003e20000100a00 */
[----:B------:R-:W-:Y:S02]  /*8910*/  LEA.HI.X.SX32 R5, R19, R3, 0x1, P1 ;  /* 0x0000000313057211 */ /* 0x000fe400008f0eff */
[-C--:B--2---:R-:W-:Y:S02]  /*8920*/  IADD3 R28, P3, R6, R2.reuse, RZ ;  /* 0x00000002061c7210 */ /* 0x084fe40007f7e0ff */
[----:B-1----:R-:W-:Y:S01]  /*8930*/  IADD3 R8, P2, R21, R2, RZ ;  /* 0x0000000215087210 */ /* 0x002fe20007f5e0ff */
[C---:B------:R-:W-:Y:S02]  /*8940*/  IMAD R21, R0.reuse, 0xbb, RZ ;  /* 0x000000bb00157824 */ /* 0x040fe400078e02ff */
[----:B------:R-:W-:-:S03]  /*8950*/  IMAD R19, R0, 0x186, RZ ;  /* 0x0000018600137824 */ /* 0x000fc600078e02ff */
[-C--:B------:R-:W-:Y:S01]  /*8960*/  LEA.HI.X.SX32 R29, R21, R3.reuse, 0x1, P3 ;  /* 0x00000003151d7211 */ /* 0x080fe200018f0eff */
[C---:B------:R-:W-:Y:S01]  /*8970*/  IMAD R23, R0.reuse, 0x17e, RZ ;  /* 0x0000017e00177824 */ /* 0x040fe200078e02ff */
[----:B------:R1:W-:Y:S04]  /*8980*/  STL.64 [R1+0x370], R4 ;  /* 0x0003700401007387 */ /* 0x0003e80000100a00 */
[----:B------:R2:W-:Y:S01]  /*8990*/  STL.64 [R1+0x368], R28 ;  /* 0x0003681c01007387 */ /* 0x0005e20000100a00 */
[----:B------:R-:W-:Y:S01]  /*89a0*/  LEA.HI.X.SX32 R9, R11, R3, 0x1, P2 ;  /* 0x000000030b097211 */ /* 0x000fe200010f0eff */
[C---:B------:R-:W-:Y:S01]  /*89b0*/  IMAD R7, R0.reuse, 0x18c, RZ ;  /* 0x0000018c00077824 */ /* 0x040fe200078e02ff */
[-C--:B-1----:R-:W-:Y:S02]  /*89c0*/  IADD3 R4, P1, R23, R2.reuse, RZ ;  /* 0x0000000217047210 */ /* 0x082fe40007f3e0ff */
[----:B--2---:R-:W-:Y:S01]  /*89d0*/  IADD3 R28, P3, R19, R2, RZ ;  /* 0x00000002131c7210 */ /* 0x004fe20007f7e0ff */
[----:B------:R-:W-:-:S05]  /*89e0*/  IMAD R19, R0, 0xbf, RZ ;  /* 0x000000bf00137824 */ /* 0x000fca00078e02ff */
[-C--:B------:R-:W-:Y:S01]  /*89f0*/  LEA.HI.X.SX32 R5, R19, R3.reuse, 0x1, P1 ;  /* 0x0000000313057211 */ /* 0x080fe200008f0eff */
[C---:B------:R-:W-:Y:S02]  /*8a00*/  IMAD R19, R0.reuse, 0xc3, RZ ;  /* 0x000000c300137824 */ /* 0x040fe400078e02ff */
[C---:B------:R-:W-:Y:S01]  /*8a10*/  IMAD R10, R0.reuse, 0x18e, RZ ;  /* 0x0000018e000a7824 */ /* 0x040fe200078e02ff */
[----:B------:R1:W-:Y:S02]  /*8a20*/  STL.64 [R1+0x360], R8 ;  /* 0x0003600801007387 */ /* 0x0003e40000100a00 */
[----:B------:R-:W-:Y:S01]  /*8a30*/  LEA.HI.X.SX32 R29, R19, R3, 0x1, P3 ;  /* 0x00000003131d7211 */ /* 0x000fe200018f0eff */
[C---:B------:R-:W-:Y:S01]  /*8a40*/  IMAD R19, R0.reuse, 0x19c, RZ ;  /* 0x0000019c00137824 */ /* 0x040fe200078e02ff */
[----:B------:R-:W-:Y:S01]  /*8a50*/  STL.64 [R1+0x1d38], R6 ;  /* 0x001d380601007387 */ /* 0x000fe20000100a00 */
[C---:B------:R-:W-:Y:S02]  /*8a60*/  IMAD R23, R0.reuse, 0xc7, RZ ;  /* 0x000000c700177824 */ /* 0x040fe400078e02ff */
[----:B------:R-:W-:Y:S01]  /*8a70*/  IMAD R21, R0, 0x196, RZ ;  /* 0x0000019600157824 */ /* 0x000fe200078e02ff */
[----:B------:R2:W-:Y:S01]  /*8a80*/  STL.64 [R1+0x358], R4 ;  /* 0x0003580401007387 */ /* 0x0005e20000100a00 */
[----:B-1----:R-:W-:-:S03]  /*8a90*/  IADD3 R8, P2, R7, R2, RZ ;  /* 0x0000000207087210 */ /* 0x002fc60007f5e0ff */
[----:B------:R1:W-:Y:S01]  /*8aa0*/  STL [R1+0x1d58], R10 ;  /* 0x001d580a01007387 */ /* 0x0003e20000100800 */
[-C--:B------:R-:W-:Y:S02]  /*8ab0*/  LEA.HI.X.SX32 R9, R12, R3.reuse, 0x1, P2 ;  /* 0x000000030c097211 */ /* 0x080fe400010f0eff */
[-C--:B--2---:R-:W-:Y:S02]  /*8ac0*/  IADD3 R4, P1, R10, R2.reuse, RZ ;  /* 0x000000020a047210 */ /* 0x084fe40007f3e0ff */
[-C--:B-1----:R-:W-:Y:S01]  /*8ad0*/  IADD3 R10, P2, R19, R2.reuse, RZ ;  /* 0x00000002130a7210 */ /* 0x082fe20007f5e0ff */
[C---:B------:R-:W-:Y:S01]  /*8ae0*/  IMAD R19, R0.reuse, 0xcb, RZ ;  /* 0x000000cb00137824 */ /* 0x040fe200078e02ff */
[----:B------:R-:W-:Y:S02]  /*8af0*/  LEA.HI.X.SX32 R5, R23, R3, 0x1, P1 ;  /* 0x0000000317057211 */ /* 0x000fe400008f0eff */
[----:B------:R-:W-:Y:S01]  /*8b00*/  IADD3 R6, P3, R21, R2, RZ ;  /* 0x0000000215067210 */ /* 0x000fe20007f7e0ff */
[----:B------:R-:W-:Y:S01]  /*8b10*/  STL.64 [R1+0x350], R28 ;  /* 0x0003501c01007387 */ /* 0x000fe20000100a00 */
[----:B------:R-:W-:-:S02]  /*8b20*/  IMAD R21, R0, 0x19e, RZ ;  /* 0x0000019e00157824 */ /* 0x000fc400078e02ff */
[----:B------:R-:W-:Y:S01]  /*8b30*/  LEA.HI.X.SX32 R7, R19, R3, 0x1, P3 ;  /* 0x0000000313077211 */ /* 0x000fe200018f0eff */
[----:B------:R1:W-:Y:S01]  /*8b40*/  STL.64 [R1+0x348], R8 ;  /* 0x0003480801007387 */ /* 0x0003e20000100a00 */
[----:B------:R-:W-:-:S03]  /*8b50*/  IMAD R19, R0, 0xcf, RZ ;  /* 0x000000cf00137824 */ /* 0x000fc600078e02ff */
[----:B------:R2:W-:Y:S01]  /*8b60*/  STL.64 [R1+0x340], R4 ;  /* 0x0003400401007387 */ /* 0x0005e20000100a00 */
[----:B------:R-:W-:Y:S01]  /*8b70*/  LEA.HI.X.SX32 R11, R13, R3, 0x1, P2 ;  /* 0x000000030d0b7211 */ /* 0x000fe200010f0eff */
[C---:B------:R-:W-:Y:S02]  /*8b80*/  IMAD R13, R0.reuse, 0x1ae, RZ ;  /* 0x000001ae000d7824 */ /* 0x040fe400078e02ff */
[----:B------:R3:W-:Y:S01]  /*8b90*/  STL.64 [R1+0x338], R6 ;  /* 0x0003380601007387 */ /* 0x0007e20000100a00 */
[-C--:B-1----:R-:W-:Y:S01]  /*8ba0*/  IADD3 R8, P1, R21, R2.reuse, RZ ;  /* 0x0000000215087210 */ /* 0x082fe20007f3e0ff */
[C---:B--2---:R-:W-:Y:S02]  /*8bb0*/  IMAD R4, R0.reuse, 0x1a6, RZ ;  /* 0x000001a600047824 */ /* 0x044fe400078e02ff */
[C---:B------:R-:W-:Y:S02]  /*8bc0*/  IMAD R21, R0.reuse, 0xd3, RZ ;  /* 0x000000d300157824 */ /* 0x040fe400078e02ff */
[----:B------:R-:W-:Y:S01]  /*8bd0*/  IMAD R5, R0, 0x1ac, RZ ;  /* 0x000001ac00057824 */ /* 0x000fe200078e02ff */
[----:B---3--:R-:W-:-:S02]  /*8be0*/  IADD3 R6, P3, R4, R2, RZ ;  /* 0x0000000204067210 */ /* 0x008fc40007f7e0ff */
[-C--:B------:R-:W-:Y:S01]  /*8bf0*/  LEA.HI.X.SX32 R9, R19, R3.reuse, 0x1, P1 ;  /* 0x0000000313097211 */ /* 0x080fe200008f0eff */
[----:B------:R1:W-:Y:S01]  /*8c00*/  STL.64 [R1+0x330], R10 ;  /* 0x0003300a01007387 */ /* 0x0003e20000100a00 */
[----:B------:R-:W-:Y:S01]  /*8c10*/  LEA.HI.X.SX32 R7, R21, R3, 0x1, P3 ;  /* 0x0000000315077211 */ /* 0x000fe200018f0eff */
[----:B------:R-:W-:Y:S02]  /*8c20*/  IMAD R19, R0, 0x1b6, RZ ;  /* 0x000001b600137824 */ /* 0x000fe400078e02ff */
[----:B------:R-:W-:Y:S04]  /*8c30*/  STL.64 [R1+0x1d30], R4 ;  /* 0x001d300401007387 */ /* 0x000fe80000100a00 */
[----:B------:R-:W-:Y:S04]  /*8c40*/  STL [R1+0x1d28], R13 ;  /* 0x001d280d01007387 */ /* 0x000fe80000100800 */
[----:B------:R2:W-:Y:S04]  /*8c50*/  STL.64 [R1+0x328], R8 ;  /* 0x0003280801007387 */ /* 0x0005e80000100a00 */
[----:B------:R-:W-:Y:S01]  /*8c60*/  STL [R1+0x1d5c], R13 ;  /* 0x001d5c0d01007387 */ /* 0x000fe20000100800 */
[----:B-1----:R-:W-:-:S03]  /*8c70*/  IADD3 R10, P1, R13, R2, RZ ;  /* 0x000000020d0a7210 */ /* 0x002fc60007f3e0ff */
[----:B------:R1:W-:Y:S01]  /*8c80*/  STL.64 [R1+0x320], R6 ;  /* 0x0003200601007387 */ /* 0x0003e20000100a00 */
[-C--:B------:R-:W-:Y:S01]  /*8c90*/  IADD3 R28, P2, R5, R2.reuse, RZ ;  /* 0x00000002051c7210 */ /* 0x080fe20007f5e0ff */
[C---:B--2---:R-:W-:Y:S01]  /*8ca0*/  IMAD R9, R0.reuse, 0x1bc, RZ ;  /* 0x000001bc00097824 */ /* 0x044fe200078e02ff */
[----:B-1----:R-:W-:Y:S01]  /*8cb0*/  IADD3 R6, P3, R19, R2, RZ ;  /* 0x0000000213067210 */ /* 0x002fe20007f7e0ff */
[----:B------:R-:W-:Y:S01]  /*8cc0*/  IMAD R19, R0, 0xd7, RZ ;  /* 0x000000d700137824 */ /* 0x000fe200078e02ff */
[----:B------:R-:W-:-:S04]  /*8cd0*/  LEA.HI.X.SX32 R29, R14, R3, 0x1, P2 ;  /* 0x000000030e1d7211 */ /* 0x000fc800010f0eff */
[-C--:B------:R-:W-:Y:S01]  /*8ce0*/  LEA.HI.X.SX32 R11, R19, R3.reuse, 0x1, P1 ;  /* 0x00000003130b7211 */ /* 0x080fe200008f0eff */
[C---:B------:R-:W-:Y:S01]  /*8cf0*/  IMAD R19, R0.reuse, 0xdb, RZ ;  /* 0x000000db00137824 */ /* 0x040fe200078e02ff */
[----:B------:R-:W-:Y:S01]  /*8d00*/  IADD3 R4, P2, R9, R2, RZ ;  /* 0x0000000209047210 */ /* 0x000fe20007f5e0ff */
[C---:B------:R-:W-:Y:S02]  /*8d10*/  IMAD R21, R0.reuse, 0x1be, RZ ;  /* 0x000001be00157824 */ /* 0x040fe400078e02ff */
[C---:B------:R-:W-:Y:S01]  /*8d20*/  IMAD R8, R0.reuse, 0x1c6, RZ ;  /* 0x000001c600087824 */ /* 0x040fe200078e02ff */
[-C--:B------:R-:W-:Y:S01]  /*8d30*/  LEA.HI.X.SX32 R7, R19, R3.reuse, 0x1, P3 ;  /* 0x0000000313077211 */ /* 0x080fe200018f0eff */
[----:B------:R-:W-:Y:S01]  /*8d40*/  STL.64 [R1+0x318], R28 ;  /* 0x0003181c01007387 */ /* 0x000fe20000100a00 */
[----:B------:R-:W-:Y:S01]  /*8d50*/  LEA.HI.X.SX32 R5, R15, R3, 0x1, P2 ;  /* 0x000000030f057211 */ /* 0x000fe200010f0eff */
[C---:B------:R-:W-:Y:S02]  /*8d60*/  IMAD R14, R0.reuse, 0x1cc, RZ ;  /* 0x000001cc000e7824 */ /* 0x040fe400078e02ff */
[----:B------:R1:W-:Y:S01]  /*8d70*/  STL.64 [R1+0x310], R10 ;  /* 0x0003100a01007387 */ /* 0x0003e20000100a00 */
[----:B------:R-:W-:-:S03]  /*8d80*/  IMAD R19, R0, 0xe3, RZ ;  /* 0x000000e300137824 */ /* 0x000fc600078e02ff */
[----:B------:R2:W-:Y:S04]  /*8d90*/  STL.64 [R1+0x308], R6 ;  /* 0x0003080601007387 */ /* 0x0005e80000100a00 */
[----:B------:R-:W-:Y:S01]  /*8da0*/  STL.64 [R1+0x1d18], R8 ;  /* 0x001d180801007387 */ /* 0x000fe20000100a00 */
[----:B-1----:R-:W-:-:S03]  /*8db0*/  IADD3 R10, P1, R21, R2, RZ ;  /* 0x00000002150a7210 */ /* 0x002fc60007f3e0ff */
[----:B------:R1:W-:Y:S01]  /*8dc0*/  STL.64 [R1+0x300], R4 ;  /* 0x0003000401007387 */ /* 0x0003e20000100a00 */
[-C--:B--2---:R-:W-:Y:S01]  /*8dd0*/  IADD3 R6, P3, R8, R2.reuse, RZ ;  /* 0x0000000208067210 */ /* 0x084fe20007f7e0ff */
[----:B------:R-:W-:Y:S01]  /*8de0*/  IMAD R15, R0, 0x1d6, RZ ;  /* 0x000001d6000f7824 */ /* 0x000fe200078e02ff */
[-C--:B------:R-:W-:Y:S02]  /*8df0*/  LEA.HI.X.SX32 R11, R27, R3.reuse, 0x1, P1 ;  /* 0x000000031b0b7211 */ /* 0x080fe400008f0eff */
[-C--:B------:R-:W-:Y:S02]  /*8e00*/  LEA.HI.X.SX32 R7, R19, R3.reuse, 0x1, P3 ;  /* 0x0000000313077211 */ /* 0x080fe400018f0eff */
[----:B-1----:R-:W-:Y:S01]  /*8e10*/  IADD3 R4, P2, R14, R2, RZ ;  /* 0x000000020e047210 */ /* 0x002fe20007f5e0ff */
[----:B------:R-:W-:Y:S03]  /*8e20*/  STL.64 [R1+0x2f8], R10 ;  /* 0x0002f80a01007387 */ /* 0x000fe60000100a00 */
[----:B------:R-:W-:Y:S01]  /*8e30*/  LEA.HI.X.SX32 R5, R16, R3, 0x1, P2 ;  /* 0x0000000310057211 */ /* 0x000fe200010f0eff */
[----:B------:R-:W-:Y:S04]  /*8e40*/  STL.64 [R1+0x1d20], R14 ;  /* 0x001d200e01007387 */ /* 0x000fe80000100a00 */
[----:B------:R-:W-:Y:S04]  /*8e50*/  STL.64 [R1+0x2f0], R6 ;  /* 0x0002f00601007387 */ /* 0x000fe80000100a00 */
[----:B------:R1:W-:Y:S04]  /*8e60*/  STL.64 [R1+0x2e8], R4 ;  /* 0x0002e80401007387 */ /* 0x0003e80000100a00 */
[----:B-1----:R0:W2:Y:S01]  /*8e70*/  LDL.64 R4, [R1+0x290] ;  /* 0x0002900001047983 */ /* 0x0020a20000100a00 */
[----:B------:R-:W-:-:S02]  /*8e80*/  IMAD R23, R0, 0x1ce, RZ ;  /* 0x000001ce00177824 */ /* 0x000fc400078e02ff */
[----:B------:R-:W-:-:S03]  /*8e90*/  IMAD R24, R0, 0xe7, RZ ;  /* 0x000000e700187824 */ /* 0x000fc600078e02ff */
[-C--:B------:R-:W-:Y:S01]  /*8ea0*/  IADD3 R12, P1, R23, R2.reuse, RZ ;  /* 0x00000002170c7210 */ /* 0x080fe20007f3e0ff */
[C---:B------:R-:W-:Y:S01]  /*8eb0*/  IMAD R23, R0.reuse, 0x1dc, RZ ;  /* 0x000001dc00177824 */ /* 0x040fe200078e02ff */
[-C--:B------:R-:W-:Y:S01]  /*8ec0*/  IADD3 R10, P3, R15, R2.reuse, RZ ;  /* 0x000000020f0a7210 */ /* 0x080fe20007f7e0ff */
[----:B------:R-:W-:Y:S01]  /*8ed0*/  IMAD R27, R0, 0xeb, RZ ;  /* 0x000000eb001b7824 */ /* 0x000fe200078e02ff */
[-C--:B------:R-:W-:Y:S01]  /*8ee0*/  LEA.HI.X.SX32 R13, R24, R3.reuse, 0x1, P1 ;  /* 0x00000003180d7211 */ /* 0x080fe200008f0eff */
[C---:B------:R-:W-:Y:S01]  /*8ef0*/  IMAD R19, R0.reuse, 0x1de, RZ ;  /* 0x000001de00137824 */ /* 0x040fe200078e02ff */
[----:B------:R-:W-:Y:S01]  /*8f00*/  IADD3 R6, P2, R23, R2, RZ ;  /* 0x0000000217067210 */ /* 0x000fe20007f5e0ff */
[----:B------:R0:W3:Y:S01]  /*8f10*/  LDL.64 R14, [R1+0x288] ;  /* 0x00028800010e7983 */ /* 0x0000e20000100a00 */
[-C--:B------:R-:W-:Y:S01]  /*8f20*/  LEA.HI.X.SX32 R11, R27, R3.reuse, 0x1, P3 ;  /* 0x000000031b0b7211 */ /* 0x080fe200018f0eff */
[----:B------:R-:W-:Y:S01]  /*8f30*/  IMAD R23, R0, 0x1e6, RZ ;  /* 0x000001e600177824 */ /* 0x000fe200078e02ff */
[----:B------:R-:W-:Y:S01]  /*8f40*/  LEA.HI.X.SX32 R7, R18, R3, 0x1, P2 ;  /* 0x0000000312077211 */ /* 0x000fe200010f0eff */
[----:B------:R1:W-:Y:S01]  /*8f50*/  STL [R1+0x1d40], R17 ;  /* 0x001d401101007387 */ /* 0x0003e20000100800 */
[----:B------:R-:W-:-:S02]  /*8f60*/  IMAD R29, R0, 0x1ec, RZ ;  /* 0x000001ec001d7824 */ /* 0x000fc400078e02ff */
[C---:B------:R-:W-:Y:S01]  /*8f70*/  IMAD R24, R0.reuse, 0xef, RZ ;  /* 0x000000ef00187824 */ /* 0x040fe200078e02ff */
[----:B------:R0:W4:Y:S01]  /*8f80*/  LDL.64 R8, [R1+0x278] ;  /* 0x0002780001087983 */ /* 0x0001220000100a00 */
[----:B------:R-:W-:-:S03]  /*8f90*/  IMAD R28, R0, 0xf3, RZ ;  /* 0x000000f3001c7824 */ /* 0x000fc600078e02ff */
[----:B-1----:R0:W5:Y:S04]  /*8fa0*/  LDL.64 R16, [R1+0x280] ;  /* 0x0002800001107983 */ /* 0x0021680000100a00 */
[----:B------:R1:W-:Y:S04]  /*8fb0*/  STL.64 [R1+0x2e0], R12 ;  /* 0x0002e00c01007387 */ /* 0x0003e80000100a00 */
[----:B------:R0:W-:Y:S04]  /*8fc0*/  STL.64 [R1+0x2d8], R10 ;  /* 0x0002d80a01007387 */ /* 0x0001e80000100a00 */
[----:B------:R0:W-:Y:S01]  /*8fd0*/  STL.64 [R1+0x2d0], R6 ;  /* 0x0002d00601007387 */ /* 0x0001e20000100a00 */
[----:B-1----:R-:W-:-:S02]  /*8fe0*/  IADD3 R12, P1, R19, R2, RZ ;  /* 0x00000002130c7210 */ /* 0x002fc40007f3e0ff */
[-C--:B0-----:R-:W-:Y:S01]  /*8ff0*/  IADD3 R10, P3, R23, R2.reuse, RZ ;  /* 0x00000002170a7210 */ /* 0x081fe20007f7e0ff */
[----:B------:R-:W-:Y:S01]  /*9000*/  IMAD R27, R0, 0x1ee, RZ ;  /* 0x000001ee001b7824 */ /* 0x000fe200078e02ff */
[-C--:B------:R-:W-:Y:S02]  /*9010*/  LEA.HI.X.SX32 R13, R24, R3.reuse, 0x1, P1 ;  /* 0x00000003180d7211 */ /* 0x080fe400008f0eff */
[----:B------:R-:W-:Y:S02]  /*9020*/  IADD3 R6, P2, R29, R2, RZ ;  /* 0x000000021d067210 */ /* 0x000fe40007f5e0ff */
[-C--:B------:R-:W-:Y:S01]  /*9030*/  LEA.HI.X.SX32 R11, R28, R3.reuse, 0x1, P3 ;  /* 0x000000031c0b7211 */ /* 0x080fe200018f0eff */
[----:B------:R-:W-:Y:S01]  /*9040*/  IMAD R29, R0, 0x1f6, RZ ;  /* 0x000001f6001d7824 */ /* 0x000fe200078e02ff */
[----:B------:R-:W-:Y:S01]  /*9050*/  LEA.HI.X.SX32 R7, R20, R3, 0x1, P2 ;  /* 0x0000000314077211 */ /* 0x000fe200010f0eff */
[C---:B------:R-:W-:Y:S01]  /*9060*/  IMAD R24, R0.reuse, 0x1fc, RZ ;  /* 0x000001fc00187824 */ /* 0x040fe200078e02ff */
[----:B------:R0:W-:Y:S01]  /*9070*/  STL.64 [R1+0x2c8], R12 ;  /* 0x0002c80c01007387 */ /* 0x0001e20000100a00 */
[----:B------:R-:W-:-:S03]  /*9080*/  IMAD R28, R0, 0xfb, RZ ;  /* 0x000000fb001c7824 */ /* 0x000fc600078e02ff */
[----:B------:R1:W-:Y:S04]  /*9090*/  STL.64 [R1+0x2c0], R10 ;  /* 0x0002c00a01007387 */ /* 0x0003e80000100a00 */
[----:B------:R1:W-:Y:S01]  /*90a0*/  STL.64 [R1+0x2b8], R6 ;  /* 0x0002b80601007387 */ /* 0x0003e20000100a00 */
[-C--:B0-----:R-:W-:Y:S02]  /*90b0*/  IADD3 R12, P1, R27, R2.reuse, RZ ;  /* 0x000000021b0c7210 */ /* 0x081fe40007f3e0ff */
[-C--:B-1----:R-:W-:Y:S02]  /*90c0*/  IADD3 R10, P3, R29, R2.reuse, RZ ;  /* 0x000000021d0a7210 */ /* 0x082fe40007f7e0ff */
[----:B------:R-:W-:Y:S01]  /*90d0*/  IADD3 R6, P2, R24, R2, RZ ;  /* 0x0000000218067210 */ /* 0x000fe20007f5e0ff */
[----:B------:R-:W-:Y:S01]  /*90e0*/  IMAD R24, R0, 0x1fe, RZ ;  /* 0x000001fe00187824 */ /* 0x000fe200078e02ff */
[----:B------:R-:W-:-:S02]  /*90f0*/  LEA.HI.X.SX32 R11, R28, R3, 0x1, P3 ;  /* 0x000000031c0b7211 */ /* 0x000fc400018f0eff */
[----:B------:R-:W-:Y:S01]  /*9100*/  LEA.HI.X.SX32 R7, R22, R3, 0x1, P2 ;  /* 0x0000000316077211 */ /* 0x000fe200010f0eff */
[----:B--2---:R-:W-:-:S05]  /*9110*/  IMAD R5, R0, 0xf7, RZ ;  /* 0x000000f700057824 */ /* 0x004fca00078e02ff */
[----:B------:R-:W-:Y:S02]  /*9120*/  LEA.HI.X.SX32 R13, R5, R3, 0x1, P1 ;  /* 0x00000003050d7211 */ /* 0x000fe400008f0eff */
[----:B------:R-:W-:-:S03]  /*9130*/  IADD3 R24, P1, R24, R2, RZ ;  /* 0x0000000218187210 */ /* 0x000fc60007f3e0ff */
[----:B------:R0:W-:Y:S01]  /*9140*/  STL.64 [R1+0x2b0], R12 ;  /* 0x0002b00c01007387 */ /* 0x0001e20000100a00 */
[----:B------:R-:W-:-:S03]  /*9150*/  MOV R22, R24 ;  /* 0x0000001800167202 */ /* 0x000fc60000000f00 */
[----:B0-----:R-:W2:Y:S04]  /*9160*/  LDL.LU R13, [R1+0x1d5c] ;  /* 0x001d5c00010d7983 */ /* 0x001ea80000300800 */
[----:B------:R0:W-:Y:S04]  /*9170*/  STL.64 [R1+0x2a8], R10 ;  /* 0x0002a80a01007387 */ /* 0x0001e80000100a00 */
[----:B0-----:R-:W2:Y:S04]  /*9180*/  LDL.LU R10, [R1+0x1d58] ;  /* 0x001d5800010a7983 */ /* 0x001ea80000300800 */
[----:B------:R-:W-:Y:S04]  /*9190*/  STL [R1+0x298], R24 ;  /* 0x0002981801007387 */ /* 0x000fe80000100800 */
[----:B------:R-:W-:Y:S04]  /*91a0*/  STL.64 [R1+0x2a0], R6 ;  /* 0x0002a00601007387 */ /* 0x000fe80000100a00 */
[----:B------:R0:W-:Y:S02]  /*91b0*/  STL [R1+0x1d0c], R23 ;  /* 0x001d0c1701007387 */ /* 0x0001e40000100800 */
[----:B0-----:R-:W-:-:S02]  /*91c0*/  MOV R23, R25 ;  /* 0x0000001900177202 */ /* 0x001fc40000000f00 */
[----:B------:R-:W4:Y:S01]  /*91d0*/  LDL.LU.64 R24, [R1+0x1d50] ;  /* 0x001d500001187983 */ /* 0x000f220000300a00 */
[C---:B------:R-:W-:Y:S02]  /*91e0*/  IMAD R11, R0.reuse, 0xff, RZ ;  /* 0x000000ff000b7824 */ /* 0x040fe400078e02ff */
[C---:B------:R-:W-:Y:S02]  /*91f0*/  IMAD R12, R0.reuse, 0x218, RZ ;  /* 0x00000218000c7824 */ /* 0x040fe400078e02ff */
[C---:B------:R-:W-:Y:S01]  /*9200*/  IMAD R29, R0.reuse, 0x20e, RZ ;  /* 0x0000020e001d7824 */ /* 0x040fe200078e02ff */
[-C--:B------:R-:W-:Y:S01]  /*9210*/  LEA.HI.X.SX32 R23, R11, R3.reuse, 0x1, P1 ;  /* 0x000000030b177211 */ /* 0x080fe200008f0eff */
[----:B------:R-:W-:Y:S01]  /*9220*/  IMAD R5, R0, 0x103, RZ ;  /* 0x0000010300057824 */ /* 0x000fe200078e02ff */
[-C--:B------:R-:W-:Y:S01]  /*9230*/  IADD3 R22, P1, R12, R2.reuse, RZ ;  /* 0x000000020c167210 */ /* 0x080fe20007f3e0ff */
[C---:B------:R-:W-:Y:S02]  /*9240*/  IMAD R12, R0.reuse, 0x104, RZ ;  /* 0x00000104000c7824 */ /* 0x040fe400078e02ff */
[C---:B-----5:R-:W-:Y:S01]  /*9250*/  IMAD R17, R0.reuse, 0x105, RZ ;  /* 0x0000010500117824 */ /* 0x060fe200078e02ff */
[----:B------:R-:W-:Y:S01]  /*9260*/  IADD3 R28, P3, R29, R2, RZ ;  /* 0x000000021d1c7210 */ /* 0x000fe20007f7e0ff */
[----:B------:R-:W-:Y:S01]  /*9270*/  IMAD R20, R0, 0x107, RZ ;  /* 0x0000010700147824 */ /* 0x000fe200078e02ff */
[----:B------:R-:W-:-:S02]  /*9280*/  LEA.HI.X.SX32 R5, R5, R3, 0x1, P0 ;  /* 0x0000000305057211 */ /* 0x000fc400000f0eff */
[-C--:B---3--:R-:W-:Y:S02]  /*9290*/  LEA.HI.X.SX32 R15, R12, R3.reuse, 0x1, P6 ;  /* 0x000000030c0f7211 */ /* 0x088fe400030f0eff */
[-C--:B------:R-:W-:Y:S01]  /*92a0*/  LEA.HI.X.SX32 R17, R17, R3.reuse, 0x1, P5 ;  /* 0x0000000311117211 */ /* 0x080fe200028f0eff */
[----:B------:R-:W-:Y:S01]  /*92b0*/  STL [R1+0x29c], R23 ;  /* 0x00029c1701007387 */ /* 0x000fe20000100800 */
[----:B------:R-:W-:-:S03]  /*92c0*/  LEA.HI.X.SX32 R29, R20, R3, 0x1, P3 ;  /* 0x00000003141d7211 */ /* 0x000fc600018f0eff */
[----:B------:R-:W-:Y:S04]  /*92d0*/  STL [R1+0x294], R5 ;  /* 0x0002940501007387 */ /* 0x000fe80000100800 */
[----:B------:R-:W-:Y:S04]  /*92e0*/  STL [R1+0x28c], R15 ;  /* 0x00028c0f01007387 */ /* 0x000fe80000100800 */
[----:B------:R-:W-:Y:S01]  /*92f0*/  STL [R1+0x284], R17 ;  /* 0x0002841101007387 */ /* 0x000fe20000100800 */
[----:B------:R-:W-:Y:S01]  /*9300*/  IMAD R7, R0, 0x216, RZ ;  /* 0x0000021600077824 */ /* 0x000fe200078e02ff */
[----:B----4-:R-:W-:-:S05]  /*9310*/  LEA.HI.X.SX32 R9, R24, R3, 0x1, P4 ;  /* 0x0000000318097211 */ /* 0x010fca00020f0eff */
[----:B------:R-:W-:Y:S04]  /*9320*/  STL [R1+0x27c], R9 ;  /* 0x00027c0901007387 */ /* 0x000fe80000100800 */
[----:B------:R0:W-:Y:S04]  /*9330*/  STL.64 [R1+0x270], R28 ;  /* 0x0002701c01007387 */ /* 0x0001e80000100a00 */
[----:B0-----:R-:W3:Y:S01]  /*9340*/  LDL.LU.64 R28, [R1+0x1d48] ;  /* 0x001d4800011c7983 */ /* 0x001ee20000300a00 */
[C---:B------:R-:W-:Y:S02]  /*9350*/  IMAD R11, R0.reuse, 0x21a, RZ ;  /* 0x0000021a000b7824 */ /* 0x040fe400078e02ff */
[C---:B------:R-:W-:Y:S01]  /*9360*/  IMAD R12, R0.reuse, 0x21e, RZ ;  /* 0x0000021e000c7824 */ /* 0x040fe200078e02ff */
[-C--:B------:R-:W-:Y:S01]  /*9370*/  IADD3 R6, P2, R7, R2.reuse, RZ ;  /* 0x0000000207067210 */ /* 0x080fe20007f5e0ff */
[C---:B------:R-:W-:Y:S01]  /*9380*/  IMAD R18, R0.reuse, 0x10b, RZ ;  /* 0x0000010b00127824 */ /* 0x040fe200078e02ff */
[-C--:B------:R-:W-:Y:S01]  /*9390*/  IADD3 R4, P0, R11, R2.reuse, RZ ;  /* 0x000000020b047210 */ /* 0x080fe20007f1e0ff */
[----:B------:R-:W-:Y:S01]  /*93a0*/  IMAD R11, R0, 0x21c, RZ ;  /* 0x0000021c000b7824 */ /* 0x000fe200078e02ff */
[----:B------:R-:W-:Y:S01]  /*93b0*/  IADD3 R16, P5, R12, R2, RZ ;  /* 0x000000020c107210 */ /* 0x000fe20007fbe0ff */
[----:B------:R-:W-:Y:S01]  /*93c0*/  IMAD R12, R0, 0x228, RZ ;  /* 0x00000228000c7824 */ /* 0x000fe200078e02ff */
[-C--:B------:R-:W-:Y:S01]  /*93d0*/  LEA.HI.X.SX32 R7, R18, R3.reuse, 0x1, P2 ;  /* 0x0000000312077211 */ /* 0x080fe200010f0eff */
[----:B------:R-:W-:Y:S01]  /*93e0*/  IMAD R18, R0, 0x10d, RZ ;  /* 0x0000010d00127824 */ /* 0x000fe200078e02ff */
[----:B------:R-:W-:-:S02]  /*93f0*/  LEA.HI.X.SX32 R23, R25, R3, 0x1, P1 ;  /* 0x0000000319177211 */ /* 0x000fc400008f0eff */
[-C--:B------:R-:W-:Y:S02]  /*9400*/  IADD3 R14, P6, R11, R2.reuse, RZ ;  /* 0x000000020b0e7210 */ /* 0x080fe40007fde0ff */
[-C--:B------:R-:W-:Y:S02]  /*9410*/  IADD3 R12, P3, R12, R2.reuse, RZ ;  /* 0x000000020c0c7210 */ /* 0x080fe40007f7e0ff */
[-C--:B------:R-:W-:Y:S01]  /*9420*/  LEA.HI.X.SX32 R5, R18, R3.reuse, 0x1, P0 ;  /* 0x0000000312057211 */ /* 0x080fe200000f0eff */
[----:B------:R-:W-:Y:S01]  /*9430*/  STL.64 [R1+0x268], R6 ;  /* 0x0002680601007387 */ /* 0x000fe20000100a00 */
[----:B------:R-:W-:Y:S01]  /*9440*/  LEA.HI.X.SX32 R15, R26, R3, 0x1, P6 ;  /* 0x000000031a0f7211 */ /* 0x000fe200030f0eff */
[----:B------:R-:W-:Y:S02]  /*9450*/  IMAD R11, R0, 0x226, RZ ;  /* 0x00000226000b7824 */ /* 0x000fe400078e02ff */
[----:B------:R-:W-:Y:S04]  /*9460*/  STL.64 [R1+0x260], R22 ;  /* 0x0002601601007387 */ /* 0x000fe80000100a00 */
[----:B------:R-:W-:Y:S04]  /*9470*/  STL [R1+0x238], R12 ;  /* 0x0002380c01007387 */ /* 0x000fe80000100800 */
[----:B------:R-:W-:Y:S04]  /*9480*/  STL.64 [R1+0x258], R4 ;  /* 0x0002580401007387 */ /* 0x000fe80000100a00 */
[----:B------:R2:W-:Y:S01]  /*9490*/  STL [R1+0x1d10], R27 ;  /* 0x001d101b01007387 */ /* 0x0005e20000100800 */
[----:B------:R-:W-:-:S03]  /*94a0*/  IADD3 R8, P4, R11, R2, RZ ;  /* 0x000000020b087210 */ /* 0x000fc60007f9e0ff */
[----:B------:R0:W-:Y:S01]  /*94b0*/  STL.64 [R1+0x250], R14 ;  /* 0x0002500e01007387 */ /* 0x0001e20000100a00 */
[----:B--2---:R-:W-:Y:S01]  /*94c0*/  MOV R27, R13 ;  /* 0x0000000d001b7202 */ /* 0x004fe20000000f00 */
[C---:B------:R-:W-:Y:S02]  /*94d0*/  IMAD R13, R0.reuse, 0x10f, RZ ;  /* 0x0000010f000d7824 */ /* 0x040fe400078e02ff */
[----:B0-----:R-:W-:-:S03]  /*94e0*/  IMAD R15, R0, 0x113, RZ ;  /* 0x00000113000f7824 */ /* 0x001fc600078e02ff */
[-C--:B------:R-:W-:Y:S01]  /*94f0*/  LEA.HI.X.SX32 R17, R13, R3.reuse, 0x1, P5 ;  /* 0x000000030d117211 */ /* 0x080fe200028f0eff */
[C---:B------:R-:W-:Y:S01]  /*9500*/  IMAD R11, R0.reuse, 0x22a, RZ ;  /* 0x0000022a000b7824 */ /* 0x040fe200078e02ff */
[----:B------:R-:W-:Y:S01]  /*9510*/  LEA.HI.X.SX32 R9, R15, R3, 0x1, P4 ;  /* 0x000000030f097211 */ /* 0x000fe200020f0eff */
[----:B------:R-:W-:-:S03]  /*9520*/  IMAD R15, R0, 0x115, RZ ;  /* 0x00000115000f7824 */ /* 0x000fc600078e02ff */
[----:B------:R-:W-:Y:S01]  /*9530*/  IADD3 R6, P2, R11, R2, RZ ;  /* 0x000000020b067210 */ /* 0x000fe20007f5e0ff */
[C---:B------:R-:W-:Y:S01]  /*9540*/  IMAD R20, R0.reuse, 0x22c, RZ ;  /* 0x0000022c00147824 */ /* 0x040fe200078e02ff */
[----:B------:R-:W-:Y:S01]  /*9550*/  STL.64 [R1+0x248], R16 ;  /* 0x0002481001007387 */ /* 0x000fe20000100a00 */
[----:B------:R-:W-:-:S03]  /*9560*/  IMAD R11, R0, 0x22e, RZ ;  /* 0x0000022e000b7824 */ /* 0x000fc600078e02ff */
[----:B------:R0:W-:Y:S01]  /*9570*/  STL.64 [R1+0x240], R8 ;  /* 0x0002400801007387 */ /* 0x0001e20000100a00 */
[----:B------:R-:W-:Y:S01]  /*9580*/  LEA.HI.X.SX32 R7, R15, R3, 0x1, P2 ;  /* 0x000000030f077211 */ /* 0x000fe200010f0eff */
[----:B------:R-:W-:Y:S01]  /*9590*/  IMAD R15, R0, 0x117, RZ ;  /* 0x00000117000f7824 */ /* 0x000fe200078e02ff */
[-C--:B------:R-:W-:Y:S02]  /*95a0*/  IADD3 R24, P1, R20, R2.reuse, RZ ;  /* 0x0000000214187210 */ /* 0x080fe40007f3e0ff */
[----:B------:R-:W-:Y:S01]  /*95b0*/  IADD3 R4, P0, R11, R2, RZ ;  /* 0x000000020b047210 */ /* 0x000fe20007f1e0ff */
[----:B0-----:R-:W-:-:S03]  /*95c0*/  IMAD R8, R0, 0x114, RZ ;  /* 0x0000011400087824 */ /* 0x001fc600078e02ff */
[-C--:B------:R-:W-:Y:S02]  /*95d0*/  LEA.HI.X.SX32 R5, R15, R3.reuse, 0x1, P0 ;  /* 0x000000030f057211 */ /* 0x080fe400000f0eff */
[----:B------:R-:W-:Y:S01]  /*95e0*/  LEA.HI.X.SX32 R27, R8, R3, 0x1, P3 ;  /* 0x00000003081b7211 */ /* 0x000fe200018f0eff */
[C---:B------:R-:W-:Y:S02]  /*95f0*/  IMAD R11, R0.reuse, 0x236, RZ ;  /* 0x00000236000b7824 */ /* 0x040fe400078e02ff */
[----:B------:R-:W-:Y:S02]  /*9600*/  IMAD.MOV.U32 R26, RZ, RZ, R12 ;  /* 0x000000ffff1a7224 */ /* 0x000fe400078e000c */
[----:B------:R-:W-:Y:S01]  /*9610*/  STL [R1+0x23c], R27 ;  /* 0x00023c1b01007387 */ /* 0x000fe20000100800 */
[----:B------:R-:W-:-:S03]  /*9620*/  IMAD R12, R0, 0x238, RZ ;  /* 0x00000238000c7824 */ /* 0x000fc600078e02ff */
[----:B------:R0:W-:Y:S01]  /*9630*/  STL.64 [R1+0x230], R6 ;  /* 0x0002300601007387 */ /* 0x0001e20000100a00 */
[-C--:B------:R-:W-:Y:S01]  /*9640*/  IADD3 R22, P6, R11, R2.reuse, RZ ;  /* 0x000000020b167210 */ /* 0x080fe20007fde0ff */
[----:B------:R-:W-:Y:S01]  /*9650*/  IMAD R15, R0, 0x11c, RZ ;  /* 0x0000011c000f7824 */ /* 0x000fe200078e02ff */
[----:B------:R-:W-:Y:S01]  /*9660*/  IADD3 R12, P5, R12, R2, RZ ;  /* 0x000000020c0c7210 */ /* 0x000fe20007fbe0ff */
[----:B------:R-:W-:-:S03]  /*9670*/  IMAD R11, R0, 0x23a, RZ ;  /* 0x0000023a000b7824 */ /* 0x000fc600078e02ff */
[----:B------:R-:W-:Y:S01]  /*9680*/  LEA.HI.X.SX32 R13, R15, R3, 0x1, P5 ;  /* 0x000000030f0d7211 */ /* 0x000fe200028f0eff */
[C---:B------:R-:W-:Y:S01]  /*9690*/  IMAD R9, R0.reuse, 0x23c, RZ ;  /* 0x0000023c00097824 */ /* 0x040fe200078e02ff */
[----:B------:R-:W-:Y:S01]  /*96a0*/  IADD3 R16, P4, R11, R2, RZ ;  /* 0x000000020b107210 */ /* 0x000fe20007f9e0ff */
[----:B------:R-:W-:-:S03]  /*96b0*/  IMAD R15, R0, 0x11e, RZ ;  /* 0x0000011e000f7824 */ /* 0x000fc600078e02ff */
[----:B------:R-:W-:Y:S01]  /*96c0*/  IADD3 R8, P3, R9, R2, RZ ;  /* 0x0000000209087210 */ /* 0x000fe20007f7e0ff */
[----:B------:R-:W-:-:S03]  /*96d0*/  IMAD R11, R0, 0x23e, RZ ;  /* 0x0000023e000b7824 */ /* 0x000fc600078e02ff */
[-C--:B------:R-:W-:Y:S01]  /*96e0*/  LEA.HI.X.SX32 R9, R15, R3.reuse, 0x1, P3 ;  /* 0x000000030f097211 */ /* 0x080fe200018f0eff */
[C---:B0-----:R-:W-:Y:S01]  /*96f0*/  IMAD R7, R0.reuse, 0x246, RZ ;  /* 0x0000024600077824 */ /* 0x041fe200078e02ff */
[----:B------:R-:W-:Y:S01]  /*9700*/  IADD3 R26, P2, R11, R2, RZ ;  /* 0x000000020b1a7210 */ /* 0x000fe20007f5e0ff */
[C---:B------:R-:W-:Y:S02]  /*9710*/  IMAD R15, R0.reuse, 0x123, RZ ;  /* 0x00000123000f7824 */ /* 0x040fe400078e02ff */
[C---:B------:R-:W-:Y:S02]  /*9720*/  IMAD R11, R0.reuse, 0x248, RZ ;  /* 0x00000248000b7824 */ /* 0x040fe400078e02ff */
[----:B------:R-:W-:Y:S01]  /*9730*/  IMAD R18, R0, 0x133, RZ ;  /* 0x0000013300127824 */ /* 0x000fe200078e02ff */
[----:B---3--:R-:W-:-:S05]  /*9740*/  LEA.HI.X.SX32 R25, R28, R3, 0x1, P1 ;  /* 0x000000031c197211 */ /* 0x008fca00008f0eff */
[----:B------:R-:W-:Y:S04]  /*9750*/  STL.64 [R1+0x228], R24 ;  /* 0x0002281801007387 */ /* 0x000fe80000100a00 */
[----:B------:R0:W-:Y:S02]  /*9760*/  STL.64 [R1+0x220], R4 ;  /* 0x0002200401007387 */ /* 0x0001e40000100a00 */
[----:B0-----:R-:W-:-:S05]  /*9770*/  IMAD R4, R0, 0x11b, RZ ;  /* 0x0000011b00047824 */ /* 0x001fca00078e02ff */
[----:B------:R-:W-:-:S05]  /*9780*/  LEA.HI.X.SX32 R23, R4, R3, 0x1, P6 ;  /* 0x0000000304177211 */ /* 0x000fca00030f0eff */
[----:B------:R-:W-:Y:S04]  /*9790*/  STL.64 [R1+0x218], R22 ;  /* 0x0002181601007387 */ /* 0x000fe80000100a00 */
[----:B------:R0:W-:Y:S02]  /*97a0*/  STL.64 [R1+0x210], R12 ;  /* 0x0002100c01007387 */ /* 0x0001e40000100a00 */
[----:B0-----:R-:W-:-:S05]  /*97b0*/  IMAD R13, R0, 0x11d, RZ ;  /* 0x0000011d000d7824 */ /* 0x001fca00078e02ff */
[----:B------:R-:W-:-:S05]  /*97c0*/  LEA.HI.X.SX32 R17, R13, R3, 0x1, P4 ;  /* 0x000000030d117211 */ /* 0x000fca00020f0eff */
[----:B------:R-:W-:Y:S01]  /*97d0*/  STL.64 [R1+0x208], R16 ;  /* 0x0002081001007387 */ /* 0x000fe20000100a00 */
[----:B------:R-:W-:-:S03]  /*97e0*/  IADD3 R6, P1, R7, R2, RZ ;  /* 0x0000000207067210 */ /* 0x000fc60007f3e0ff */
[----:B------:R0:W-:Y:S01]  /*97f0*/  STL.64 [R1+0x4d8], R8 ;  /* 0x0004d80801007387 */ /* 0x0001e20000100a00 */
[----:B------:R-:W-:Y:S01]  /*9800*/  LEA.HI.X.SX32 R7, R15, R3, 0x1, P1 ;  /* 0x000000030f077211 */ /* 0x000fe200008f0eff */
[C---:B------:R-:W-:Y:S02]  /*9810*/  IMAD R5, R0.reuse, 0x24a, RZ ;  /* 0x0000024a00057824 */ /* 0x040fe400078e02ff */
[----:B0-----:R-:W-:-:S05]  /*9820*/  IMAD R8, R0, 0x11f, RZ ;  /* 0x0000011f00087824 */ /* 0x001fca00078e02ff */
[----:B------:R-:W-:Y:S01]  /*9830*/  LEA.HI.X.SX32 R27, R8, R3, 0x1, P2 ;  /* 0x00000003081b7211 */ /* 0x000fe200010f0eff */
[----:B------:R-:W-:Y:S01]  /*9840*/  IMAD R15, R0, 0x125, RZ ;  /* 0x00000125000f7824 */ /* 0x000fe200078e02ff */
[----:B------:R-:W-:-:S03]  /*9850*/  IADD3 R24, P0, R11, R2, RZ ;  /* 0x000000020b187210 */ /* 0x000fc60007f1e0ff */
        /* <DEDUP_REMOVED lines=10> */
[----:B------:R-:W-:-:S03]  /*9900*/  IMAD R15, R0, 0x127, RZ ;  /* 0x00000127000f7824 */ /* 0x000fc600078e02ff */
[----:B------:R0:W-:Y:S01]  /*9910*/  STL.64 [R1+0x1f0], R4 ;  /* 0x0001f00401007387 */ /* 0x0001e20000100a00 */
[----:B------:R-:W-:Y:S01]  /*9920*/  IADD3 R12, P4, R12, R2, RZ ;  /* 0x000000020c0c7210 */ /* 0x000fe20007f9e0ff */
[----:B------:R-:W-:-:S03]  /*9930*/  IMAD R11, R0, 0x256, RZ ;  /* 0x00000256000b7824 */ /* 0x000fc600078e02ff */
[----:B------:R-:W-:Y:S01]  /*9940*/  LEA.HI.X.SX32 R13, R15, R3, 0x1, P4 ;  /* 0x000000030f0d7211 */ /* 0x000fe200020f0eff */
        /* <DEDUP_REMOVED lines=14> */
[----:B------:R0:W-:Y:S01]  /*9a30*/  STL.64 [R1+0x1e8], R16 ;  /* 0x0001e81001007387 */ /* 0x0001e20000100a00 */
[----:B------:R-:W-:-:S03]  /*9a40*/  IADD3 R6, P0, R7, R2, RZ ;  /* 0x0000000207067210 */ /* 0x000fc60007f1e0ff */
[----:B------:R1:W-:Y:S01]  /*9a50*/  STL.64 [R1+0x1e0], R8 ;  /* 0x0001e00801007387 */ /* 0x0003e20000100a00 */
[C---:B------:R-:W-:Y:S02]  /*9a60*/  IMAD R11, R0.reuse, 0x25e, RZ ;  /* 0x0000025e000b7824 */ /* 0x040fe400078e02ff */
[C---:B0-----:R-:W-:Y:S02]  /*9a70*/  IMAD R16, R0.reuse, 0x12e, RZ ;  /* 0x0000012e00107824 */ /* 0x041fe400078e02ff */
[----:B-1----:R-:W-:-:S03]  /*9a80*/  IMAD R8, R0, 0x12d, RZ ;  /* 0x0000012d00087824 */ /* 0x002fc600078e02ff */
[-C--:B------:R-:W-:Y:S02]  /*9a90*/  LEA.HI.X.SX32 R7, R16, R3.reuse, 0x1, P0 ;  /* 0x0000000310077211 */ /* 0x080fe400000f0eff */
        /* <DEDUP_REMOVED lines=16> */
[----:B------:R-:W-:Y:S01]  /*9ba0*/  IMAD R11, R0, 0x26c, RZ ;  /* 0x0000026c000b7824 */ /* 0x000fe200078e02ff */
[----:B------:R-:W-:Y:S01]  /*9bb0*/  LEA.HI.X.SX32 R13, R18, R3, 0x1, P3 ;  /* 0x00000003120d7211 */ /* 0x000fe200018f0eff */
[C---:B------:R-:W-:Y:S02]  /*9bc0*/  IMAD R18, R0.reuse, 0x136, RZ ;  /* 0x0000013600127824 */ /* 0x040fe400078e02ff */
[----:B0-----:R-:W-:Y:S01]  /*9bd0*/  IMAD R4, R0, 0x134, RZ ;  /* 0x0000013400047824 */ /* 0x001fe200078e02ff */
[----:B------:R-:W-:-:S04]  /*9be0*/  IADD3 R14, P2, R11, R2, RZ ;  /* 0x000000020b0e7210 */ /* 0x000fc80007f5e0ff */
[-C--:B------:R-:W-:Y:S02]  /*9bf0*/  LEA.HI.X.SX32 R23, R4, R3.reuse, 0x1, P4 ;  /* 0x0000000304177211 */ /* 0x080fe400020f0eff */
[----:B------:R-:W-:-:S03]  /*9c00*/  LEA.HI.X.SX32 R15, R18, R3, 0x1, P2 ;  /* 0x00000003120f7211 */ /* 0x000fc600010f0eff */
[----:B------:R-:W-:Y:S01]  /*9c10*/  STL.64 [R1+0x1c8], R22 ;  /* 0x0001c81601007387 */ /* 0x000fe20000100a00 */
[----:B------:R-:W-:-:S03]  /*9c20*/  IMAD R9, R0, 0x26e, RZ ;  /* 0x0000026e00097824 */ /* 0x000fc600078e02ff */
[----:B------:R0:W-:Y:S01]  /*9c30*/  STL.64 [R1+0x1c0], R12 ;  /* 0x0001c00c01007387 */ /* 0x0001e20000100a00 */
[C---:B------:R-:W-:Y:S01]  /*9c40*/  IMAD R11, R0.reuse, 0x276, RZ ;  /* 0x00000276000b7824 */ /* 0x040fe200078e02ff */
[-C--:B------:R-:W-:Y:S02]  /*9c50*/  IADD3 R8, P1, R9, R2.reuse, RZ ;  /* 0x0000000209087210 */ /* 0x080fe40007f3e0ff */
[----:B------:R1:W-:Y:S01]  /*9c60*/  STL.64 [R1+0x508], R14 ;  /* 0x0005080e01007387 */ /* 0x0003e20000100a00 */
[C---:B0-----:R-:W-:Y:S02]  /*9c70*/  IMAD R13, R0.reuse, 0x286, RZ ;  /* 0x00000286000d7824 */ /* 0x041fe400078e02ff */
[C---:B------:R-:W-:Y:S01]  /*9c80*/  IMAD R12, R0.reuse, 0x137, RZ ;  /* 0x00000137000c7824 */ /* 0x040fe200078e02ff */
[-C--:B------:R-:W-:Y:S02]  /*9c90*/  IADD3 R16, P0, R11, R2.reuse, RZ ;  /* 0x000000020b107210 */ /* 0x080fe40007f1e0ff */
[----:B-1----:R-:W-:Y:S01]  /*9ca0*/  IADD3 R14, P2, R13, R2, RZ ;  /* 0x000000020d0e7210 */ /* 0x002fe20007f5e0ff */
[----:B------:R-:W-:Y:S01]  /*9cb0*/  IMAD R13, R0, 0x13b, RZ ;  /* 0x0000013b000d7824 */ /* 0x000fe200078e02ff */
[----:B------:R-:W-:-:S04]  /*9cc0*/  LEA.HI.X.SX32 R9, R12, R3, 0x1, P1 ;  /* 0x000000030c097211 */ /* 0x000fc800008f0eff */
[----:B------:R-:W-:Y:S01]  /*9cd0*/  LEA.HI.X.SX32 R17, R13, R3, 0x1, P0 ;  /* 0x000000030d117211 */ /* 0x000fe200000f0eff */
[----:B------:R-:W-:Y:S04]  /*9ce0*/  STL.64 [R1+0x510], R8 ;  /* 0x0005100801007387 */ /* 0x000fe80000100a00 */
[----:B------:R0:W-:Y:S04]  /*9cf0*/  STL.64 [R1+0x1b8], R16 ;  /* 0x0001b81001007387 */ /* 0x0001e80000100a00 */
[----:B0-----:R-:W2:Y:S01]  /*9d00*/  LDL.LU R17, [R1+0x1d40] ;  /* 0x001d400001117983 */ /* 0x001ea20000300800 */
[----:B------:R-:W-:-:S02]  /*9d10*/  IMAD R7, R0, 0x278, RZ ;  /* 0x0000027800077824 */ /* 0x000fc400078e02ff */
[----:B------:R-:W-:-:S03]  /*9d20*/  IMAD R9, R0, 0x13c, RZ ;  /* 0x0000013c00097824 */ /* 0x000fc600078e02ff */
[----:B------:R-:W-:Y:S01]  /*9d30*/  IADD3 R6, P6, R7, R2, RZ ;  /* 0x0000000207067210 */ /* 0x000fe20007fde0ff */
[----:B------:R-:W-:-:S03]  /*9d40*/  IMAD R11, R0, 0x27a, RZ ;  /* 0x0000027a000b7824 */ /* 0x000fc600078e02ff */
[----:B------:R-:W-:Y:S01]  /*9d50*/  LEA.HI.X.SX32 R7, R9, R3, 0x1, P6 ;  /* 0x0000000309077211 */ /* 0x000fe200030f0eff */
[C---:B------:R-:W-:Y:S01]  /*9d60*/  IMAD R5, R0.reuse, 0x27c, RZ ;  /* 0x0000027c00057824 */ /* 0x040fe200078e02ff */
[-C--:B------:R-:W-:Y:S01]  /*9d70*/  IADD3 R26, P5, R11, R2.reuse, RZ ;  /* 0x000000020b1a7210 */ /* 0x080fe20007fbe0ff */
[C---:B------:R-:W-:Y:S02]  /*9d80*/  IMAD R16, R0.reuse, 0x13e, RZ ;  /* 0x0000013e00107824 */ /* 0x040fe400078e02ff */
        /* <DEDUP_REMOVED lines=8> */
[----:B------:R-:W-:Y:S04]  /*9e10*/  STL.64 [R1+0x1a8], R26 ;  /* 0x0001a81a01007387 */ /* 0x000fe80000100a00 */
        /* <DEDUP_REMOVED lines=13> */
[C---:B0-----:R-:W-:Y:S02]  /*9ef0*/  IMAD R14, R0.reuse, 0x144, RZ ;  /* 0x00000144000e7824 */ /* 0x041fe400078e02ff */
[----:B------:R-:W-:-:S03]  /*9f00*/  IMAD R7, R0, 0x28e, RZ ;  /* 0x0000028e00077824 */ /* 0x000fc600078e02ff */
[----:B------:R-:W-:Y:S01]  /*9f10*/  LEA.HI.X.SX32 R23, R14, R3, 0x1, P1 ;  /* 0x000000030e177211 */ /* 0x000fe200008f0eff */
[----:B------:R-:W-:Y:S01]  /*9f20*/  IMAD R16, R0, 0x146, RZ ;  /* 0x0000014600107824 */ /* 0x000fe200078e02ff */
[----:B------:R-:W-:-:S03]  /*9f30*/  IADD3 R8, P6, R11, R2, RZ ;  /* 0x000000020b087210 */ /* 0x000fc60007fde0ff */
[----:B------:R-:W-:Y:S01]  /*9f40*/  STL.64 [R1+0x198], R22 ;  /* 0x0001981601007387 */ /* 0x000fe20000100a00 */
[C---:B------:R-:W-:Y:S01]  /*9f50*/  IMAD R11, R0.reuse, 0x296, RZ ;  /* 0x00000296000b7824 */ /* 0x040fe200078e02ff */
[-C--:B------:R-:W-:Y:S02]  /*9f60*/  IADD3 R6, P5, R7, R2.reuse, RZ ;  /* 0x0000000207067210 */ /* 0x080fe40007fbe0ff */
[----:B------:R0:W-:Y:S01]  /*9f70*/  STL.64 [R1+0x190], R12 ;  /* 0x0001900c01007387 */ /* 0x0001e20000100a00 */
[----:B------:R-:W-:Y:S01]  /*9f80*/  IMAD R5, R0, 0x298, RZ ;  /* 0x0000029800057824 */ /* 0x000fe200078e02ff */
[----:B------:R-:W-:Y:S01]  /*9f90*/  LEA.HI.X.SX32 R9, R16, R3, 0x1, P6 ;  /* 0x0000000310097211 */ /* 0x000fe200030f0eff */
[C---:B------:R-:W-:Y:S01]  /*9fa0*/  IMAD R16, R0.reuse, 0x14b, RZ ;  /* 0x0000014b00107824 */ /* 0x040fe200078e02ff */
[-C--:B------:R-:W-:Y:S01]  /*9fb0*/  IADD3 R26, P4, R11, R2.reuse, RZ ;  /* 0x000000020b1a7210 */ /* 0x080fe20007f9e0ff */
[----:B0-----:R-:W-:Y:S01]  /*9fc0*/  IMAD R12, R0, 0x147, RZ ;  /* 0x00000147000c7824 */ /* 0x001fe200078e02ff */
[----:B------:R-:W-:-:S04]  /*9fd0*/  IADD3 R4, P3, R5, R2, RZ ;  /* 0x0000000205047210 */ /* 0x000fc80007f7e0ff */
[-C--:B------:R-:W-:Y:S01]  /*9fe0*/  LEA.HI.X.SX32 R7, R12, R3.reuse, 0x1, P5 ;  /* 0x000000030c077211 */ /* 0x080fe200028f0eff */
[----:B------:R-:W-:Y:S01]  /*9ff0*/  IMAD R12, R0, 0x14c, RZ ;  /* 0x0000014c000c7824 */ /* 0x000fe200078e02ff */
[-C--:B------:R-:W-:Y:S01]  /*a000*/  LEA.HI.X.SX32 R27, R16, R3.reuse, 0x1, P4 ;  /* 0x00000003101b7211 */ /* 0x080fe200020f0eff */
[----:B------:R-:W-:Y:S01]  /*a010*/  IMAD R11, R0, 0x29a, RZ ;  /* 0x0000029a000b7824 */ /* 0x000fe200078e02ff */
[----:B------:R-:W-:Y:S02]  /*a020*/  STL.64 [R1+0x520], R8 ;  /* 0x0005200801007387 */ /* 0x000fe40000100a00 */
[----:B------:R-:W-:Y:S01]  /*a030*/  LEA.HI.X.SX32 R5, R12, R3, 0x1, P3 ;  /* 0x000000030c057211 */ /* 0x000fe200018f0eff */
[----:B------:R-:W-:Y:S01]  /*a040*/  IMAD R15, R0, 0x29c, RZ ;  /* 0x0000029c000f7824 */ /* 0x000fe200078e02ff */
[----:B------:R-:W-:Y:S01]  /*a050*/  STL.64 [R1+0x5e8], R6 ;  /* 0x0005e80601007387 */ /* 0x000fe20000100a00 */
        /* <DEDUP_REMOVED lines=13> */
[----:B------:R-:W-:-:S03]  /*a130*/  IADD3 R8, P6, R13, R2, RZ ;  /* 0x000000020d087210 */ /* 0x000fc60007fde0ff */
[----:B------:R0:W-:Y:S01]  /*a140*/  STL.64 [R1+0x528], R14 ;  /* 0x0005280e01007387 */ /* 0x0001e20000100a00 */
[-C--:B------:R-:W-:Y:S01]  /*a150*/  LEA.HI.X.SX32 R23, R16, R3.reuse, 0x1, P0 ;  /* 0x0000000310177211 */ /* 0x080fe200000f0eff */
[C---:B------:R-:W-:Y:S02]  /*a160*/  IMAD R11, R0.reuse, 0x2a8, RZ ;  /* 0x000002a8000b7824 */ /* 0x040fe400078e02ff */
[----:B0-----:R-:W-:Y:S02]  /*a170*/  IMAD R15, R0, 0x153, RZ ;  /* 0x00000153000f7824 */ /* 0x001fe400078e02ff */
[----:B------:R-:W-:Y:S03]  /*a180*/  STL.64 [R1+0x5f0], R22 ;  /* 0x0005f01601007387 */ /* 0x000fe60000100a00 */
[----:B------:R-:W-:Y:S02]  /*a190*/  LEA.HI.X.SX32 R9, R15, R3, 0x1, P6 ;  /* 0x000000030f097211 */ /* 0x000fe400030f0eff */
[----:B------:R-:W-:-:S03]  /*a1a0*/  IADD3 R6, P5, R11, R2, RZ ;  /* 0x000000020b067210 */ /* 0x000fc60007fbe0ff */
[----:B------:R0:W-:Y:S02]  /*a1b0*/  STL.64 [R1+0x170], R8 ;  /* 0x0001700801007387 */ /* 0x0001e40000100a00 */
[----:B0-----:R-:W-:-:S05]  /*a1c0*/  IMAD R8, R0, 0x154, RZ ;  /* 0x0000015400087824 */ /* 0x001fca00078e02ff */
[----:B------:R-:W-:-:S05]  /*a1d0*/  LEA.HI.X.SX32 R7, R8, R3, 0x1, P5 ;  /* 0x0000000308077211 */ /* 0x000fca00028f0eff */
[----:B------:R0:W-:Y:S04]  /*a1e0*/  STL.64 [R1+0x168], R6 ;  /* 0x0001680601007387 */ /* 0x0001e80000100a00 */
[----:B0-----:R-:W3:Y:S01]  /*a1f0*/  LDL.LU.64 R6, [R1+0x1d38] ;  /* 0x001d380001067983 */ /* 0x001ee20000300a00 */
[C---:B------:R-:W-:Y:S02]  /*a200*/  IMAD R11, R0.reuse, 0x2ac, RZ ;  /* 0x000002ac000b7824 */ /* 0x040fe400078e02ff */
[----:B------:R-:W-:-:S03]  /*a210*/  IMAD R13, R0, 0x2aa, RZ ;  /* 0x000002aa000d7824 */ /* 0x000fc600078e02ff */
[-C--:B------:R-:W-:Y:S01]  /*a220*/  IADD3 R12, P3, R11, R2.reuse, RZ ;  /* 0x000000020b0c7210 */ /* 0x080fe20007f7e0ff */
[C---:B------:R-:W-:Y:S02]  /*a230*/  IMAD R11, R0.reuse, 0x2b6, RZ ;  /* 0x000002b6000b7824 */ /* 0x040fe400078e02ff */
[C---:B------:R-:W-:Y:S01]  /*a240*/  IMAD R14, R0.reuse, 0x2b8, RZ ;  /* 0x000002b8000e7824 */ /* 0x040fe200078e02ff */
[-C--:B------:R-:W-:Y:S01]  /*a250*/  IADD3 R26, P4, R13, R2.reuse, RZ ;  /* 0x000000020d1a7210 */ /* 0x080fe20007f9e0ff */
[C---:B------:R-:W-:Y:S01]  /*a260*/  IMAD R16, R0.reuse, 0x155, RZ ;  /* 0x0000015500107824 */ /* 0x040fe200078e02ff */
[-C--:B------:R-:W-:Y:S01]  /*a270*/  IADD3 R24, P1, R11, R2.reuse, RZ ;  /* 0x000000020b187210 */ /* 0x080fe20007f3e0ff */
[----:B------:R-:W-:Y:S01]  /*a280*/  IMAD R11, R0, 0x2ba, RZ ;  /* 0x000002ba000b7824 */ /* 0x000fe200078e02ff */
[----:B------:R-:W-:Y:S02]  /*a290*/  IADD3 R22, P0, R14, R2, RZ ;  /* 0x000000020e167210 */ /* 0x000fe40007f1e0ff */
[----:B------:R-:W-:-:S02]  /*a2a0*/  LEA.HI.X.SX32 R27, R16, R3, 0x1, P4 ;  /* 0x00000003101b7211 */ /* 0x000fc400020f0eff */
[----:B------:R-:W-:Y:S01]  /*a2b0*/  IADD3 R14, P6, R11, R2, RZ ;  /* 0x000000020b0e7210 */ /* 0x000fe20007fde0ff */
[C---:B------:R-:W-:Y:S02]  /*a2c0*/  IMAD R11, R0.reuse, 0x2be, RZ ;  /* 0x000002be000b7824 */ /* 0x040fe400078e02ff */
[C---:B------:R-:W-:Y:S01]  /*a2d0*/  IMAD R5, R0.reuse, 0x2ae, RZ ;  /* 0x000002ae00057824 */ /* 0x040fe200078e02ff */
[----:B------:R0:W-:Y:S01]  /*a2e0*/  STL.64 [R1+0x160], R26 ;  /* 0x0001601a01007387 */ /* 0x0001e20000100a00 */
[----:B------:R-:W-:-:S03]  /*a2f0*/  IMAD R16, R0, 0x157, RZ ;  /* 0x0000015700107824 */ /* 0x000fc600078e02ff */
[-C--:B------:R-:W-:Y:S02]  /*a300*/  IADD3 R4, P2, R5, R2.reuse, RZ ;  /* 0x0000000205047210 */ /* 0x080fe40007f5e0ff */
[----:B0-----:R-:W-:Y:S01]  /*a310*/  IADD3 R26, P4, R11, R2, RZ ;  /* 0x000000020b1a7210 */ /* 0x001fe20007f9e0ff */
[----:B------:R-:W-:Y:S01]  /*a320*/  IMAD R11, R0, 0x2c6, RZ ;  /* 0x000002c6000b7824 */ /* 0x000fe200078e02ff */
[----:B------:R-:W-:Y:S01]  /*a330*/  LEA.HI.X.SX32 R5, R16, R3, 0x1, P2 ;  /* 0x0000000310057211 */ /* 0x000fe200010f0eff */
[----:B------:R-:W-:-:S05]  /*a340*/  IMAD R16, R0, 0x15c, RZ ;  /* 0x0000015c00107824 */ /* 0x000fca00078e02ff */
[----:B------:R-:W-:Y:S01]  /*a350*/  LEA.HI.X.SX32 R23, R16, R3, 0x1, P0 ;  /* 0x0000000310177211 */ /* 0x000fe200000f0eff */
[C---:B------:R-:W-:Y:S02]  /*a360*/  IMAD R9, R0.reuse, 0x2bc, RZ ;  /* 0x000002bc00097824 */ /* 0x040fe400078e02ff */
[----:B------:R-:W-:-:S03]  /*a370*/  IMAD R16, R0, 0x15e, RZ ;  /* 0x0000015e00107824 */ /* 0x000fc600078e02ff */
[----:B------:R-:W-:-:S04]  /*a380*/  IADD3 R8, P5, R9, R2, RZ ;  /* 0x0000000209087210 */ /* 0x000fc80007fbe0ff */
[-C--:B------:R-:W-:Y:S02]  /*a390*/  LEA.HI.X.SX32 R9, R16, R3.reuse, 0x1, P5 ;  /* 0x0000000310097211 */ /* 0x080fe400028f0eff */
[----:B--2---:R-:W-:Y:S01]  /*a3a0*/  LEA.HI.X.SX32 R13, R17, R3, 0x1, P3 ;  /* 0x00000003110d7211 */ /* 0x004fe200018f0eff */
[----:B------:R-:W-:-:S04]  /*a3b0*/  IMAD R17, R0, 0x2c8, RZ ;  /* 0x000002c800117824 */ /* 0x000fc800078e02ff */
[----:B------:R0:W-:Y:S04]  /*a3c0*/  STL.64 [R1+0x530], R12 ;  /* 0x0005300c01007387 */ /* 0x0001e80000100a00 */
[----:B------:R1:W-:Y:S01]  /*a3d0*/  STL.64 [R1+0x5f8], R4 ;  /* 0x0005f80401007387 */ /* 0x0003e20000100a00 */
[-C--:B0-----:R-:W-:Y:S01]  /*a3e0*/  IADD3 R12, P3, R11, R2.reuse, RZ ;  /* 0x000000020b0c7210 */ /* 0x081fe20007f7e0ff */
[C---:B------:R-:W-:Y:S01]  /*a3f0*/  IMAD R11, R0.reuse, 0x15b, RZ ;  /* 0x0000015b000b7824 */ /* 0x040fe200078e02ff */
[----:B-1----:R-:W-:Y:S01]  /*a400*/  IADD3 R4, P2, R17, R2, RZ ;  /* 0x0000000211047210 */ /* 0x002fe20007f5e0ff */
[----:B------:R-:W-:-:S03]  /*a410*/  IMAD R17, R0, 0x2ca, RZ ;  /* 0x000002ca00117824 */ /* 0x000fc600078e02ff */
[----:B------:R-:W-:Y:S01]  /*a420*/  LEA.HI.X.SX32 R25, R11, R3, 0x1, P1 ;  /* 0x000000030b197211 */ /* 0x000fe200008f0eff */
[----:B------:R-:W-:-:S04]  /*a430*/  IMAD R11, R0, 0x2cc, RZ ;  /* 0x000002cc000b7824 */ /* 0x000fc800078e02ff */
[----:B------:R0:W-:Y:S04]  /*a440*/  STL.64 [R1+0x158], R24 ;  /* 0x0001581801007387 */ /* 0x0001e80000100a00 */
[----:B------:R1:W-:Y:S01]  /*a450*/  STL.64 [R1+0x150], R22 ;  /* 0x0001501601007387 */ /* 0x0003e20000100a00 */
[-C--:B0-----:R-:W-:Y:S01]  /*a460*/  IADD3 R24, P1, R17, R2.reuse, RZ ;  /* 0x0000000211187210 */ /* 0x081fe20007f3e0ff */
[C---:B------:R-:W-:Y:S01]  /*a470*/  IMAD R17, R0.reuse, 0x15d, RZ ;  /* 0x0000015d00117824 */ /* 0x040fe200078e02ff */
[----:B-1----:R-:W-:Y:S01]  /*a480*/  IADD3 R22, P0, R11, R2, RZ ;  /* 0x000000020b167210 */ /* 0x002fe20007f1e0ff */
[----:B------:R-:W-:-:S03]  /*a490*/  IMAD R11, R0, 0x2ce, RZ ;  /* 0x000002ce000b7824 */ /* 0x000fc600078e02ff */
[----:B------:R-:W-:-:S05]  /*a4a0*/  LEA.HI.X.SX32 R15, R17, R3, 0x1, P6 ;  /* 0x00000003110f7211 */ /* 0x000fca00030f0eff */
[----:B------:R0:W-:Y:S04]  /*a4b0*/  STL.64 [R1+0x148], R14 ;  /* 0x0001480e01007387 */ /* 0x0001e80000100a00 */
[----:B------:R1:W-:Y:S01]  /*a4c0*/  STL.64 [R1+0x538], R8 ;  /* 0x0005380801007387 */ /* 0x0003e20000100a00 */
[----:B0-----:R-:W-:Y:S01]  /*a4d0*/  IADD3 R14, P6, R11, R2, RZ ;  /* 0x000000020b0e7210 */ /* 0x001fe20007fde0ff */
[C---:B------:R-:W-:Y:S02]  /*a4e0*/  IMAD R11, R0.reuse, 0x15f, RZ ;  /* 0x0000015f000b7824 */ /* 0x040fe400078e02ff */
[----:B-1----:R-:W-:-:S03]  /*a4f0*/  IMAD R9, R0, 0x2d8, RZ ;  /* 0x000002d800097824 */ /* 0x002fc600078e02ff */
[-C--:B------:R-:W-:Y:S01]  /*a500*/  LEA.HI.X.SX32 R27, R11, R3.reuse, 0x1, P4 ;  /* 0x000000030b1b7211 */ /* 0x080fe200020f0eff */
[C---:B------:R-:W-:Y:S02]  /*a510*/  IMAD R8, R0.reuse, 0x163, RZ ;  /* 0x0000016300087824 */ /* 0x040fe400078e02ff */
[----:B------:R-:W-:Y:S02]  /*a520*/  IMAD R11, R0, 0x2da, RZ ;  /* 0x000002da000b7824 */ /* 0x000fe400078e02ff */
[----:B------:R0:W-:Y:S01]  /*a530*/  STL.64 [R1+0x600], R26 ;  /* 0x0006001a01007387 */ /* 0x0001e20000100a00 */
[----:B------:R-:W-:Y:S01]  /*a540*/  LEA.HI.X.SX32 R13, R8, R3, 0x1, P3 ;  /* 0x00000003080d7211 */ /* 0x000fe200018f0eff */
[----:B------:R-:W-:-:S04]  /*a550*/  IMAD R8, R0, 0x165, RZ ;  /* 0x0000016500087824 */ /* 0x000fc800078e02ff */
[----:B------:R1:W-:Y:S01]  /*a560*/  STL.64 [R1+0x140], R12 ;  /* 0x0001400c01007387 */ /* 0x0003e20000100a00 */
[-C--:B0-----:R-:W-:Y:S01]  /*a570*/  IADD3 R26, P4, R9, R2.reuse, RZ ;  /* 0x00000002091a7210 */ /* 0x081fe20007f9e0ff */
[C---:B------:R-:W-:Y:S01]  /*a580*/  IMAD R9, R0.reuse, 0x164, RZ ;  /* 0x0000016400097824 */ /* 0x040fe200078e02ff */
[----:B-1----:R-:W-:Y:S01]  /*a590*/  IADD3 R12, P3, R11, R2, RZ ;  /* 0x000000020b0c7210 */ /* 0x002fe20007f7e0ff */
[----:B------:R-:W-:-:S03]  /*a5a0*/  IMAD R11, R0, 0x2dc, RZ ;  /* 0x000002dc000b7824 */ /* 0x000fc600078e02ff */
[-C--:B------:R-:W-:Y:S01]  /*a5b0*/  LEA.HI.X.SX32 R5, R9, R3.reuse, 0x1, P2 ;  /* 0x0000000309057211 */ /* 0x080fe200010f0eff */
[----:B------:R-:W-:Y:S01]  /*a5c0*/  IMAD R18, R0, 0x2e6, RZ ;  /* 0x000002e600127824 */ /* 0x000fe200078e02ff */
[----:B------:R-:W-:-:S03]  /*a5d0*/  LEA.HI.X.SX32 R25, R8, R3, 0x1, P1 ;  /* 0x0000000308197211 */ /* 0x000fc600008f0eff */
[----:B------:R0:W-:Y:S01]  /*a5e0*/  STL.64 [R1+0x138], R4 ;  /* 0x0001380401007387 */ /* 0x0001e20000100a00 */
[C---:B------:R-:W-:Y:S02]  /*a5f0*/  IMAD R17, R0.reuse, 0x2d6, RZ ;  /* 0x000002d600117824 */ /* 0x040fe400078e02ff */
[C---:B------:R-:W-:Y:S01]  /*a600*/  IMAD R20, R0.reuse, 0x167, RZ ;  /* 0x0000016700147824 */ /* 0x040fe200078e02ff */
[----:B------:R1:W-:Y:S01]  /*a610*/  STL.64 [R1+0x130], R24 ;  /* 0x0001301801007387 */ /* 0x0003e20000100a00 */
[-C--:B0-----:R-:W-:Y:S01]  /*a620*/  IADD3 R4, P2, R11, R2.reuse, RZ ;  /* 0x000000020b047210 */ /* 0x081fe20007f5e0ff */
[----:B------:R-:W-:Y:S01]  /*a630*/  IMAD R11, R0, 0x166, RZ ;  /* 0x00000166000b7824 */ /* 0x000fe200078e02ff */
[----:B------:R-:W-:-:S04]  /*a640*/  IADD3 R16, P5, R17, R2, RZ ;  /* 0x0000000211107210 */ /* 0x000fc80007fbe0ff */
[-C--:B------:R-:W-:Y:S02]  /*a650*/  LEA.HI.X.SX32 R23, R11, R3.reuse, 0x1, P0 ;  /* 0x000000030b177211 */ /* 0x080fe400000f0eff */
[----:B-1----:R-:W-:Y:S01]  /*a660*/  IADD3 R24, P0, R18, R2, RZ ;  /* 0x0000000212187210 */ /* 0x002fe20007f1e0ff */
[----:B------:R-:W-:Y:S01]  /*a670*/  IMAD R18, R0, 0x16b, RZ ;  /* 0x0000016b00127824 */ /* 0x000fe200078e02ff */
[----:B------:R-:W-:Y:S01]  /*a680*/  LEA.HI.X.SX32 R15, R20, R3, 0x1, P6 ;  /* 0x00000003140f7211 */ /* 0x000fe200030f0eff */
[----:B------:R-:W-:-:S03]  /*a690*/  IMAD R11, R0, 0x2e8, RZ ;  /* 0x000002e8000b7824 */ /* 0x000fc600078e02ff */
[----:B------:R-:W-:Y:S01]  /*a6a0*/  LEA.HI.X.SX32 R17, R18, R3, 0x1, P5 ;  /* 0x0000000312117211 */ /* 0x000fe200028f0eff */
[----:B------:R-:W-:Y:S04]  /*a6b0*/  STL.64 [R1+0x540], R22 ;  /* 0x0005401601007387 */ /* 0x000fe80000100a00 */
[----:B------:R0:W-:Y:S04]  /*a6c0*/  STL.64 [R1+0x608], R14 ;  /* 0x0006080e01007387 */ /* 0x0001e80000100a00 */
[----:B------:R1:W-:Y:S01]  /*a6d0*/  STL.64 [R1+0x128], R16 ;  /* 0x0001281001007387 */ /* 0x0003e20000100a00 */
[----:B0-----:R-:W-:Y:S01]  /*a6e0*/  IADD3 R14, P6, R11, R2, RZ ;  /* 0x000000020b0e7210 */ /* 0x001fe20007fde0ff */
[----:B------:R-:W-:-:S02]  /*a6f0*/  IMAD R11, R0, 0x2ea, RZ ;  /* 0x000002ea000b7824 */ /* 0x000fc400078e02ff */
[----:B-1----:R-:W-:-:S03]  /*a700*/  IMAD R16, R0, 0x16c, RZ ;  /* 0x0000016c00107824 */ /* 0x002fc600078e02ff */
[----:B------:R-:W-:Y:S01]  /*a710*/  IADD3 R22, P5, R11, R2, RZ ;  /* 0x000000020b167210 */ /* 0x000fe20007fbe0ff */
[----:B------:R-:W-:Y:S01]  /*a720*/  IMAD R17, R0, 0x2ec, RZ ;  /* 0x000002ec00117824 */ /* 0x000fe200078e02ff */
[-C--:B------:R-:W-:Y:S01]  /*a730*/  LEA.HI.X.SX32 R27, R16, R3.reuse, 0x1, P4 ;  /* 0x00000003101b7211 */ /* 0x080fe200020f0eff */
[C---:B------:R-:W-:Y:S02]  /*a740*/  IMAD R11, R0.reuse, 0x16d, RZ ;  /* 0x0000016d000b7824 */ /* 0x040fe400078e02ff */
[C---:B------:R-:W-:Y:S02]  /*a750*/  IMAD R16, R0.reuse, 0x16e, RZ ;  /* 0x0000016e00107824 */ /* 0x040fe400078e02ff */
[----:B------:R0:W-:Y:S01]  /*a760*/  STL.64 [R1+0x120], R26 ;  /* 0x0001201a01007387 */ /* 0x0001e20000100a00 */
[-C--:B------:R-:W-:Y:S01]  /*a770*/  LEA.HI.X.SX32 R13, R11, R3.reuse, 0x1, P3 ;  /* 0x000000030b0d7211 */ /* 0x080fe200018f0eff */
[----:B------:R-:W-:Y:S01]  /*a780*/  IMAD R9, R0, 0x2de, RZ ;  /* 0x000002de00097824 */ /* 0x000fe200078e02ff */
[----:B------:R-:W-:Y:S01]  /*a790*/  LEA.HI.X.SX32 R5, R16, R3, 0x1, P2 ;  /* 0x0000000310057211 */ /* 0x000fe200010f0eff */
[----:B------:R-:W-:-:S02]  /*a7a0*/  IMAD R11, R0, 0x2f6, RZ ;  /* 0x000002f6000b7824 */ /* 0x000fc400078e02ff */
[----:B------:R1:W-:Y:S01]  /*a7b0*/  STL.64 [R1+0x118], R12 ;  /* 0x0001180c01007387 */ /* 0x0003e20000100a00 */
[-C--:B0-----:R-:W-:Y:S01]  /*a7c0*/  IADD3 R26, P4, R17, R2.reuse, RZ ;  /* 0x00000002111a7210 */ /* 0x081fe20007f9e0ff */
[----:B------:R-:W-:Y:S01]  /*a7d0*/  IMAD R17, R0, 0x2ee, RZ ;  /* 0x000002ee00117824 */ /* 0x000fe200078e02ff */
[----:B------:R-:W-:-:S04]  /*a7e0*/  IADD3 R8, P1, R9, R2, RZ ;  /* 0x0000000209087210 */ /* 0x000fc80007f3e0ff */
[----:B-1----:R-:W-:Y:S01]  /*a7f0*/  IADD3 R12, P3, R17, R2, RZ ;  /* 0x00000002110c7210 */ /* 0x002fe20007f7e0ff */
[C---:B------:R-:W-:Y:S01]  /*a800*/  IMAD R17, R0.reuse, 0x16f, RZ ;  /* 0x0000016f00117824 */ /* 0x040fe200078e02ff */
[----:B------:R0:W-:Y:S01]  /*a810*/  STL.64 [R1+0x548], R4 ;  /* 0x0005480401007387 */ /* 0x0001e20000100a00 */
[----:B------:R-:W-:-:S03]  /*a820*/  IMAD R16, R0, 0x173, RZ ;  /* 0x0000017300107824 */ /* 0x000fc600078e02ff */
[-C--:B------:R-:W-:Y:S02]  /*a830*/  LEA.HI.X.SX32 R9, R17, R3.reuse, 0x1, P1 ;  /* 0x0000000311097211 */ /* 0x080fe400008f0eff */
[-C--:B0-----:R-:W-:Y:S01]  /*a840*/  IADD3 R4, P2, R11, R2.reuse, RZ ;  /* 0x000000020b047210 */ /* 0x081fe20007f5e0ff */
[----:B------:R-:W-:Y:S02]  /*a850*/  IMAD R11, R0, 0x2f8, RZ ;  /* 0x000002f8000b7824 */ /* 0x000fe400078e02ff */
[----:B------:R0:W-:Y:S01]  /*a860*/  STL.64 [R1+0x610], R8 ;  /* 0x0006100801007387 */ /* 0x0001e20000100a00 */
[----:B------:R-:W-:Y:S01]  /*a870*/  LEA.HI.X.SX32 R25, R16, R3, 0x1, P0 ;  /* 0x0000000310197211 */ /* 0x000fe200000f0eff */
[C---:B------:R-:W-:Y:S01]  /*a880*/  IMAD R16, R0.reuse, 0x175, RZ ;  /* 0x0000017500107824 */ /* 0x040fe200078e02ff */
[----:B0-----:R-:W-:Y:S01]  /*a890*/  IADD3 R8, P1, R11, R2, RZ ;  /* 0x000000020b087210 */ /* 0x001fe20007f3e0ff */
[----:B------:R-:W-:-:S03]  /*a8a0*/  IMAD R11, R0, 0x174, RZ ;  /* 0x00000174000b7824 */ /* 0x000fc600078e02ff */
[-C--:B------:R-:W-:Y:S01]  /*a8b0*/  LEA.HI.X.SX32 R23, R16, R3.reuse, 0x1, P5 ;  /* 0x0000000310177211 */ /* 0x080fe200028f0eff */
[C---:B------:R-:W-:Y:S01]  /*a8c0*/  IMAD R16, R0.reuse, 0x177, RZ ;  /* 0x0000017700107824 */ /* 0x040fe200078e02ff */
[-C--:B------:R-:W-:Y:S01]  /*a8d0*/  LEA.HI.X.SX32 R15, R11, R3.reuse, 0x1, P6 ;  /* 0x000000030b0f7211 */ /* 0x080fe200030f0eff */
[C---:B------:R-:W-:Y:S01]  /*a8e0*/  IMAD R11, R0.reuse, 0x2fe, RZ ;  /* 0x000002fe000b7824 */ /* 0x040fe200078e02ff */
[----:B------:R0:W-:Y:S01]  /*a8f0*/  STL.64 [R1+0x110], R24 ;  /* 0x0001101801007387 */ /* 0x0001e20000100a00 */
[----:B------:R-:W-:Y:S01]  /*a900*/  IMAD R17, R0, 0x2fa, RZ ;  /* 0x000002fa00117824 */ /* 0x000fe200078e02ff */
[-C--:B---3--:R-:W-:Y:S02]  /*a910*/  LEA.HI.X.SX32 R27, R6, R3.reuse, 0x1, P4 ;  /* 0x00000003061b7211 */ /* 0x088fe400020f0eff */
[----:B------:R-:W-:Y:S01]  /*a920*/  STL.64 [R1+0x108], R14 ;  /* 0x0001080e01007387 */ /* 0x000fe20000100a00 */
[----:B------:R-:W-:Y:S01]  /*a930*/  IMAD R6, R0, 0x17b, RZ ;  /* 0x0000017b00067824 */ /* 0x000fe200078e02ff */
[----:B------:R-:W-:-:S02]  /*a940*/  LEA.HI.X.SX32 R13, R16, R3, 0x1, P3 ;  /* 0x00000003100d7211 */ /* 0x000fc400018f0eff */
[----:B------:R1:W-:Y:S01]  /*a950*/  STL.64 [R1+0x100], R22 ;  /* 0x0001001601007387 */ /* 0x0003e20000100a00 */
[C---:B------:R-:W-:Y:S01]  /*a960*/  IMAD R16, R0.reuse, 0x17c, RZ ;  /* 0x0000017c00107824 */ /* 0x040fe200078e02ff */
[-C--:B0-----:R-:W-:Y:S01]  /*a970*/  IADD3 R24, P0, R17, R2.reuse, RZ ;  /* 0x0000000211187210 */ /* 0x081fe20007f1e0ff */
[----:B------:R-:W-:Y:S01]  /*a980*/  IMAD R17, R0, 0x2fc, RZ ;  /* 0x000002fc00117824 */ /* 0x000fe200078e02ff */
[----:B------:R-:W-:Y:S01]  /*a990*/  STL.64 [R1+0x550], R26 ;  /* 0x0005501a01007387 */ /* 0x000fe20000100a00 */
[-C--:B------:R-:W-:Y:S02]  /*a9a0*/  LEA.HI.X.SX32 R5, R6, R3.reuse, 0x1, P2 ;  /* 0x0000000306057211 */ /* 0x080fe400010f0eff */
[-C--:B-1----:R-:W-:Y:S01]  /*a9b0*/  IADD3 R22, P5, R11, R2.reuse, RZ ;  /* 0x000000020b167210 */ /* 0x082fe20007fbe0ff */
[C---:B------:R-:W-:Y:S01]  /*a9c0*/  IMAD R11, R0.reuse, 0x308, RZ ;  /* 0x00000308000b7824 */ /* 0x040fe200078e02ff */
[----:B------:R0:W-:Y:S01]  /*a9d0*/  STL.64 [R1+0x618], R12 ;  /* 0x0006180c01007387 */ /* 0x0001e20000100a00 */
[----:B------:R-:W-:Y:S01]  /*a9e0*/  IMAD R6, R0, 0x17d, RZ ;  /* 0x0000017d00067824 */ /* 0x000fe200078e02ff */
[-C--:B------:R-:W-:Y:S01]  /*a9f0*/  LEA.HI.X.SX32 R9, R16, R3.reuse, 0x1, P1 ;  /* 0x0000000310097211 */ /* 0x080fe200008f0eff */
[----:B------:R-:W-:Y:S01]  /*aa00*/  IMAD R16, R0, 0x17e, RZ ;  /* 0x0000017e00107824 */ /* 0x000fe200078e02ff */
[----:B------:R-:W-:Y:S01]  /*aa10*/  IADD3 R14, P6, R17, R2, RZ ;  /* 0x00000002110e7210 */ /* 0x000fe20007fde0ff */
[----:B------:R-:W-:Y:S01]  /*aa20*/  STL.64 [R1+0xf8], R4 ;  /* 0x0000f80401007387 */ /* 0x000fe20000100a00 */
[----:B------:R-:W-:-:S02]  /*aa30*/  LEA.HI.X.SX32 R25, R6, R3, 0x1, P0 ;  /* 0x0000000306197211 */ /* 0x000fc400000f0eff */
[-C--:B0-----:R-:W-:Y:S01]  /*aa40*/  IADD3 R12, P3, R11, R2.reuse, RZ ;  /* 0x000000020b0c7210 */ /* 0x081fe20007f7e0ff */
[----:B------:R-:W-:Y:S01]  /*aa50*/  IMAD R11, R0, 0x30c, RZ ;  /* 0x0000030c000b7824 */ /* 0x000fe200078e02ff */
[----:B------:R0:W-:Y:S01]  /*aa60*/  STL.64 [R1+0xf0], R8 ;  /* 0x0000f00801007387 */ /* 0x0001e20000100a00 */
[----:B------:R-:W-:Y:S01]  /*aa70*/  LEA.HI.X.SX32 R15, R16, R3, 0x1, P6 ;  /* 0x00000003100f7211 */ /* 0x000fe200030f0eff */
[C---:B------:R-:W-:Y:S02]  /*aa80*/  IMAD R17, R0.reuse, 0x306, RZ ;  /* 0x0000030600117824 */ /* 0x040fe400078e02ff */
[----:B------:R-:W-:Y:S01]  /*aa90*/  STL.64 [R1+0xe8], R24 ;  /* 0x0000e81801007387 */ /* 0x000fe20000100a00 */
[C---:B------:R-:W-:Y:S01]  /*aaa0*/  IMAD R6, R0.reuse, 0x17f, RZ ;  /* 0x0000017f00067824 */ /* 0x040fe200078e02ff */
[-C--:B0-----:R-:W-:Y:S01]  /*aab0*/  IADD3 R8, P1, R11, R2.reuse, RZ ;  /* 0x000000020b087210 */ /* 0x081fe20007f3e0ff */
[C---:B------:R-:W-:Y:S01]  /*aac0*/  IMAD R11, R0.reuse, 0x316, RZ ;  /* 0x00000316000b7824 */ /* 0x040fe200078e02ff */
[----:B------:R0:W-:Y:S01]  /*aad0*/  STL.64 [R1+0x558], R14 ;  /* 0x0005580e01007387 */ /* 0x0001e20000100a00 */
[----:B------:R-:W-:Y:S01]  /*aae0*/  IMAD R16, R0, 0x183, RZ ;  /* 0x0000018300107824 */ /* 0x000fe200078e02ff */
[----:B------:R-:W-:-:S02]  /*aaf0*/  IADD3 R26, P4, R17, R2, RZ ;  /* 0x00000002111a7210 */ /* 0x000fc40007f9e0ff */
[-C--:B------:R-:W-:Y:S02]  /*ab00*/  LEA.HI.X.SX32 R23, R6, R3.reuse, 0x1, P5 ;  /* 0x0000000306177211 */ /* 0x080fe400028f0eff */
[----:B------:R-:W-:Y:S02]  /*ab10*/  LEA.HI.X.SX32 R27, R16, R3, 0x1, P4 ;  /* 0x00000003101b7211 */ /* 0x000fe400020f0eff */
[----:B0-----:R-:W-:Y:S01]  /*ab20*/  IADD3 R14, P6, R11, R2, RZ ;  /* 0x000000020b0e7210 */ /* 0x001fe20007fde0ff */
[C---:B------:R-:W-:Y:S01]  /*ab30*/  IMAD R11, R0.reuse, 0x184, RZ ;  /* 0x00000184000b7824 */ /* 0x040fe200078e02ff */
[----:B------:R-:W-:Y:S01]  /*ab40*/  STL.64 [R1+0x620], R22 ;  /* 0x0006201601007387 */ /* 0x000fe20000100a00 */
[----:B------:R-:W-:-:S03]  /*ab50*/  IMAD R17, R0, 0x30a, RZ ;  /* 0x0000030a00117824 */ /* 0x000fc600078e02ff */
[----:B------:R-:W-:Y:S01]  /*ab60*/  LEA.HI.X.SX32 R13, R11, R3, 0x1, P3 ;  /* 0x000000030b0d7211 */ /* 0x000fe200018f0eff */
[----:B------:R-:W-:Y:S01]  /*ab70*/  STL.64 [R1+0xe0], R26 ;  /* 0x0000e01a01007387 */ /* 0x000fe20000100a00 */
[----:B------:R-:W-:-:S03]  /*ab80*/  IADD3 R4, P2, R17, R2, RZ ;  /* 0x0000000211047210 */ /* 0x000fc60007f5e0ff */
[----:B------:R0:W-:Y:S02]  /*ab90*/  STL.64 [R1+0xd8], R12 ;  /* 0x0000d80c01007387 */ /* 0x0001e40000100a00 */
[----:B0-----:R-:W-:-:S05]  /*aba0*/  IMAD R13, R0, 0x185, RZ ;  /* 0x00000185000d7824 */ /* 0x001fca00078e02ff */
[----:B------:R-:W-:-:S05]  /*abb0*/  LEA.HI.X.SX32 R5, R13, R3, 0x1, P2 ;  /* 0x000000030d057211 */ /* 0x000fca00010f0eff */
[----:B------:R0:W-:Y:S04]  /*abc0*/  STL.64 [R1+0xd0], R4 ;  /* 0x0000d00401007387 */ /* 0x0001e80000100a00 */
[----:B0-----:R-:W2:Y:S01]  /*abd0*/  LDL.LU.64 R4, [R1+0x1d30] ;  /* 0x001d300001047983 */ /* 0x001ea20000300a00 */
[C---:B------:R-:W-:Y:S02]  /*abe0*/  IMAD R17, R0.reuse, 0x30e, RZ ;  /* 0x0000030e00117824 */ /* 0x040fe400078e02ff */
[C---:B------:R-:W-:Y:S02]  /*abf0*/  IMAD R11, R0.reuse, 0x186, RZ ;  /* 0x00000186000b7824 */ /* 0x040fe400078e02ff */
[C---:B------:R-:W-:Y:S01]  /*ac00*/  IMAD R20, R0.reuse, 0x187, RZ ;  /* 0x0000018700147824 */ /* 0x040fe200078e02ff */
[-C--:B------:R-:W-:Y:S01]  /*ac10*/  IADD3 R24, P0, R17, R2.reuse, RZ ;  /* 0x0000000211187210 */ /* 0x080fe20007f1e0ff */
[C---:B------:R-:W-:Y:S01]  /*ac20*/  IMAD R17, R0.reuse, 0x318, RZ ;  /* 0x0000031800117824 */ /* 0x040fe200078e02ff */
[-C--:B------:R-:W-:Y:S01]  /*ac30*/  LEA.HI.X.SX32 R9, R11, R3.reuse, 0x1, P1 ;  /* 0x000000030b097211 */ /* 0x080fe200008f0eff */
[----:B------:R-:W-:Y:S01]  /*ac40*/  IMAD R18, R0, 0x328, RZ ;  /* 0x0000032800127824 */ /* 0x000fe200078e02ff */
[-C--:B------:R-:W-:Y:S01]  /*ac50*/  LEA.HI.X.SX32 R25, R20, R3.reuse, 0x1, P0 ;  /* 0x0000000314197211 */ /* 0x080fe200000f0eff */
[C---:B------:R-:W-:Y:S01]  /*ac60*/  IMAD R11, R0.reuse, 0x18b, RZ ;  /* 0x0000018b000b7824 */ /* 0x040fe200078e02ff */
[----:B------:R-:W-:Y:S01]  /*ac70*/  IADD3 R22, P5, R17, R2, RZ ;  /* 0x0000000211167210 */ /* 0x000fe20007fbe0ff */
[----:B------:R-:W-:Y:S01]  /*ac80*/  IMAD R17, R0, 0x31a, RZ ;  /* 0x0000031a00117824 */ /* 0x000fe200078e02ff */
[----:B------:R-:W-:Y:S02]  /*ac90*/  STL.64 [R1+0x560], R8 ;  /* 0x0005600801007387 */ /* 0x000fe40000100a00 */
[----:B------:R-:W-:-:S02]  /*aca0*/  LEA.HI.X.SX32 R15, R11, R3, 0x1, P6 ;  /* 0x000000030b0f7211 */ /* 0x000fc400030f0eff */
[----:B------:R0:W-:Y:S01]  /*acb0*/  STL.64 [R1+0x628], R24 ;  /* 0x0006281801007387 */ /* 0x0001e20000100a00 */
[----:B------:R-:W-:Y:S01]  /*acc0*/  LEA.HI.X.SX32 R23, R7, R3, 0x1, P5 ;  /* 0x0000000307177211 */ /* 0x000fe200028f0eff */
[C---:B------:R-:W-:Y:S01]  /*acd0*/  IMAD R11, R0.reuse, 0x32e, RZ ;  /* 0x0000032e000b7824 */ /* 0x040fe200078e02ff */
[-C--:B------:R-:W-:Y:S01]  /*ace0*/  IADD3 R16, P4, R17, R2.reuse, RZ ;  /* 0x0000000211107210 */ /* 0x080fe20007f9e0ff */
[C---:B------:R-:W-:Y:S01]  /*acf0*/  IMAD R6, R0.reuse, 0x31c, RZ ;  /* 0x0000031c00067824 */ /* 0x040fe200078e02ff */
[----:B------:R-:W-:Y:S01]  /*ad00*/  STL.64 [R1+0xc8], R14 ;  /* 0x0000c80e01007387 */ /* 0x000fe20000100a00 */
[----:B------:R-:W-:Y:S01]  /*ad10*/  IMAD R12, R0, 0x31e, RZ ;  /* 0x0000031e000c7824 */ /* 0x000fe200078e02ff */
[-C--:B0-----:R-:W-:Y:S01]  /*ad20*/  IADD3 R24, P0, R18, R2.reuse, RZ ;  /* 0x0000000212187210 */ /* 0x081fe20007f1e0ff */
[----:B------:R-:W-:Y:S01]  /*ad30*/  IMAD R18, R0, 0x18d, RZ ;  /* 0x0000018d00127824 */ /* 0x000fe200078e02ff */
[----:B------:R0:W-:Y:S01]  /*ad40*/  STL.64 [R1+0xc0], R22 ;  /* 0x0000c01601007387 */ /* 0x0001e20000100a00 */
[----:B------:R-:W-:-:S03]  /*ad50*/  IADD3 R26, P3, R6, R2, RZ ;  /* 0x00000002061a7210 */ /* 0x000fc60007f7e0ff */
[-C--:B------:R-:W-:Y:S01]  /*ad60*/  LEA.HI.X.SX32 R17, R18, R3.reuse, 0x1, P4 ;  /* 0x0000000312117211 */ /* 0x080fe200020f0eff */
[----:B------:R-:W-:Y:S01]  /*ad70*/  IMAD R6, R0, 0x326, RZ ;  /* 0x0000032600067824 */ /* 0x000fe200078e02ff */
[-C--:B------:R-:W-:Y:S02]  /*ad80*/  IADD3 R12, P2, R12, R2.reuse, RZ ;  /* 0x000000020c0c7210 */ /* 0x080fe40007f5e0ff */
[-C--:B0-----:R-:W-:Y:S01]  /*ad90*/  IADD3 R22, P4, R11, R2.reuse, RZ ;  /* 0x000000020b167210 */ /* 0x081fe20007f9e0ff */
[----:B------:R-:W-:Y:S01]  /*ada0*/  IMAD R11, R0, 0x18f, RZ ;  /* 0x0000018f000b7824 */ /* 0x000fe200078e02ff */
[-C--:B------:R-:W-:Y:S01]  /*adb0*/  LEA.HI.X.SX32 R27, R10, R3.reuse, 0x1, P3 ;  /* 0x000000030a1b7211 */ /* 0x080fe200018f0eff */
[----:B------:R-:W-:Y:S01]  /*adc0*/  IMAD R18, R0, 0x193, RZ ;  /* 0x0000019300127824 */ /* 0x000fe200078e02ff */
[----:B------:R-:W-:Y:S02]  /*add0*/  IADD3 R8, P1, R6, R2, RZ ;  /* 0x0000000206087210 */ /* 0x000fe40007f3e0ff */
[-C--:B------:R-:W-:Y:S01]  /*ade0*/  LEA.HI.X.SX32 R13, R11, R3.reuse, 0x1, P2 ;  /* 0x000000030b0d7211 */ /* 0x080fe200010f0eff */
[----:B------:R-:W-:Y:S01]  /*adf0*/  STL.64 [R1+0xb8], R16 ;  /* 0x0000b81001007387 */ /* 0x000fe20000100a00 */
[----:B------:R-:W-:-:S03]  /*ae00*/  LEA.HI.X.SX32 R9, R18, R3, 0x1, P1 ;  /* 0x0000000312097211 */ /* 0x000fc600008f0eff */
[----:B------:R-:W-:Y:S01]  /*ae10*/  STL.64 [R1+0x568], R26 ;  /* 0x0005681a01007387 */ /* 0x000fe20000100a00 */
[----:B------:R-:W-:-:S03]  /*ae20*/  IMAD R6, R0, 0x32a, RZ ;  /* 0x0000032a00067824 */ /* 0x000fc600078e02ff */
[----:B------:R0:W-:Y:S04]  /*ae30*/  STL.64 [R1+0x630], R12 ;  /* 0x0006300c01007387 */ /* 0x0001e80000100a00 */
[----:B------:R1:W-:Y:S01]  /*ae40*/  STL.64 [R1+0xb0], R8 ;  /* 0x0000b00801007387 */ /* 0x0003e20000100a00 */
[----:B------:R-:W-:Y:S01]  /*ae50*/  IADD3 R14, P6, R6, R2, RZ ;  /* 0x00000002060e7210 */ /* 0x000fe20007fde0ff */
[C---:B0-----:R-:W-:Y:S02]  /*ae60*/  IMAD R13, R0.reuse, 0x33a, RZ ;  /* 0x0000033a000d7824 */ /* 0x041fe400078e02ff */
[----:B------:R-:W-:-:S03]  /*ae70*/  IMAD R12, R0, 0x194, RZ ;  /* 0x00000194000c7824 */ /* 0x000fc600078e02ff */
[-C--:B-1----:R-:W-:Y:S01]  /*ae80*/  IADD3 R8, P1, R13, R2.reuse, RZ ;  /* 0x000000020d087210 */ /* 0x082fe20007f3e0ff */
[----:B------:R-:W-:Y:S01]  /*ae90*/  IMAD R13, R0, 0x33c, RZ ;  /* 0x0000033c000d7824 */ /* 0x000fe200078e02ff */
[-C--:B------:R-:W-:Y:S01]  /*aea0*/  LEA.HI.X.SX32 R25, R12, R3.reuse, 0x1, P0 ;  /* 0x000000030c197211 */ /* 0x080fe200000f0eff */
[C---:B------:R-:W-:Y:S02]  /*aeb0*/  IMAD R6, R0.reuse, 0x32c, RZ ;  /* 0x0000032c00067824 */ /* 0x040fe400078e02ff */
[----:B------:R-:W-:Y:S02]  /*aec0*/  IMAD R18, R0, 0x195, RZ ;  /* 0x0000019500127824 */ /* 0x000fe400078e02ff */
[----:B------:R0:W-:Y:S01]  /*aed0*/  STL.64 [R1+0xa8], R24 ;  /* 0x0000a81801007387 */ /* 0x0001e20000100a00 */
[----:B------:R-:W-:Y:S01]  /*aee0*/  IADD3 R6, P5, R6, R2, RZ ;  /* 0x0000000206067210 */ /* 0x000fe20007fbe0ff */
[----:B------:R-:W-:Y:S01]  /*aef0*/  IMAD R12, R0, 0x33e, RZ ;  /* 0x0000033e000c7824 */ /* 0x000fe200078e02ff */
[----:B------:R-:W-:-:S02]  /*af00*/  LEA.HI.X.SX32 R15, R18, R3, 0x1, P6 ;  /* 0x00000003120f7211 */ /* 0x000fc400030f0eff */
[----:B0-----:R-:W-:Y:S01]  /*af10*/  IADD3 R24, P0, R13, R2, RZ ;  /* 0x000000020d187210 */ /* 0x001fe20007f1e0ff */
[C---:B------:R-:W-:Y:S02]  /*af20*/  IMAD R13, R0.reuse, 0x196, RZ ;  /* 0x00000196000d7824 */ /* 0x040fe400078e02ff */
[----:B------:R0:W-:Y:S03]  /*af30*/  STL.64 [R1+0xa0], R14 ;  /* 0x0000a00e01007387 */ /* 0x0001e60000100a00 */
[----:B------:R-:W-:Y:S01]  /*af40*/  LEA.HI.X.SX32 R7, R13, R3, 0x1, P5 ;  /* 0x000000030d077211 */ /* 0x000fe200028f0eff */
[----:B------:R-:W-:-:S04]  /*af50*/  IMAD R17, R0, 0x336, RZ ;  /* 0x0000033600117824 */ /* 0x000fc800078e02ff */
[----:B------:R1:W-:Y:S01]  /*af60*/  STL.64 [R1+0x570], R6 ;  /* 0x0005700601007387 */ /* 0x0003e20000100a00 */
[-C--:B0-----:R-:W-:Y:S01]  /*af70*/  IADD3 R14, P6, R12, R2.reuse, RZ ;  /* 0x000000020c0e7210 */ /* 0x081fe20007fde0ff */
[C---:B------:R-:W-:Y:S01]  /*af80*/  IMAD R12, R0.reuse, 0x346, RZ ;  /* 0x00000346000c7824 */ /* 0x040fe200078e02ff */
[-C--:B------:R-:W-:Y:S01]  /*af90*/  IADD3 R16, P3, R17, R2.reuse, RZ ;  /* 0x0000000211107210 */ /* 0x080fe20007f7e0ff */
[C---:B------:R-:W-:Y:S02]  /*afa0*/  IMAD R13, R0.reuse, 0x19b, RZ ;  /* 0x0000019b000d7824 */ /* 0x040fe400078e02ff */
[----:B-1----:R-:W-:Y:S01]  /*afb0*/  IMAD R7, R0, 0x197, RZ ;  /* 0x0000019700077824 */ /* 0x002fe200078e02ff */
[----:B------:R-:W-:Y:S01]  /*afc0*/  IADD3 R26, P5, R12, R2, RZ ;  /* 0x000000020c1a7210 */ /* 0x000fe20007fbe0ff */
[----:B------:R-:W-:-:S03]  /*afd0*/  IMAD R12, R0, 0x34a, RZ ;  /* 0x0000034a000c7824 */ /* 0x000fc600078e02ff */
[-C--:B------:R-:W-:Y:S01]  /*afe0*/  LEA.HI.X.SX32 R23, R7, R3.reuse, 0x1, P4 ;  /* 0x0000000307177211 */ /* 0x080fe200020f0eff */
[C---:B------:R-:W-:Y:S01]  /*aff0*/  IMAD R10, R0.reuse, 0x338, RZ ;  /* 0x00000338000a7824 */ /* 0x040fe200078e02ff */
[----:B------:R-:W-:Y:S01]  /*b000*/  LEA.HI.X.SX32 R17, R13, R3, 0x1, P3 ;  /* 0x000000030d117211 */ /* 0x000fe200018f0eff */
[----:B------:R-:W-:Y:S02]  /*b010*/  IMAD R13, R0, 0x19c, RZ ;  /* 0x0000019c000d7824 */ /* 0x000fe400078e02ff */
[----:B------:R0:W-:Y:S01]  /*b020*/  STL.64 [R1+0x638], R22 ;  /* 0x0006381601007387 */ /* 0x0001e20000100a00 */
[----:B------:R-:W-:-:S03]  /*b030*/  IADD3 R10, P2, R10, R2, RZ ;  /* 0x000000020a0a7210 */ /* 0x000fc60007f5e0ff */
[----:B------:R1:W-:Y:S01]  /*b040*/  STL.64 [R1+0x98], R16 ;  /* 0x0000981001007387 */ /* 0x0003e20000100a00 */
[----:B------:R-:W-:Y:S02]  /*b050*/  LEA.HI.X.SX32 R11, R13, R3, 0x1, P2 ;  /* 0x000000030d0b7211 */ /* 0x000fe400010f0eff */
[----:B0-----:R-:W-:Y:S01]  /*b060*/  IADD3 R22, P3, R12, R2, RZ ;  /* 0x000000020c167210 */ /* 0x001fe20007f7e0ff */
[C---:B------:R-:W-:Y:S02]  /*b070*/  IMAD R12, R0.reuse, 0x19d, RZ ;  /* 0x0000019d000c7824 */ /* 0x040fe400078e02ff */
[----:B-1----:R-:W-:-:S03]  /*b080*/  IMAD R17, R0, 0x34c, RZ ;  /* 0x0000034c00117824 */ /* 0x002fc600078e02ff */
[----:B------:R-:W-:Y:S01]  /*b090*/  LEA.HI.X.SX32 R9, R12, R3, 0x1, P1 ;  /* 0x000000030c097211 */ /* 0x000fe200008f0eff */
[----:B------:R0:W-:Y:S04]  /*b0a0*/  STL.64 [R1+0x90], R10 ;  /* 0x0000900a01007387 */ /* 0x0001e80000100a00 */
[----:B------:R1:W-:Y:S01]  /*b0b0*/  STL.64 [R1+0x88], R8 ;  /* 0x0000880801007387 */ /* 0x0003e20000100a00 */
[----:B0-----:R-:W-:Y:S01]  /*b0c0*/  IADD3 R10, P2, R17, R2, RZ ;  /* 0x00000002110a7210 */ /* 0x001fe20007f5e0ff */
[C---:B------:R-:W-:Y:S02]  /*b0d0*/  IMAD R17, R0.reuse, 0x34e, RZ ;  /* 0x0000034e00117824 */ /* 0x040fe400078e02ff */
[----:B-1----:R-:W-:-:S03]  /*b0e0*/  IMAD R8, R0, 0x19e, RZ ;  /* 0x0000019e00087824 */ /* 0x002fc600078e02ff */
[----:B------:R-:W-:Y:S01]  /*b0f0*/  IADD3 R12, P1, R17, R2, RZ ;  /* 0x00000002110c7210 */ /* 0x000fe20007f3e0ff */
[----:B------:R-:W-:Y:S01]  /*b100*/  IMAD R9, R0, 0x356, RZ ;  /* 0x0000035600097824 */ /* 0x000fe200078e02ff */
[----:B------:R-:W-:Y:S01]  /*b110*/  LEA.HI.X.SX32 R25, R8, R3, 0x1, P0 ;  /* 0x0000000308197211 */ /* 0x000fe200000f0eff */
[----:B------:R-:W-:-:S04]  /*b120*/  IMAD R17, R0, 0x19f, RZ ;  /* 0x0000019f00117824 */ /* 0x000fc800078e02ff */
[----:B------:R0:W-:Y:S01]  /*b130*/  STL.64 [R1+0x578], R24 ;  /* 0x0005781801007387 */ /* 0x0001e20000100a00 */
[----:B------:R-:W-:Y:S01]  /*b140*/  LEA.HI.X.SX32 R15, R17, R3, 0x1, P6 ;  /* 0x00000003110f7211 */ /* 0x000fe200030f0eff */
[C---:B------:R-:W-:Y:S02]  /*b150*/  IMAD R6, R0.reuse, 0x348, RZ ;  /* 0x0000034800067824 */ /* 0x040fe400078e02ff */
[C---:B------:R-:W-:Y:S02]  /*b160*/  IMAD R8, R0.reuse, 0x1a3, RZ ;  /* 0x000001a300087824 */ /* 0x040fe400078e02ff */
[----:B------:R1:W-:Y:S01]  /*b170*/  STL.64 [R1+0x640], R14 ;  /* 0x0006400e01007387 */ /* 0x0003e20000100a00 */
[-C--:B0-----:R-:W-:Y:S01]  /*b180*/  IADD3 R24, P0, R9, R2.reuse, RZ ;  /* 0x0000000209187210 */ /* 0x081fe20007f1e0ff */
[----:B------:R-:W-:Y:S01]  /*b190*/  IMAD R9, R0, 0x358, RZ ;  /* 0x0000035800097824 */ /* 0x000fe200078e02ff */
[----:B------:R-:W-:-:S04]  /*b1a0*/  IADD3 R6, P4, R6, R2, RZ ;  /* 0x0000000206067210 */ /* 0x000fc80007f9e0ff */
[----:B-1----:R-:W-:Y:S01]  /*b1b0*/  IADD3 R14, P6, R9, R2, RZ ;  /* 0x00000002090e7210 */ /* 0x002fe20007fde0ff */
[----:B------:R-:W-:Y:S01]  /*b1c0*/  IMAD R9, R0, 0x1a4, RZ ;  /* 0x000001a400097824 */ /* 0x000fe200078e02ff */
[----:B------:R-:W-:-:S04]  /*b1d0*/  LEA.HI.X.SX32 R27, R8, R3, 0x1, P5 ;  /* 0x00000003081b7211 */ /* 0x000fc800028f0eff */
[----:B------:R-:W-:Y:S01]  /*b1e0*/  LEA.HI.X.SX32 R7, R9, R3, 0x1, P4 ;  /* 0x0000000309077211 */ /* 0x000fe200020f0eff */
[----:B------:R-:W-:Y:S04]  /*b1f0*/  STL.64 [R1+0x80], R26 ;  /* 0x0000801a01007387 */ /* 0x000fe80000100a00 */
[----:B------:R0:W-:Y:S02]  /*b200*/  STL.64 [R1+0x78], R6 ;  /* 0x0000780601007387 */ /* 0x0001e40000100a00 */
[----:B0-----:R-:W-:-:S05]  /*b210*/  IMAD R7, R0, 0x1a5, RZ ;  /* 0x000001a500077824 */ /* 0x001fca00078e02ff */
[----:B------:R-:W-:-:S05]  /*b220*/  LEA.HI.X.SX32 R23, R7, R3, 0x1, P3 ;  /* 0x0000000307177211 */ /* 0x000fca00018f0eff */
[----:B------:R-:W-:Y:S01]  /*b230*/  STL.64 [R1+0x70], R22 ;  /* 0x0000701601007387 */ /* 0x000fe20000100a00 */
[----:B--2---:R-:W-:-:S05]  /*b240*/  LEA.HI.X.SX32 R11, R4, R3, 0x1, P2 ;  /* 0x00000003040b7211 */ /* 0x004fca00010f0eff */
[----:B------:R0:W-:Y:S02]  /*b250*/  STL.64 [R1+0x580], R10 ;  /* 0x0005800a01007387 */ /* 0x0001e40000100a00 */
[----:B0-----:R-:W-:-:S05]  /*b260*/  IMAD R11, R0, 0x1a7, RZ ;  /* 0x000001a7000b7824 */ /* 0x001fca00078e02ff */
[----:B------:R-:W-:-:S05]  /*b270*/  LEA.HI.X.SX32 R13, R11, R3, 0x1, P1 ;  /* 0x000000030b0d7211 */ /* 0x000fca00008f0eff */
[----:B------:R0:W-:Y:S04]  /*b280*/  STL.64 [R1+0x648], R12 ;  /* 0x0006480c01007387 */ /* 0x0001e80000100a00 */
[----:B0-----:R-:W2:Y:S01]  /*b290*/  LDL.LU R13, [R1+0x1d28] ;  /* 0x001d2800010d7983 */ /* 0x001ea20000300800 */
[C---:B------:R-:W-:Y:S02]  /*b2a0*/  IMAD R17, R0.reuse, 0x35a, RZ ;  /* 0x0000035a00117824 */ /* 0x040fe400078e02ff */
[----:B------:R-:W-:-:S03]  /*b2b0*/  IMAD R4, R0, 0x1ab, RZ ;  /* 0x000001ab00047824 */ /* 0x000fc600078e02ff */
[-C--:B------:R-:W-:Y:S01]  /*b2c0*/  IADD3 R26, P5, R17, R2.reuse, RZ ;  /* 0x00000002111a7210 */ /* 0x080fe20007fbe0ff */
[C---:B------:R-:W-:Y:S02]  /*b2d0*/  IMAD R17, R0.reuse, 0x35c, RZ ;  /* 0x0000035c00117824 */ /* 0x040fe400078e02ff */
[----:B------:R-:W-:Y:S01]  /*b2e0*/  IMAD R12, R0, 0x1ad, RZ ;  /* 0x000001ad000c7824 */ /* 0x000fe200078e02ff */
[-C--:B------:R-:W-:Y:S02]  /*b2f0*/  LEA.HI.X.SX32 R25, R4, R3.reuse, 0x1, P0 ;  /* 0x0000000304197211 */ /* 0x080fe400000f0eff */
[----:B------:R-:W-:Y:S02]  /*b300*/  IADD3 R8, P4, R17, R2, RZ ;  /* 0x0000000211087210 */ /* 0x000fe40007f9e0ff */
[-C--:B------:R-:W-:Y:S02]  /*b310*/  LEA.HI.X.SX32 R15, R5, R3.reuse, 0x1, P6 ;  /* 0x00000003050f7211 */ /* 0x080fe400030f0eff */
[-C--:B------:R-:W-:Y:S01]  /*b320*/  LEA.HI.X.SX32 R27, R12, R3.reuse, 0x1, P5 ;  /* 0x000000030c1b7211 */ /* 0x080fe200028f0eff */
[----:B------:R-:W-:Y:S04]  /*b330*/  STL.64 [R1+0x68], R24 ;  /* 0x0000681801007387 */ /* 0x000fe80000100a00 */
[----:B------:R0:W-:Y:S04]  /*b340*/  STL.64 [R1+0x60], R14 ;  /* 0x0000600e01007387 */ /* 0x0001e80000100a00 */
[----:B0-----:R-:W3:Y:S04]  /*b350*/  LDL.LU.64 R14, [R1+0x1d20] ;  /* 0x001d2000010e7983 */ /* 0x001ee80000300a00 */
[----:B------:R-:W-:Y:S01]  /*b360*/  STL.64 [R1+0x58], R26 ;  /* 0x0000581a01007387 */ /* 0x000fe20000100a00 */
[----:B--2---:R-:W-:-:S05]  /*b370*/  LEA.HI.X.SX32 R9, R13, R3, 0x1, P4 ;  /* 0x000000030d097211 */ /* 0x004fca00020f0eff */
[----:B------:R0:W-:Y:S04]  /*b380*/  STL.64 [R1+0x588], R8 ;  /* 0x0005880801007387 */ /* 0x0001e80000100a00 */
[----:B0-----:R-:W2:Y:S01]  /*b390*/  LDL.LU.64 R8, [R1+0x1d18] ;  /* 0x001d180001087983 */ /* 0x001ea20000300a00 */
[C---:B------:R-:W-:Y:S02]  /*b3a0*/  IMAD R17, R0.reuse, 0x366, RZ ;  /* 0x0000036600117824 */ /* 0x040fe400078e02ff */
[----:B------:R-:W-:-:S03]  /*b3b0*/  IMAD R6, R0, 0x35e, RZ ;  /* 0x0000035e00067824 */ /* 0x000fc600078e02ff */
[-C--:B------:R-:W-:Y:S01]  /*b3c0*/  IADD3 R22, P2, R17, R2.reuse, RZ ;  /* 0x0000000211167210 */ /* 0x080fe20007f5e0ff */
[----:B------:R-:W-:Y:S01]  /*b3d0*/  IMAD R17, R0, 0x36a, RZ ;  /* 0x0000036a00117824 */ /* 0x000fe200078e02ff */
[----:B------:R-:W-:Y:S01]  /*b3e0*/  IADD3 R6, P3, R6, R2, RZ ;  /* 0x0000000206067210 */ /* 0x000fe20007f7e0ff */
[----:B------:R-:W-:-:S03]  /*b3f0*/  IMAD R16, R0, 0x1af, RZ ;  /* 0x000001af00107824 */ /* 0x000fc600078e02ff */
[-C--:B------:R-:W-:Y:S01]  /*b400*/  IADD3 R24, P0, R17, R2.reuse, RZ ;  /* 0x0000000211187210 */ /* 0x080fe20007f1e0ff */
[C---:B------:R-:W-:Y:S02]  /*b410*/  IMAD R17, R0.reuse, 0x36e, RZ ;  /* 0x0000036e00117824 */ /* 0x040fe400078e02ff */
[----:B------:R-:W-:Y:S01]  /*b420*/  IMAD R10, R0, 0x368, RZ ;  /* 0x00000368000a7824 */ /* 0x000fe200078e02ff */
[-C--:B------:R-:W-:Y:S01]  /*b430*/  LEA.HI.X.SX32 R7, R16, R3.reuse, 0x1, P3 ;  /* 0x0000000310077211 */ /* 0x080fe200018f0eff */
[C---:B------:R-:W-:Y:S01]  /*b440*/  IMAD R20, R0.reuse, 0x1b3, RZ ;  /* 0x000001b300147824 */ /* 0x040fe200078e02ff */
[-C--:B------:R-:W-:Y:S01]  /*b450*/  IADD3 R26, P5, R17, R2.reuse, RZ ;  /* 0x00000002111a7210 */ /* 0x080fe20007fbe0ff */
[----:B------:R-:W-:Y:S01]  /*b460*/  IMAD R16, R0, 0x1b4, RZ ;  /* 0x000001b400107824 */ /* 0x000fe200078e02ff */
[-C--:B------:R-:W-:Y:S01]  /*b470*/  IADD3 R10, P1, R10, R2.reuse, RZ ;  /* 0x000000020a0a7210 */ /* 0x080fe20007f3e0ff */
[C---:B------:R-:W-:Y:S02]  /*b480*/  IMAD R17, R0.reuse, 0x378, RZ ;  /* 0x0000037800117824 */ /* 0x040fe400078e02ff */
[----:B------:R-:W-:Y:S01]  /*b490*/  IMAD R4, R0, 0x36c, RZ ;  /* 0x0000036c00047824 */ /* 0x000fe200078e02ff */
[----:B------:R0:W-:Y:S01]  /*b4a0*/  STL.64 [R1+0x650], R6 ;  /* 0x0006500601007387 */ /* 0x0001e20000100a00 */
[-C--:B------:R-:W-:Y:S01]  /*b4b0*/  LEA.HI.X.SX32 R23, R20, R3.reuse, 0x1, P2 ;  /* 0x0000000314177211 */ /* 0x080fe200010f0eff */
[----:B------:R-:W-:Y:S01]  /*b4c0*/  IMAD R20, R0, 0x1b5, RZ ;  /* 0x000001b500147824 */ /* 0x000fe200078e02ff */
[----:B------:R-:W-:Y:S01]  /*b4d0*/  LEA.HI.X.SX32 R11, R16, R3, 0x1, P1 ;  /* 0x00000003100b7211 */ /* 0x000fe200008f0eff */
[----:B------:R-:W-:Y:S01]  /*b4e0*/  IMAD R16, R0, 0x1b6, RZ ;  /* 0x000001b600107824 */ /* 0x000fe200078e02ff */
[-C--:B------:R-:W-:Y:S01]  /*b4f0*/  IADD3 R4, P6, R4, R2.reuse, RZ ;  /* 0x0000000204047210 */ /* 0x080fe20007fde0ff */
[C---:B------:R-:W-:Y:S01]  /*b500*/  IMAD R12, R0.reuse, 0x376, RZ ;  /* 0x00000376000c7824 */ /* 0x040fe200078e02ff */
[----:B------:R-:W-:Y:S01]  /*b510*/  STL.64 [R1+0x50], R22 ;  /* 0x0000501601007387 */ /* 0x000fe20000100a00 */
[----:B0-----:R-:W-:Y:S01]  /*b520*/  IADD3 R6, P3, R17, R2, RZ ;  /* 0x0000000211067210 */ /* 0x001fe20007f7e0ff */
[----:B------:R-:W-:-:S02]  /*b530*/  IMAD R17, R0, 0x37c, RZ ;  /* 0x0000037c00117824 */ /* 0x000fc400078e02ff */
[----:B------:R0:W-:Y:S01]  /*b540*/  STL.64 [R1+0x48], R10 ;  /* 0x0000480a01007387 */ /* 0x0001e20000100a00 */
[-C--:B------:R-:W-:Y:S01]  /*b550*/  LEA.HI.X.SX32 R25, R20, R3.reuse, 0x1, P0 ;  /* 0x0000000314197211 */ /* 0x080fe200000f0eff */
[----:B------:R-:W-:Y:S01]  /*b560*/  IMAD R20, R0, 0x1b7, RZ ;  /* 0x000001b700147824 */ /* 0x000fe200078e02ff */
[-C--:B------:R-:W-:Y:S01]  /*b570*/  LEA.HI.X.SX32 R5, R16, R3.reuse, 0x1, P6 ;  /* 0x0000000310057211 */ /* 0x080fe200030f0eff */
[----:B------:R-:W-:Y:S01]  /*b580*/  IMAD R16, R0, 0x1bb, RZ ;  /* 0x000001bb00107824 */ /* 0x000fe200078e02ff */
[-C--:B------:R-:W-:Y:S01]  /*b590*/  IADD3 R12, P4, R12, R2.reuse, RZ ;  /* 0x000000020c0c7210 */ /* 0x080fe20007f9e0ff */
[C---:B------:R-:W-:Y:S01]  /*b5a0*/  IMAD R18, R0.reuse, 0x37a, RZ ;  /* 0x0000037a00127824 */ /* 0x040fe200078e02ff */
[----:B------:R-:W-:Y:S01]  /*b5b0*/  STL.64 [R1+0x40], R24 ;  /* 0x0000401801007387 */ /* 0x000fe20000100a00 */
[----:B0-----:R-:W-:Y:S01]  /*b5c0*/  IADD3 R10, P1, R17, R2, RZ ;  /* 0x00000002110a7210 */ /* 0x001fe20007f3e0ff */
[----:B------:R-:W-:Y:S02]  /*b5d0*/  IMAD R17, R0, 0x386, RZ ;  /* 0x0000038600117824 */ /* 0x000fe400078e02ff */
[----:B------:R0:W-:Y:S01]  /*b5e0*/  STL.64 [R1+0x590], R4 ;  /* 0x0005900401007387 */ /* 0x0001e20000100a00 */
[----:B------:R-:W-:-:S02]  /*b5f0*/  LEA.HI.X.SX32 R27, R20, R3, 0x1, P5 ;  /* 0x00000003141b7211 */ /* 0x000fc400028f0eff */
[-C--:B------:R-:W-:Y:S01]  /*b600*/  LEA.HI.X.SX32 R13, R16, R3.reuse, 0x1, P4 ;  /* 0x00000003100d7211 */ /* 0x080fe200020f0eff */
[----:B------:R-:W-:Y:S01]  /*b610*/  IMAD R16, R0, 0x1bd, RZ ;  /* 0x000001bd00107824 */ /* 0x000fe200078e02ff */
[-C--:B------:R-:W-:Y:S01]  /*b620*/  IADD3 R22, P2, R18, R2.reuse, RZ ;  /* 0x0000000212167210 */ /* 0x080fe20007f5e0ff */
[----:B------:R-:W-:Y:S01]  /*b630*/  STL.64 [R1+0x658], R26 ;  /* 0x0006581a01007387 */ /* 0x000fe20000100a00 */
[-C--:B0-----:R-:W-:Y:S01]  /*b640*/  IADD3 R4, P6, R17, R2.reuse, RZ ;  /* 0x0000000211047210 */ /* 0x081fe20007fde0ff */
[----:B------:R-:W-:Y:S02]  /*b650*/  IMAD R17, R0, 0x38a, RZ ;  /* 0x0000038a00117824 */ /* 0x000fe400078e02ff */
[----:B------:R0:W-:Y:S01]  /*b660*/  STL.64 [R1+0x38], R12 ;  /* 0x0000380c01007387 */ /* 0x0001e20000100a00 */
[-C--:B------:R-:W-:Y:S02]  /*b670*/  LEA.HI.X.SX32 R23, R16, R3.reuse, 0x1, P2 ;  /* 0x0000000310177211 */ /* 0x080fe400010f0eff */
[----:B------:R-:W-:Y:S01]  /*b680*/  LEA.HI.X.SX32 R11, R21, R3, 0x1, P1 ;  /* 0x00000003150b7211 */ /* 0x000fe200008f0eff */
[C---:B------:R-:W-:Y:S01]  /*b690*/  IMAD R18, R0.reuse, 0x37e, RZ ;  /* 0x0000037e00127824 */ /* 0x040fe200078e02ff */
[----:B0-----:R-:W-:Y:S01]  /*b6a0*/  IADD3 R12, P4, R17, R2, RZ ;  /* 0x00000002110c7210 */ /* 0x001fe20007f9e0ff */
[----:B------:R-:W-:-:S03]  /*b6b0*/  IMAD R17, R0, 0x38c, RZ ;  /* 0x0000038c00117824 */ /* 0x000fc600078e02ff */
[----:B------:R-:W-:Y:S01]  /*b6c0*/  IADD3 R24, P0, R18, R2, RZ ;  /* 0x0000000212187210 */ /* 0x000fe20007f1e0ff */
[----:B------:R-:W-:-:S05]  /*b6d0*/  IMAD R18, R0, 0x388, RZ ;  /* 0x0000038800127824 */ /* 0x000fca00078e02ff */
[----:B------:R-:W-:Y:S01]  /*b6e0*/  IADD3 R26, P5, R18, R2, RZ ;  /* 0x00000002121a7210 */ /* 0x000fe20007fbe0ff */
[C---:B------:R-:W-:Y:S02]  /*b6f0*/  IMAD R18, R0.reuse, 0x1ce, RZ ;  /* 0x000001ce00127824 */ /* 0x040fe400078e02ff */
[C---:B------:R-:W-:Y:S01]  /*b700*/  IMAD R16, R0.reuse, 0x3aa, RZ ;  /* 0x000003aa00107824 */ /* 0x040fe200078e02ff */
[----:B--2---:R-:W-:Y:S01]  /*b710*/  LEA.HI.X.SX32 R7, R9, R3, 0x1, P3 ;  /* 0x0000000309077211 */ /* 0x004fe200018f0eff */
[----:B------:R-:W-:-:S04]  /*b720*/  IMAD R9, R0, 0x38e, RZ ;  /* 0x0000038e00097824 */ /* 0x000fc800078e02ff */
[----:B------:R0:W-:Y:S04]  /*b730*/  STL.64 [R1+0x30], R6 ;  /* 0x0000300601007387 */ /* 0x0001e80000100a00 */
[----:B------:R1:W-:Y:S04]  /*b740*/  STL.64 [R1+0x28], R22 ;  /* 0x0000281601007387 */ /* 0x0003e80000100a00 */
[----:B------:R2:W-:Y:S01]  /*b750*/  STL.64 [R1+0x598], R10 ;  /* 0x0005980a01007387 */ /* 0x0005e20000100a00 */
[-C--:B0-----:R-:W-:Y:S01]  /*b760*/  IADD3 R6, P3, R17, R2.reuse, RZ ;  /* 0x0000000211067210 */ /* 0x081fe20007f7e0ff */
[C---:B------:R-:W-:Y:S01]  /*b770*/  IMAD R17, R0.reuse, 0x396, RZ ;  /* 0x0000039600117824 */ /* 0x040fe200078e02ff */
[----:B-1----:R-:W-:Y:S01]  /*b780*/  IADD3 R22, P2, R9, R2, RZ ;  /* 0x0000000209167210 */ /* 0x002fe20007f5e0ff */
[----:B------:R-:W-:-:S02]  /*b790*/  IMAD R9, R0, 0x1c3, RZ ;  /* 0x000001c300097824 */ /* 0x000fc400078e02ff */
[C---:B--2---:R-:W-:Y:S01]  /*b7a0*/  IMAD R11, R0.reuse, 0x1bf, RZ ;  /* 0x000001bf000b7824 */ /* 0x044fe200078e02ff */
[----:B------:R-:W-:Y:S01]  /*b7b0*/  IADD3 R20, P1, R17, R2, RZ ;  /* 0x0000000211147210 */ /* 0x000fe20007f3e0ff */
[C---:B------:R-:W-:Y:S01]  /*b7c0*/  IMAD R17, R0.reuse, 0x39a, RZ ;  /* 0x0000039a00117824 */ /* 0x040fe200078e02ff */
[-C--:B------:R-:W-:Y:S02]  /*b7d0*/  LEA.HI.X.SX32 R5, R9, R3.reuse, 0x1, P6 ;  /* 0x0000000309057211 */ /* 0x080fe400030f0eff */
[-C--:B------:R-:W-:Y:S01]  /*b7e0*/  LEA.HI.X.SX32 R25, R11, R3.reuse, 0x1, P0 ;  /* 0x000000030b197211 */ /* 0x080fe200000f0eff */
[C---:B------:R-:W-:Y:S02]  /*b7f0*/  IMAD R9, R0.reuse, 0x1c5, RZ ;  /* 0x000001c500097824 */ /* 0x040fe400078e02ff */
[----:B------:R-:W-:Y:S02]  /*b800*/  IMAD R11, R0, 0x1c4, RZ ;  /* 0x000001c4000b7824 */ /* 0x000fe400078e02ff */
[----:B------:R-:W-:Y:S01]  /*b810*/  STL.64 [R1+0x660], R24 ;  /* 0x0006601801007387 */ /* 0x000fe20000100a00 */
[----:B------:R-:W-:-:S03]  /*b820*/  LEA.HI.X.SX32 R13, R9, R3, 0x1, P4 ;  /* 0x00000003090d7211 */ /* 0x000fc600020f0eff */
[----:B------:R0:W-:Y:S01]  /*b830*/  STL.64 [R1+0x20], R4 ;  /* 0x0000200401007387 */ /* 0x0001e20000100a00 */
[-C--:B------:R-:W-:Y:S02]  /*b840*/  LEA.HI.X.SX32 R27, R11, R3.reuse, 0x1, P5 ;  /* 0x000000030b1b7211 */ /* 0x080fe400028f0eff */
[----:B------:R-:W-:Y:S01]  /*b850*/  LEA.HI.X.SX32 R7, R8, R3, 0x1, P3 ;  /* 0x0000000308077211 */ /* 0x000fe200018f0eff */
[----:B------:R1:W-:Y:S01]  /*b860*/  STL.64 [R1+0x10], R12 ;  /* 0x0000100c01007387 */ /* 0x0003e20000100a00 */
[-C--:B0-----:R-:W-:Y:S01]  /*b870*/  IADD3 R4, P6, R17, R2.reuse, RZ ;  /* 0x0000000211047210 */ /* 0x081fe20007fde0ff */
[C---:B------:R-:W-:Y:S02]  /*b880*/  IMAD R17, R0.reuse, 0x39e, RZ ;  /* 0x0000039e00117824 */ /* 0x040fe400078e02ff */
[----:B------:R-:W-:Y:S03]  /*b890*/  STL.64 [R1+0x18], R26 ;  /* 0x0000181a01007387 */ /* 0x000fe60000100a00 */
[----:B-1----:R-:W-:Y:S01]  /*b8a0*/  IADD3 R12, P4, R17, R2, RZ ;  /* 0x00000002110c7210 */ /* 0x002fe20007f9e0ff */
[C---:B------:R-:W-:Y:S01]  /*b8b0*/  IMAD R17, R0.reuse, 0x3a6, RZ ;  /* 0x000003a600117824 */ /* 0x040fe200078e02ff */
[----:B------:R0:W-:Y:S01]  /*b8c0*/  STL.64 [R1+0x5a0], R6 ;  /* 0x0005a00601007387 */ /* 0x0001e20000100a00 */
[----:B------:R-:W-:-:S02]  /*b8d0*/  IMAD R9, R0, 0x1c7, RZ ;  /* 0x000001c700097824 */ /* 0x000fc400078e02ff */
[----:B------:R-:W-:-:S03]  /*b8e0*/  IMAD R10, R0, 0x398, RZ ;  /* 0x00000398000a7824 */ /* 0x000fc600078e02ff */
[----:B------:R-:W-:Y:S02]  /*b8f0*/  LEA.HI.X.SX32 R23, R9, R3, 0x1, P2 ;  /* 0x0000000309177211 */ /* 0x000fe400010f0eff */
[-C--:B0-----:R-:W-:Y:S01]  /*b900*/  IADD3 R6, P3, R17, R2.reuse, RZ ;  /* 0x0000000211067210 */ /* 0x081fe20007f7e0ff */
[----:B------:R-:W-:Y:S01]  /*b910*/  IMAD R17, R0, 0x1cb, RZ ;  /* 0x000001cb00117824 */ /* 0x000fe200078e02ff */
[----:B------:R-:W-:-:S04]  /*b920*/  IADD3 R24, P0, R10, R2, RZ ;  /* 0x000000020a187210 */ /* 0x000fc80007f1e0ff */
[-C--:B------:R-:W-:Y:S01]  /*b930*/  LEA.HI.X.SX32 R21, R17, R3.reuse, 0x1, P1 ;  /* 0x0000000311157211 */ /* 0x080fe200008f0eff */
[----:B------:R-:W-:Y:S01]  /*b940*/  STL.64 [R1+0x668], R22 ;  /* 0x0006681601007387 */ /* 0x000fe20000100a00 */
[----:B---3--:R-:W-:Y:S01]  /*b950*/  LEA.HI.X.SX32 R25, R14, R3, 0x1, P0 ;  /* 0x000000030e197211 */ /* 0x008fe200000f0eff */
[C---:B------:R-:W-:Y:S02]  /*b960*/  IMAD R14, R0.reuse, 0x3ae, RZ ;  /* 0x000003ae000e7824 */ /* 0x040fe400078e02ff */
[----:B------:R0:W-:Y:S01]  /*b970*/  STL.64 [R1+0x8], R20 ;  /* 0x0000081401007387 */ /* 0x0001e20000100a00 */
[----:B------:R-:W-:-:S03]  /*b980*/  IMAD R10, R0, 0x39c, RZ ;  /* 0x0000039c000a7824 */ /* 0x000fc600078e02ff */
[----:B------:R1:W-:Y:S01]  /*b990*/  STL.64 [R1], R24 ;  /* 0x0000001801007387 */ /* 0x0003e20000100a00 */
[----:B0-----:R-:W-:Y:S01]  /*b9a0*/  IMAD R21, R0, 0x1cd, RZ ;  /* 0x000001cd00157824 */ /* 0x001fe200078e02ff */
[----:B------:R-:W-:-:S04]  /*b9b0*/  IADD3 R10, P5, R10, R2, RZ ;  /* 0x000000020a0a7210 */ /* 0x000fc80007fbe0ff */
[-C--:B------:R-:W-:Y:S02]  /*b9c0*/  LEA.HI.X.SX32 R5, R21, R3.reuse, 0x1, P6 ;  /* 0x0000000315057211 */ /* 0x080fe400030f0eff */
[----:B-1----:R-:W-:Y:S01]  /*b9d0*/  IADD3 R24, P6, R14, R2, RZ ;  /* 0x000000020e187210 */ /* 0x002fe20007fde0ff */
[----:B------:R-:W-:Y:S01]  /*b9e0*/  IMAD R14, R0, 0x1cf, RZ ;  /* 0x000001cf000e7824 */ /* 0x000fe200078e02ff */
[----:B------:R-:W-:Y:S01]  /*b9f0*/  LEA.HI.X.SX32 R11, R18, R3, 0x1, P5 ;  /* 0x00000003120b7211 */ /* 0x000fe200028f0eff */
[----:B------:R-:W-:-:S03]  /*ba00*/  IMAD R8, R0, 0x3a8, RZ ;  /* 0x000003a800087824 */ /* 0x000fc600078e02ff */
[----:B------:R-:W-:Y:S01]  /*ba10*/  LEA.HI.X.SX32 R13, R14, R3, 0x1, P4 ;  /* 0x000000030e0d7211 */ /* 0x000fe200020f0eff */
[----:B------:R-:W-:Y:S01]  /*ba20*/  STL.64 [R1+0x1a30], R4 ;  /* 0x001a300401007387 */ /* 0x000fe20000100a00 */
[----:B------:R-:W-:Y:S01]  /*ba30*/  IMAD R18, R0, 0x1d3, RZ ;  /* 0x000001d300127824 */ /* 0x000fe200078e02ff */
[-C--:B------:R-:W-:Y:S01]  /*ba40*/  IADD3 R8, P2, R8, R2.reuse, RZ ;  /* 0x0000000208087210 */ /* 0x080fe20007f5e0ff */
[----:B------:R-:W-:Y:S01]  /*ba50*/  IMAD R14, R0, 0x1d4, RZ ;  /* 0x000001d4000e7824 */ /* 0x000fe200078e02ff */
[----:B------:R0:W-:Y:S01]  /*ba60*/  STL.64 [R1+0x5a8], R10 ;  /* 0x0005a80a01007387 */ /* 0x0001e20000100a00 */
[----:B------:R-:W-:-:S03]  /*ba70*/  IADD3 R22, P1, R16, R2, RZ ;  /* 0x0000000210167210 */ /* 0x000fc60007f3e0ff */
[----:B------:R1:W-:Y:S01]  /*ba80*/  STL.64 [R1+0x670], R12 ;  /* 0x0006700c01007387 */ /* 0x0003e20000100a00 */
[----:B------:R-:W-:Y:S01]  /*ba90*/  IMAD R17, R0, 0x3ac, RZ ;  /* 0x000003ac00117824 */ /* 0x000fe200078e02ff */
[-C--:B------:R-:W-:Y:S02]  /*baa0*/  LEA.HI.X.SX32 R7, R18, R3.reuse, 0x1, P3 ;  /* 0x0000000312077211 */ /* 0x080fe400018f0eff */
[----:B------:R-:W-:Y:S01]  /*bab0*/  LEA.HI.X.SX32 R9, R14, R3, 0x1, P2 ;  /* 0x000000030e097211 */ /* 0x000fe200010f0eff */
[C---:B0-----:R-:W-:Y:S02]  /*bac0*/  IMAD R11, R0.reuse, 0x3bc, RZ ;  /* 0x000003bc000b7824 */ /* 0x041fe400078e02ff */
[----:B-1----:R-:W-:-:S03]  /*bad0*/  IMAD R13, R0, 0x1d5, RZ ;  /* 0x000001d5000d7824 */ /* 0x002fc600078e02ff */
[-C--:B------:R-:W-:Y:S01]  /*bae0*/  IADD3 R26, P2, R11, R2.reuse, RZ ;  /* 0x000000020b1a7210 */ /* 0x080fe20007f5e0ff */
[C---:B------:R-:W-:Y:S01]  /*baf0*/  IMAD R11, R0.reuse, 0x3be, RZ ;  /* 0x000003be000b7824 */ /* 0x040fe200078e02ff */
[-C--:B------:R-:W-:Y:S01]  /*bb00*/  LEA.HI.X.SX32 R23, R13, R3.reuse, 0x1, P1 ;  /* 0x000000030d177211 */ /* 0x080fe200008f0eff */
[----:B------:R-:W-:Y:S01]  /*bb10*/  STL.64 [R1+0x1b28], R6 ;  /* 0x001b280601007387 */ /* 0x000fe20000100a00 */
[----:B------:R-:W-:Y:S01]  /*bb20*/  IADD3 R16, P0, R17, R2, RZ ;  /* 0x0000000211107210 */ /* 0x000fe20007f1e0ff */
[----:B------:R-:W-:Y:S02]  /*bb30*/  IMAD R21, R0, 0x3b6, RZ ;  /* 0x000003b600157824 */ /* 0x000fe400078e02ff */
[----:B------:R-:W-:Y:S01]  /*bb40*/  STL.64 [R1+0x1a90], R8 ;  /* 0x001a900801007387 */ /* 0x000fe20000100a00 */
[----:B------:R-:W-:-:S03]  /*bb50*/  LEA.HI.X.SX32 R17, R15, R3, 0x1, P0 ;  /* 0x000000030f117211 */ /* 0x000fc600000f0eff */
[----:B------:R0:W-:Y:S01]  /*bb60*/  STL.64 [R1+0x4a8], R22 ;  /* 0x0004a81601007387 */ /* 0x0001e20000100a00 */
[C---:B------:R-:W-:Y:S01]  /*bb70*/  IMAD R15, R0.reuse, 0x1db, RZ ;  /* 0x000001db000f7824 */ /* 0x040fe200078e02ff */
[-C--:B------:R-:W-:Y:S01]  /*bb80*/  IADD3 R10, P5, R21, R2.reuse, RZ ;  /* 0x00000002150a7210 */ /* 0x080fe20007fbe0ff */
[C---:B------:R-:W-:Y:S01]  /*bb90*/  IMAD R21, R0.reuse, 0x3b8, RZ ;  /* 0x000003b800157824 */ /* 0x040fe200078e02ff */
[----:B0-----:R-:W-:Y:S01]  /*bba0*/  IADD3 R22, P1, R11, R2, RZ ;  /* 0x000000020b167210 */ /* 0x001fe20007f3e0ff */
[----:B------:R-:W-:-:S05]  /*bbb0*/  IMAD R11, R0, 0x1d7, RZ ;  /* 0x000001d7000b7824 */ /* 0x000fca00078e02ff */
[-C--:B------:R-:W-:Y:S02]  /*bbc0*/  LEA.HI.X.SX32 R25, R11, R3.reuse, 0x1, P6 ;  /* 0x000000030b197211 */ /* 0x080fe400030f0eff */
[----:B------:R-:W-:Y:S01]  /*bbd0*/  LEA.HI.X.SX32 R11, R15, R3, 0x1, P5 ;  /* 0x000000030f0b7211 */ /* 0x000fe200028f0eff */
[----:B------:R0:W-:Y:S01]  /*bbe0*/  STL.64 [R1+0x5b0], R16 ;  /* 0x0005b01001007387 */ /* 0x0001e20000100a00 */
[----:B------:R-:W-:Y:S01]  /*bbf0*/  IADD3 R12, P4, R21, R2, RZ ;  /* 0x00000002150c7210 */ /* 0x000fe20007f9e0ff */
[C---:B------:R-:W-:Y:S02]  /*bc00*/  IMAD R21, R0.reuse, 0x3ba, RZ ;  /* 0x000003ba00157824 */ /* 0x040fe400078e02ff */
[----:B------:R1:W-:Y:S01]  /*bc10*/  STL.64 [R1+0x1b30], R10 ;  /* 0x001b300a01007387 */ /* 0x0003e20000100a00 */
[----:B------:R-:W-:-:S03]  /*bc20*/  IMAD R13, R0, 0x3ca, RZ ;  /* 0x000003ca000d7824 */ /* 0x000fc600078e02ff */
[----:B------:R2:W-:Y:S01]  /*bc30*/  STL.64 [R1+0x678], R24 ;  /* 0x0006781801007387 */ /* 0x0005e20000100a00 */
[C---:B------:R-:W-:Y:S01]  /*bc40*/  IMAD R15, R0.reuse, 0x3cc, RZ ;  /* 0x000003cc000f7824 */ /* 0x040fe200078e02ff */
[-C--:B------:R-:W-:Y:S01]  /*bc50*/  IADD3 R20, P3, R21, R2.reuse, RZ ;  /* 0x0000000215147210 */ /* 0x080fe20007f7e0ff */
[C---:B------:R-:W-:Y:S02]  /*bc60*/  IMAD R18, R0.reuse, 0x1dd, RZ ;  /* 0x000001dd00127824 */ /* 0x040fe400078e02ff */
[C---:B0-----:R-:W-:Y:S01]  /*bc70*/  IMAD R17, R0.reuse, 0x3ce, RZ ;  /* 0x000003ce00117824 */ /* 0x041fe200078e02ff */
[----:B-1----:R-:W-:Y:S01]  /*bc80*/  IADD3 R10, P5, R13, R2, RZ ;  /* 0x000000020d0a7210 */ /* 0x002fe20007fbe0ff */
[----:B--2---:R-:W-:Y:S01]  /*bc90*/  IMAD R24, R0, 0x1dc, RZ ;  /* 0x000001dc00187824 */ /* 0x004fe200078e02ff */
[----:B------:R-:W-:-:S04]  /*bca0*/  LEA.HI.X.SX32 R21, R18, R3, 0x1, P3 ;  /* 0x0000000312157211 */ /* 0x000fc800018f0eff */
[-C--:B------:R-:W-:Y:S02]  /*bcb0*/  LEA.HI.X.SX32 R13, R24, R3.reuse, 0x1, P4 ;  /* 0x00000003180d7211 */ /* 0x080fe400020f0eff */
[-C--:B------:R-:W-:Y:S01]  /*bcc0*/  IADD3 R24, P4, R15, R2.reuse, RZ ;  /* 0x000000020f187210 */ /* 0x080fe20007f9e0ff */
[----:B------:R-:W-:Y:S01]  /*bcd0*/  IMAD R15, R0, 0x1df, RZ ;  /* 0x000001df000f7824 */ /* 0x000fe200078e02ff */
[----:B------:R-:W-:Y:S02]  /*bce0*/  IADD3 R28, P3, R17, R2, RZ ;  /* 0x00000002111c7210 */ /* 0x000fe40007f7e0ff */
[-C--:B------:R-:W-:Y:S01]  /*bcf0*/  LEA.HI.X.SX32 R27, R19, R3.reuse, 0x1, P2 ;  /* 0x00000003131b7211 */ /* 0x080fe200010f0eff */
[----:B------:R-:W-:Y:S01]  /*bd00*/  STL.64 [R1+0x1a98], R12 ;  /* 0x001a980c01007387 */ /* 0x000fe20000100a00 */
[----:B------:R-:W-:-:S03]  /*bd10*/  LEA.HI.X.SX32 R23, R15, R3, 0x1, P1 ;  /* 0x000000030f177211 */ /* 0x000fc600008f0eff */
[----:B------:R-:W-:Y:S04]  /*bd20*/  STL.64 [R1+0x4b0], R20 ;  /* 0x0004b01401007387 */ /* 0x000fe80000100a00 */
[----:B------:R-:W-:Y:S04]  /*bd30*/  STL [R1+0x688], R28 ;  /* 0x0006881c01007387 */ /* 0x000fe80000100800 */
[----:B------:R0:W-:Y:S04]  /*bd40*/  STL.64 [R1+0x5b8], R26 ;  /* 0x0005b81a01007387 */ /* 0x0001e80000100a00 */
[----:B0-----:R-:W2:Y:S04]  /*bd50*/  LDL.LU R27, [R1+0x1d10] ;  /* 0x001d1000011b7983 */ /* 0x001ea80000300800 */
[----:B------:R0:W-:Y:S04]  /*bd60*/  STL.64 [R1+0x680], R22 ;  /* 0x0006801601007387 */ /* 0x0001e80000100a00 */
[----:B0-----:R-:W3:Y:S01]  /*bd70*/  LDL.LU R23, [R1+0x1d0c] ;  /* 0x001d0c0001177983 */ /* 0x001ee20000300800 */
[----:B------:R-:W-:-:S02]  /*bd80*/  IMAD R14, R0, 0x3c6, RZ ;  /* 0x000003c6000e7824 */ /* 0x000fc400078e02ff */
[----:B------:R-:W-:-:S03]  /*bd90*/  IMAD R15, R0, 0x1e3, RZ ;  /* 0x000001e3000f7824 */ /* 0x000fc600078e02ff */
[----:B------:R-:W-:Y:S01]  /*bda0*/  IADD3 R14, P0, R14, R2, RZ ;  /* 0x000000020e0e7210 */ /* 0x000fe20007f1e0ff */
[----:B------:R-:W-:-:S03]  /*bdb0*/  IMAD R16, R0, 0x3c8, RZ ;  /* 0x000003c800107824 */ /* 0x000fc600078e02ff */
[----:B------:R-:W-:Y:S01]  /*bdc0*/  LEA.HI.X.SX32 R15, R15, R3, 0x1, P0 ;  /* 0x000000030f0f7211 */ /* 0x000fe200000f0eff */
[----:B------:R-:W-:Y:S01]  /*bdd0*/  IMAD R17, R0, 0x3da, RZ ;  /* 0x000003da00117824 */ /* 0x000fe200078e02ff */
[----:B------:R-:W-:Y:S01]  /*bde0*/  IADD3 R16, P6, R16, R2, RZ ;  /* 0x0000000210107210 */ /* 0x000fe20007fde0ff */
[C---:B------:R-:W-:Y:S02]  /*bdf0*/  IMAD R22, R0.reuse, 0x1e4, RZ ;  /* 0x000001e400167824 */ /* 0x040fe400078e02ff */
[----:B------:R0:W-:Y:S01]  /*be00*/  STL.64 [R1+0x1b38], R14 ;  /* 0x001b380e01007387 */ /* 0x0001e20000100a00 */
[C---:B------:R-:W-:Y:S02]  /*be10*/  IMAD R19, R0.reuse, 0x3dc, RZ ;  /* 0x000003dc00137824 */ /* 0x040fe400078e02ff */
[----:B------:R-:W-:Y:S01]  /*be20*/  IMAD R21, R0, 0x1e5, RZ ;  /* 0x000001e500157824 */ /* 0x000fe200078e02ff */
[----:B0-----:R-:W-:Y:S02]  /*be30*/  MOV R14, R28 ;  /* 0x0000001c000e7202 */ /* 0x001fe40000000f00 */
[----:B------:R-:W-:-:S02]  /*be40*/  IADD3 R28, P0, R17, R2, RZ ;  /* 0x00000002111c7210 */ /* 0x000fc40007f1e0ff */
[-C--:B------:R-:W-:Y:S02]  /*be50*/  LEA.HI.X.SX32 R17, R22, R3.reuse, 0x1, P6 ;  /* 0x0000000316117211 */ /* 0x080fe400030f0eff */
[----:B------:R-:W-:-:S03]  /*be60*/  LEA.HI.X.SX32 R11, R21, R3, 0x1, P5 ;  /* 0x00000003150b7211 */ /* 0x000fc600028f0eff */
[----:B------:R0:W-:Y:S01]  /*be70*/  STL.64 [R1+0x1aa0], R16 ;  /* 0x001aa01001007387 */ /* 0x0001e20000100a00 */
[C---:B------:R-:W-:Y:S02]  /*be80*/  IMAD R18, R0.reuse, 0x3d6, RZ ;  /* 0x000003d600127824 */ /* 0x040fe400078e02ff */
[----:B------:R-:W-:Y:S01]  /*be90*/  IMAD.MOV.U32 R15, RZ, RZ, R29 ;  /* 0x000000ffff0f7224 */ /* 0x000fe200078e001d */
[----:B------:R1:W-:Y:S01]  /*bea0*/  STL.64 [R1+0x4b8], R10 ;  /* 0x0004b80a01007387 */ /* 0x0003e20000100a00 */
[----:B0-----:R-:W-:Y:S02]  /*beb0*/  MOV R16, R14 ;  /* 0x0000000e00107202 */ /* 0x001fe40000000f00 */
[-C--:B------:R-:W-:Y:S01]  /*bec0*/  IADD3 R14, P6, R19, R2.reuse, RZ ;  /* 0x00000002130e7210 */ /* 0x080fe20007fde0ff */
[----:B------:R-:W-:Y:S01]  /*bed0*/  IMAD R19, R0, 0x3de, RZ ;  /* 0x000003de00137824 */ /* 0x000fe200078e02ff */
[----:B------:R-:W-:Y:S01]  /*bee0*/  IADD3 R18, P2, R18, R2, RZ ;  /* 0x0000000212127210 */ /* 0x000fe20007f5e0ff */
[----:B------:R-:W-:-:S03]  /*bef0*/  IMAD R20, R0, 0x3d8, RZ ;  /* 0x000003d800147824 */ /* 0x000fc600078e02ff */
[-C--:B-1----:R-:W-:Y:S01]  /*bf00*/  IADD3 R10, P5, R19, R2.reuse, RZ ;  /* 0x00000002130a7210 */ /* 0x082fe20007fbe0ff */
[C---:B------:R-:W-:Y:S01]  /*bf10*/  IMAD R19, R0.reuse, 0x1e7, RZ ;  /* 0x000001e700137824 */ /* 0x040fe200078e02ff */
[----:B------:R-:W-:Y:S01]  /*bf20*/  MOV R17, R15 ;  /* 0x0000000f00117202 */ /* 0x000fe20000000f00 */
[----:B------:R-:W-:Y:S01]  /*bf30*/  IMAD R21, R0, 0x3ea, RZ ;  /* 0x000003ea00157824 */ /* 0x000fe200078e02ff */
[----:B------:R-:W-:Y:S01]  /*bf40*/  IADD3 R20, P1, R20, R2, RZ ;  /* 0x0000000214147210 */ /* 0x000fe20007f3e0ff */
[C---:B------:R-:W-:Y:S01]  /*bf50*/  IMAD R6, R0.reuse, 0x1ec, RZ ;  /* 0x000001ec00067824 */ /* 0x040fe200078e02ff */
[----:B------:R-:W-:Y:S01]  /*bf60*/  LEA.HI.X.SX32 R17, R19, R3, 0x1, P3 ;  /* 0x0000000313117211 */ /* 0x000fe200018f0eff */
[C---:B------:R-:W-:Y:S02]  /*bf70*/  IMAD R26, R0.reuse, 0x1ed, RZ ;  /* 0x000001ed001a7824 */ /* 0x040fe400078e02ff */
[----:B------:R-:W-:-:S03]  /*bf80*/  IMAD R22, R0, 0x3e6, RZ ;  /* 0x000003e600167824 */ /* 0x000fc600078e02ff */
[-C--:B------:R-:W-:Y:S02]  /*bf90*/  LEA.HI.X.SX32 R29, R26, R3.reuse, 0x1, P0 ;  /* 0x000000031a1d7211 */ /* 0x080fe400000f0eff */
[----:B---3--:R-:W-:Y:S01]  /*bfa0*/  LEA.HI.X.SX32 R25, R23, R3, 0x1, P4 ;  /* 0x0000000317197211 */ /* 0x008fe200020f0eff */
[----:B------:R-:W-:-:S05]  /*bfb0*/  IMAD R23, R0, 0x1eb, RZ ;  /* 0x000001eb00177824 */ /* 0x000fca00078e02ff */
[-C--:B------:R-:W-:Y:S01]  /*bfc0*/  LEA.HI.X.SX32 R19, R23, R3.reuse, 0x1, P2 ;  /* 0x0000000317137211 */ /* 0x080fe200010f0eff */
[----:B------:R-:W-:Y:S01]  /*bfd0*/  IMAD R23, R0, 0x3ec, RZ ;  /* 0x000003ec00177824 */ /* 0x000fe200078e02ff */
[-C--:B------:R-:W-:Y:S02]  /*bfe0*/  IADD3 R4, P2, R21, R2.reuse, RZ ;  /* 0x0000000215047210 */ /* 0x080fe40007f5e0ff */
[----:B------:R-:W-:Y:S02]  /*bff0*/  LEA.HI.X.SX32 R21, R6, R3, 0x1, P1 ;  /* 0x0000000306157211 */ /* 0x000fe400008f0eff */
[-C--:B------:R-:W-:Y:S01]  /*c000*/  IADD3 R6, P1, R23, R2.reuse, RZ ;  /* 0x0000000217067210 */ /* 0x080fe20007f3e0ff */
[----:B------:R-:W-:Y:S01]  /*c010*/  IMAD R23, R0, 0x1ef, RZ ;  /* 0x000001ef00177824 */ /* 0x000fe200078e02ff */
[----:B------:R0:W-:Y:S01]  /*c020*/  STL.64 [R1+0x5c0], R24 ;  /* 0x0005c01801007387 */ /* 0x0001e20000100a00 */
[----:B------:R-:W-:-:S03]  /*c030*/  IADD3 R22, P4, R22, R2, RZ ;  /* 0x0000000216167210 */ /* 0x000fc60007f9e0ff */
[----:B------:R-:W-:Y:S01]  /*c040*/  LEA.HI.X.SX32 R11, R23, R3, 0x1, P5 ;  /* 0x00000003170b7211 */ /* 0x000fe200028f0eff */
[C---:B------:R-:W-:Y:S01]  /*c050*/  IMAD R23, R0.reuse, 0x1f3, RZ ;  /* 0x000001f300177824 */ /* 0x040fe200078e02ff */
[----:B------:R-:W-:Y:S01]  /*c060*/  STL.64 [R1+0x1b40], R18 ;  /* 0x001b401201007387 */ /* 0x000fe20000100a00 */
[----:B0-----:R-:W-:-:S03]  /*c070*/  IMAD R25, R0, 0x3ee, RZ ;  /* 0x000003ee00197824 */ /* 0x001fc600078e02ff */
[----:B------:R-:W-:Y:S01]  /*c080*/  STL [R1+0x68c], R17 ;  /* 0x00068c1101007387 */ /* 0x000fe20000100800 */
[-C--:B--2---:R-:W-:Y:S02]  /*c090*/  LEA.HI.X.SX32 R15, R27, R3.reuse, 0x1, P6 ;  /* 0x000000031b0f7211 */ /* 0x084fe400030f0eff */
[----:B------:R-:W-:Y:S01]  /*c0a0*/  IADD3 R8, P0, R25, R2, RZ ;  /* 0x0000000219087210 */ /* 0x000fe20007f1e0ff */
[----:B------:R-:W-:Y:S01]  /*c0b0*/  IMAD R25, R0, 0x3fa, RZ ;  /* 0x000003fa00197824 */ /* 0x000fe200078e02ff */
[----:B------:R-:W-:Y:S01]  /*c0c0*/  STL [R1+0x4c8], R4 ;  /* 0x0004c80401007387 */ /* 0x000fe20000100800 */
[----:B------:R-:W-:-:S03]  /*c0d0*/  LEA.HI.X.SX32 R23, R23, R3, 0x1, P4 ;  /* 0x0000000317177211 */ /* 0x000fc600020f0eff */
[----:B------:R-:W-:Y:S01]  /*c0e0*/  STL.64 [R1+0x1aa8], R20 ;  /* 0x001aa81401007387 */ /* 0x000fe20000100a00 */
[----:B------:R-:W-:-:S03]  /*c0f0*/  IADD3 R12, P4, R25, R2, RZ ;  /* 0x00000002190c7210 */ /* 0x000fc60007f9e0ff */
[----:B------:R-:W-:Y:S04]  /*c100*/  STL [R1+0x5d8], R6 ;  /* 0x0005d80601007387 */ /* 0x000fe80000100800 */
[----:B------:R-:W-:Y:S04]  /*c110*/  STL.64 [R1+0x4c0], R28 ;  /* 0x0004c01c01007387 */ /* 0x000fe80000100a00 */
[----:B------:R-:W-:Y:S04]  /*c120*/  STL [R1+0x698], R8 ;  /* 0x0006980801007387 */ /* 0x000fe80000100800 */
[----:B------:R-:W-:Y:S04]  /*c130*/  STL.64 [R1+0x5c8], R14 ;  /* 0x0005c80e01007387 */ /* 0x000fe80000100a00 */
[----:B------:R-:W-:Y:S04]  /*c140*/  STL.64 [R1+0x690], R10 ;  /* 0x0006900a01007387 */ /* 0x000fe80000100a00 */
[----:B------:R0:W-:Y:S04]  /*c150*/  STL.64 [R1+0x1b48], R22 ;  /* 0x001b481601007387 */ /* 0x0001e80000100a00 */
[----:B0-----:R-:W2:Y:S04]  /*c160*/  LDL.LU R22, [R1+0x6a8] ;  /* 0x0006a80001167983 */ /* 0x001ea80000300800 */
[----:B------:R-:W-:Y:S04]  /*c170*/  STL [R1+0x4d0], R12 ;  /* 0x0004d00c01007387 */ /* 0x000fe80000100800 */
[----:B------:R-:W2:Y:S04]  /*c180*/  LDL.LU R23, [R1+0x6a4] ;  /* 0x0006a40001177983 */ /* 0x000ea80000300800 */
[----:B--2---:R-:W-:Y:S04]  /*c190*/  STL.64 [R1+0x1cf0], R22 ;  /* 0x001cf01601007387 */ /* 0x004fe80000100a00 */
[----:B------:R-:W2:Y:S04]  /*c1a0*/  LDL.LU R20, [R1+0x6a0] ;  /* 0x0006a00001147983 */ /* 0x000ea80000300800 */
[----:B--2---:R0:W-:Y:S02]  /*c1b0*/  STL [R1+0x1d00], R20 ;  /* 0x001d001401007387 */ /* 0x0041e40000100800 */
[----:B0-----:R-:W-:-:S05]  /*c1c0*/  IMAD.MOV.U32 R20, RZ, RZ, R8 ;  /* 0x000000ffff147224 */ /* 0x001fca00078e0008 */
[----:B------:R0:W-:Y:S04]  /*c1d0*/  STL [R1+0x1d04], R20 ;  /* 0x001d041401007387 */ /* 0x0001e80000100800 */
[----:B------:R-:W2:Y:S01]  /*c1e0*/  LDL.LU R18, [R1+0x44c] ;  /* 0x00044c0001127983 */ /* 0x000ea20000300800 */
[----:B------:R-:W-:-:S03]  /*c1f0*/  IMAD R24, R0, 0x3e8, RZ ;  /* 0x000003e800187824 */ /* 0x000fc600078e02ff */
[----:B--2---:R1:W-:Y:S04]  /*c200*/  STL [R1+0x1d08], R18 ;  /* 0x001d081201007387 */ /* 0x0043e80000100800 */
[----:B------:R-:W2:Y:S04]  /*c210*/  LDL.LU R16, [R1+0x72c] ;  /* 0x00072c0001107983 */ /* 0x000ea80000300800 */
[----:B------:R-:W2:Y:S01]  /*c220*/  LDL.LU R17, [R1+0x730] ;  /* 0x0007300001117983 */ /* 0x000ea20000300800 */
[----:B------:R-:W-:Y:S01]  /*c230*/  IMAD R11, R0, 0x1f4, RZ ;  /* 0x000001f4000b7824 */ /* 0x000fe200078e02ff */
[----:B------:R-:W-:Y:S01]  /*c240*/  IADD3 R24, P3, R24, R2, RZ ;  /* 0x0000000218187210 */ /* 0x000fe20007f7e0ff */
[C---:B------:R-:W-:Y:S01]  /*c250*/  IMAD R29, R0.reuse, 0x1f5, RZ ;  /* 0x000001f5001d7824 */ /* 0x040fe200078e02ff */
[----:B------:R-:W-:Y:S01]  /*c260*/  MOV R21, R9 ;  /* 0x0000000900157202 */ /* 0x000fe20000000f00 */
[----:B------:R-:W-:Y:S01]  /*c270*/  IMAD.MOV.U32 R21, RZ, RZ, R7 ;  /* 0x000000ffff157224 */ /* 0x000fe200078e0007 */
[----:B------:R-:W-:Y:S01]  /*c280*/  LEA.HI.X.SX32 R25, R11, R3, 0x1, P3 ;  /* 0x000000030b197211 */ /* 0x000fe200018f0eff */
[----:B------:R-:W-:Y:S01]  /*c290*/  IMAD R21, R0, 0x1f6, RZ ;  /* 0x000001f600157824 */ /* 0x000fe200078e02ff */
[----:B0-----:R-:W-:-:S02]  /*c2a0*/  MOV R20, R6 ;  /* 0x0000000600147202 */ /* 0x001fc40000000f00 */
[----:B------:R-:W-:Y:S02]  /*c2b0*/  MOV R19, R5 ;  /* 0x0000000500137202 */ /* 0x000fe40000000f00 */
[----:B-1----:R-:W-:Y:S02]  /*c2c0*/  MOV R18, R4 ;  /* 0x0000000400127202 */ /* 0x002fe40000000f00 */
[-C--:B------:R-:W-:Y:S02]  /*c2d0*/  LEA.HI.X.SX32 R19, R29, R3.reuse, 0x1, P2 ;  /* 0x000000031d137211 */ /* 0x080fe400010f0eff */
[----:B------:R-:W-:Y:S01]  /*c2e0*/  LEA.HI.X.SX32 R21, R21, R3, 0x1, P1 ;  /* 0x0000000315157211 */ /* 0x000fe200008f0eff */
[C---:B------:R-:W-:Y:S01]  /*c2f0*/  IMAD R27, R0.reuse, 0x3fc, RZ ;  /* 0x000003fc001b7824 */ /* 0x040fe200078e02ff */
[----:B--2---:R0:W-:Y:S04]  /*c300*/  STL.64 [R1+0x1cf8], R16 ;  /* 0x001cf81001007387 */ /* 0x0041e80000100a00 */
[----:B0-----:R0:W2:Y:S04]  /*c310*/  LDL.64 R16, [R1+0x4d0] ;  /* 0x0004d00001107983 */ /* 0x0010a80000100a00 */
[----:B------:R-:W3:Y:S04]  /*c320*/  LDL.LU R14, [R1+0x780] ;  /* 0x00078000010e7983 */ /* 0x000ee80000300800 */
[----:B------:R-:W4:Y:S04]  /*c330*/  LDL.LU R15, [R1+0x71c] ;  /* 0x00071c00010f7983 */ /* 0x000f280000300800 */
[----:B------:R-:W5:Y:S04]  /*c340*/  LDL.LU R12, [R1+0x7b4] ;  /* 0x0007b400010c7983 */ /* 0x000f680000300800 */
[----:B------:R-:W3:Y:S04]  /*c350*/  LDL.LU R13, [R1+0x738] ;  /* 0x00073800010d7983 */ /* 0x000ee80000300800 */
[----:B------:R-:W3:Y:S04]  /*c360*/  LDL.LU R10, [R1+0x728] ;  /* 0x00072800010a7983 */ /* 0x000ee80000300800 */
[----:B------:R-:W3:Y:S04]  /*c370*/  LDL.LU R11, [R1+0x6fc] ;  /* 0x0006fc00010b7983 */ /* 0x000ee80000300800 */
[----:B------:R-:W3:Y:S04]  /*c380*/  LDL.LU.64 R8, [R1+0x4a0] ;  /* 0x0004a00001087983 */ /* 0x000ee80000300a00 */
[----:B------:R-:W4:Y:S04]  /*c390*/  LDL.LU.64 R6, [R1+0x498] ;  /* 0x0004980001067983 */ /* 0x000f280000300a00 */
[----:B------:R-:W5:Y:S04]  /*c3a0*/  LDL.LU.64 R4, [R1+0x490] ;  /* 0x0004900001047983 */ /* 0x000f680000300a00 */
[----:B------:R1:W-:Y:S04]  /*c3b0*/  STL.64 [R1+0x1ab0], R24 ;  /* 0x001ab01801007387 */ /* 0x0003e80000100a00 */
[----:B-1----:R-:W5:Y:S04]  /*c3c0*/  LDL.LU R24, [R1+0x6b0] ;  /* 0x0006b00001187983 */ /* 0x002f680000300800 */
[----:B------:R-:W5:Y:S04]  /*c3d0*/  LDL.LU R25, [R1+0x6ac] ;  /* 0x0006ac0001197983 */ /* 0x000f680000300800 */
[----:B------:R1:W-:Y:S04]  /*c3e0*/  STL [R1+0x4cc], R19 ;  /* 0x0004cc1301007387 */ /* 0x0003e80000100800 */
[----:B------:R-:W5:Y:S04]  /*c3f0*/  LDL.LU R18, [R1+0x1d08] ;  /* 0x001d080001127983 */ /* 0x000f680000300800 */
[----:B------:R0:W-:Y:S04]  /*c400*/  STL [R1+0x5dc], R21 ;  /* 0x0005dc1501007387 */ /* 0x0001e80000100800 */
[----:B------:R0:W5:Y:S04]  /*c410*/  LDL.LU R20, [R1+0x1d04] ;  /* 0x001d040001147983 */ /* 0x0001680000300800 */
[----:B-1----:R-:W1:Y:S01]  /*c420*/  S2R R19, SR_TID.X ;  /* 0x0000000000137919 */ /* 0x002e620000002100 */
[----:B------:R-:W-:Y:S01]  /*c430*/  IADD3 R22, P3, R27, R2, RZ ;  /* 0x000000021b167210 */ /* 0x000fe20007f7e0ff */
[----:B------:R-:W-:-:S05]  /*c440*/  IMAD R27, R0, 0x1f7, RZ ;  /* 0x000001f7001b7824 */ /* 0x000fca00078e02ff */
[----:B0-----:R-:W-:Y:S01]  /*c450*/  LEA.HI.X.SX32 R21, R27, R3, 0x1, P0 ;  /* 0x000000031b157211 */ /* 0x001fe200000f0eff */
[----:B------:R-:W-:-:S04]  /*c460*/  IMAD R28, R0, 0x3f8, RZ ;  /* 0x000003f8001c7824 */ /* 0x000fc800078e02ff */
[----:B------:R0:W-:Y:S01]  /*c470*/  STL [R1+0x69c], R21 ;  /* 0x00069c1501007387 */ /* 0x0001e20000100800 */
[----:B------:R-:W-:Y:S01]  /*c480*/  IMAD R26, R0, 0x3f6, RZ ;  /* 0x000003f6001a7824 */ /* 0x000fe200078e02ff */
[----:B------:R-:W-:Y:S01]  /*c490*/  IADD3 R28, P5, R28, R2, RZ ;  /* 0x000000021c1c7210 */ /* 0x000fe20007fbe0ff */
[----:B0-----:R-:W-:Y:S01]  /*c4a0*/  IMAD.MOV.U32 R21, RZ, RZ, c[0x0][0x198] ;  /* 0x00006600ff157624 */ /* 0x001fe200078e00ff */
[----:B-1----:R-:W-:-:S03]  /*c4b0*/  LOP3.LUT R19, R19, 0x7f, RZ, 0xc0, !PT ;  /* 0x0000007f13137812 */ /* 0x002fc600078ec0ff */
[----:B------:R-:W-:Y:S01]  /*c4c0*/  IMAD R21, R21, 0x1fc, RZ ;  /* 0x000001fc15157824 */ /* 0x000fe200078e02ff */
[----:B------:R-:W-:Y:S02]  /*c4d0*/  SHF.L.U32 R19, R19, 0x1, RZ ;  /* 0x0000000113137819 */ /* 0x000fe400000006ff */
[----:B------:R-:W-:Y:S01]  /*c4e0*/  IADD3 R26, P6, R26, R2, RZ ;  /* 0x000000021a1a7210 */ /* 0x000fe20007fde0ff */
[C---:B------:R-:W-:Y:S01]  /*c4f0*/  IMAD R2, R0.reuse, 0x1fb, RZ ;  /* 0x000001fb00027824 */ /* 0x040fe200078e02ff */
[-C--:B------:R-:W-:Y:S02]  /*c500*/  LEA.HI.X.SX32 R29, R21, R3.reuse, 0x1, P5 ;  /* 0x00000003151d7211 */ /* 0x080fe400028f0eff */
[----:B------:R-:W-:Y:S02]  /*c510*/  LOP3.LUT R21, R19, 0x20, RZ, 0x3c, !PT ;  /* 0x0000002013157812 */ /* 0x000fe400078e3cff */
[----:B------:R-:W-:Y:S01]  /*c520*/  MOV R19, c[0x0][0x198] ;  /* 0x0000660000137a02 */ /* 0x000fe20000000f00 */
[----:B------:R-:W-:Y:S01]  /*c530*/  IMAD R0, R0, 0x1fd, RZ ;  /* 0x000001fd00007824 */ /* 0x000fe200078e02ff */
[----:B------:R-:W-:-:S03]  /*c540*/  LEA.HI.X.SX32 R27, R2, R3, 0x1, P6 ;  /* 0x00000003021b7211 */ /* 0x000fc600030f0eff */
[----:B------:R-:W-:-:S05]  /*c550*/  IMAD R19, R19, 0x1fe, RZ ;  /* 0x000001fe13137824 */ /* 0x000fca00078e02ff */
[-C--:B------:R-:W-:Y:S02]  /*c560*/  LEA.HI.X.SX32 R23, R19, R3.reuse, 0x1, P3 ;  /* 0x0000000313177211 */ /* 0x080fe400018f0eff */
[----:B--2---:R-:W-:Y:S01]  /*c570*/  LEA.HI.X.SX32 R17, R0, R3, 0x1, P4 ;  /* 0x0000000300117211 */ /* 0x004fe200020f0eff */
[----:B---3--:R-:W2:Y:S04]  /*c580*/  LDG.E.U16 R8, [R8.64] ;  /* 0x0000000608087981 */ /* 0x008ea8000c1e1500 */
[----:B----4-:R-:W3:Y:S04]  /*c590*/  LDG.E.U16 R6, [R6.64] ;  /* 0x0000000606067981 */ /* 0x010ee8000c1e1500 */
[----:B-----5:R-:W4:Y:S04]  /*c5a0*/  LDL.LU R20, [R1+0x1d00] ;  /* 0x001d000001147983 */ /* 0x020f280000300800 */
[----:B------:R0:W-:Y:S04]  /*c5b0*/  STL.64 [R1+0x1b50], R26 ;  /* 0x001b501a01007387 */ /* 0x0001e80000100a00 */
[----:B0-----:R-:W5:Y:S04]  /*c5c0*/  LDL.LU R26, [R1+0x6b8] ;  /* 0x0006b800011a7983 */ /* 0x001f680000300800 */
[----:B------:R-:W2:Y:S04]  /*c5d0*/  LDL.LU R27, [R1+0x6b4] ;  /* 0x0006b400011b7983 */ /* 0x000ea80000300800 */
[----:B------:R0:W-:Y:S04]  /*c5e0*/  STL.64 [R1+0x1ab8], R28 ;  /* 0x001ab81c01007387 */ /* 0x0001e80000100a00 */
[----:B0-----:R-:W2:Y:S04]  /*c5f0*/  LDL.LU R29, [R1+0x6bc] ;  /* 0x0006bc00011d7983 */ /* 0x001ea80000300800 */
[----:B------:R0:W-:Y:S04]  /*c600*/  STL [R1+0x4d4], R17 ;  /* 0x0004d41101007387 */ /* 0x0001e80000100800 */
[----:B0-----:R-:W2:Y:S04]  /*c610*/  LDL.LU.64 R16, [R1+0x1cf8] ;  /* 0x001cf80001107983 */ /* 0x001ea80000300a00 */
[----:B------:R0:W-:Y:S04]  /*c620*/  STL.64 [R1+0x5d0], R22 ;  /* 0x0005d01601007387 */ /* 0x0001e80000100a00 */
[----:B0-----:R-:W2:Y:S04]  /*c630*/  LDL.LU.64 R22, [R1+0x1cf0] ;  /* 0x001cf00001167983 */ /* 0x001ea80000300a00 */
[----:B------:R-:W2:Y:S04]  /*c640*/  LDL.LU.64 R2, [R1+0x3f8] ;  /* 0x0003f80001027983 */ /* 0x000ea80000300a00 */
[----:B--2---:R0:W-:Y:S04]  /*c650*/  STL.64 [R1+0x1c68], R2 ;  /* 0x001c680201007387 */ /* 0x0041e80000100a00 */
[----:B0-----:R-:W2:Y:S04]  /*c660*/  LDL.LU.64 R2, [R1+0x400] ;  /* 0x0004000001027983 */ /* 0x001ea80000300a00 */
        /* <DEDUP_REMOVED lines=22> */
[----:B------:R-:W0:Y:S04]  /*c7d0*/  S2R R19, SR_TID.X ;  /* 0x0000000000137919 */ /* 0x000e280000002100 */
[----:B------:R-:W-:Y:S04]  /*c7e0*/  STS.U16 [R21+0xba00], R29 ;  /* 0x00ba001d15007388 */ /* 0x000fe80000000400 */
[----:B-----5:R-:W-:Y:S04]  /*c7f0*/  STS.U16 [R21+0xc200], R26 ;  /* 0x00c2001a15007388 */ /* 0x020fe80000000400 */
[----:B--2---:R1:W-:Y:S04]  /*c800*/  STL.64 [R1+0x1cc8], R2 ;  /* 0x001cc80201007387 */ /* 0x0043e80000100a00 */
[----:B-1----:R-:W2:Y:S01]  /*c810*/  LDL.LU.64 R2, [R1+0x468] ;  /* 0x0004680001027983 */ /* 0x002ea20000300a00 */
[----:B0-----:R-:W-:-:S05]  /*c820*/  LOP3.LUT R19, R19, 0x7f, RZ, 0xc0, !PT ;  /* 0x0000007f13137812 */ /* 0x001fca00078ec0ff */
[----:B------:R-:W-:Y:S01]  /*c830*/  IMAD.SHL.U32 R19, R19, 0x2, RZ ;  /* 0x0000000213137824 */ /* 0x000fe200078e00ff */
[----:B------:R-:W-:Y:S04]  /*c840*/  STS.U16 [R21+0xca00], R27 ;  /* 0x00ca001b15007388 */ /* 0x000fe80000000400 */
[----:B------:R-:W-:Y:S01]  /*c850*/  STS.U16 [R21+0xd200], R24 ;  /* 0x00d2001815007388 */ /* 0x000fe20000000400 */
[----:B------:R-:W-:-:S03]  /*c860*/  LOP3.LUT R0, R19, 0x30, RZ, 0x3c, !PT ;  /* 0x0000003013007812 */ /* 0x000fc600078e3cff */
[----:B------:R-:W-:Y:S04]  /*c870*/  STS.U16 [R21+0xda00], R25 ;  /* 0x00da001915007388 */ /* 0x000fe80000000400 */
[----:B------:R-:W-:Y:S04]  /*c880*/  STS.U16 [R21+0xe200], R22 ;  /* 0x00e2001615007388 */ /* 0x000fe80000000400 */
[----:B------:R-:W-:Y:S04]  /*c890*/  STS.U16 [R21+0xea00], R23 ;  /* 0x00ea001715007388 */ /* 0x000fe80000000400 */
        /* <DEDUP_REMOVED lines=10> */
[----:B0-----:R-:W4:Y:S04]  /*c940*/  LDG.E.U16 R0, [R4.64] ;  /* 0x0000000604007981 */ /* 0x001f28000c1e1500 */
[----:B--2---:R0:W-:Y:S04]  /*c950*/  STL.64 [R1+0x1cd0], R2 ;  /* 0x001cd00201007387 */ /* 0x0041e80000100a00 */
[----:B------:R-:W-:Y:S04]  /*c960*/  STL [R1+0x4a0], R8 ;  /* 0x0004a00801007387 */ /* 0x000fe80000100800 */
[----:B0-----:R-:W2:Y:S04]  /*c970*/  LDL.LU.64 R2, [R1+0x470] ;  /* 0x0004700001027983 */ /* 0x001ea80000300a00 */
[----:B---3--:R-:W-:Y:S04]  /*c980*/  STL [R1+0x498], R6 ;  /* 0x0004980601007387 */ /* 0x008fe80000100800 */
[----:B--2---:R0:W-:Y:S04]  /*c990*/  STL.64 [R1+0x1cd8], R2 ;  /* 0x001cd80201007387 */ /* 0x0041e80000100a00 */
[----:B----4-:R-:W-:Y:S04]  /*c9a0*/  STL [R1+0x490], R0 ;  /* 0x0004900001007387 */ /* 0x010fe80000100800 */
[----:B0-----:R-:W2:Y:S04]  /*c9b0*/  LDL.LU.64 R2, [R1+0x478] ;  /* 0x0004780001027983 */ /* 0x001ea80000300a00 */
[----:B--2---:R0:W-:Y:S04]  /*c9c0*/  STL.64 [R1+0x1ce0], R2 ;  /* 0x001ce00201007387 */ /* 0x0041e80000100a00 */
[----:B0-----:R-:W2:Y:S04]  /*c9d0*/  LDL.LU.64 R2, [R1+0x480] ;  /* 0x0004800001027983 */ /* 0x001ea80000300a00 */
[----:B--2---:R0:W-:Y:S04]  /*c9e0*/  STL.64 [R1+0x1ce8], R2 ;  /* 0x001ce80201007387 */ /* 0x0041e80000100a00 */
[----:B0-----:R-:W2:Y:S04]  /*c9f0*/  LDL.LU.64 R2, [R1+0x488] ;  /* 0x0004880001027983 */ /* 0x001ea80000300a00 */
[----:B------:R-:W3:Y:S04]  /*ca00*/  LDL.LU.64 R28, [R1+0x3f0] ;  /* 0x0003f000011c7983 */ /* 0x000ee80000300a00 */
[----:B------:R-:W4:Y:S04]  /*ca10*/  LDL.LU.64 R26, [R1+0x3e8] ;  /* 0x0003e800011a7983 */ /* 0x000f280000300a00 */
[----:B------:R-:W5:Y:S04]  /*ca20*/  LDL.LU.64 R24, [R1+0x3e0] ;  /* 0x0003e00001187983 */ /* 0x000f680000300a00 */
        /* <DEDUP_REMOVED lines=10> */
[----:B--2---:R0:W2:Y:S04]  /*cad0*/  LDG.E.U16 R0, [R2.64] ;  /* 0x0000000602007981 */ /* 0x0040a8000c1e1500 */
[----:B---3--:R-:W3:Y:S04]  /*cae0*/  LDG.E.U16 R28, [R28.64] ;  /* 0x000000061c1c7981 */ /* 0x008ee8000c1e1500 */
[----:B----4-:R-:W4:Y:S04]  /*caf0*/  LDG.E.U16 R26, [R26.64] ;  /* 0x000000061a1a7981 */ /* 0x010f28000c1e1500 */
[----:B0-----:R-:W3:Y:S04]  /*cb00*/  LDL.LU.64 R2, [R1+0x1ce8] ;  /* 0x001ce80001027983 */ /* 0x001ee80000300a00 */
[----:B-----5:R-:W5:Y:S04]  /*cb10*/  LDG.E.U16 R24, [R24.64] ;  /* 0x0000000618187981 */ /* 0x020f68000c1e1500 */
[----:B------:R-:W4:Y:S04]  /*cb20*/  LDG.E.U16 R22, [R22.64] ;  /* 0x0000000616167981 */ /* 0x000f28000c1e1500 */
        /* <DEDUP_REMOVED lines=8> */
[----:B--2---:R3:W-:Y:S04]  /*cbb0*/  STL [R1+0x488], R0 ;  /* 0x0004880001007387 */ /* 0x0047e80000100800 */
[----:B---3--:R0:W2:Y:S04]  /*cbc0*/  LDG.E.U16 R0, [R2.64] ;  /* 0x0000000602007981 */ /* 0x0080a8000c1e1500 */
[----:B0-----:R-:W3:Y:S04]  /*cbd0*/  LDL.LU.64 R2, [R1+0x1ce0] ;  /* 0x001ce00001027983 */ /* 0x001ee80000300a00 */
        /* <DEDUP_REMOVED lines=45> */
[----:B---3--:R-:W3:Y:S04]  /*ceb0*/  LDG.E.U16 R3, [R2.64] ;  /* 0x0000000602037981 */ /* 0x008ee8000c1e1500 */
[----:B--2---:R0:W-:Y:S04]  /*cec0*/  STL [R1+0x400], R0 ;  /* 0x0004000001007387 */ /* 0x0041e80000100800 */
[----:B0-----:R-:W2:Y:S04]  /*ced0*/  LDG.E.U16 R0, [R4.64] ;  /* 0x0000000604007981 */ /* 0x001ea8000c1e1500 */
[----:B---3--:R0:W-:Y:S04]  /*cee0*/  STL [R1+0x3f8], R3 ;  /* 0x0003f80301007387 */ /* 0x0081e80000100800 */
[----:B0-----:R-:W3:Y:S04]  /*cef0*/  LDL.LU.64 R2, [R1+0x300] ;  /* 0x0003000001027983 */ /* 0x001ee80000300a00 */
[----:B---3--:R0:W-:Y:S04]  /*cf00*/  STL.64 [R1+0x1be0], R2 ;  /* 0x001be00201007387 */ /* 0x0081e80000100a00 */
        /* <DEDUP_REMOVED lines=16> */
[----:B------:R-:W-:Y:S04]  /*d010*/  STL [R1+0x3f0], R28 ;  /* 0x0003f01c01007387 */ /* 0x000fe80000100800 */
[----:B0-----:R-:W3:Y:S04]  /*d020*/  LDL.LU.64 R2, [R1+0x348] ;  /* 0x0003480001027983 */ /* 0x001ee80000300a00 */
[----:B----4-:R-:W-:Y:S04]  /*d030*/  STL [R1+0x3e8], R26 ;  /* 0x0003e81a01007387 */ /* 0x010fe80000100800 */
[----:B---3--:R0:W-:Y:S04]  /*d040*/  STL.64 [R1+0x1c28], R2 ;  /* 0x001c280201007387 */ /* 0x0081e80000100a00 */
[----:B-----5:R-:W-:Y:S04]  /*d050*/  STL [R1+0x3e0], R24 ;  /* 0x0003e01801007387 */ /* 0x020fe80000100800 */
[----:B0-----:R-:W3:Y:S04]  /*d060*/  LDL.LU.64 R2, [R1+0x350] ;  /* 0x0003500001027983 */ /* 0x001ee80000300a00 */
[----:B------:R-:W-:Y:S04]  /*d070*/  STL [R1+0x3d8], R22 ;  /* 0x0003d81601007387 */ /* 0x000fe80000100800 */
[----:B---3--:R0:W-:Y:S04]  /*d080*/  STL.64 [R1+0x1c30], R2 ;  /* 0x001c300201007387 */ /* 0x0081e80000100a00 */
[----:B------:R-:W-:Y:S04]  /*d090*/  STL [R1+0x3d0], R20 ;  /* 0x0003d01401007387 */ /* 0x000fe80000100800 */
        /* <DEDUP_REMOVED lines=15> */
[----:B--2---:R-:W-:Y:S04]  /*d190*/  STL [R1+0x390], R0 ;  /* 0x0003900001007387 */ /* 0x004fe80000100800 */
        /* <DEDUP_REMOVED lines=19> */
[----:B---3--:R4:W3:Y:S04]  /*d2d0*/  LDG.E.U16 R29, [R28.64] ;  /* 0x000000061c1d7981 */ /* 0x0088e8000c1e1500 */
[----:B0-----:R-:W3:Y:S04]  /*d2e0*/  LDL.LU.64 R2, [R1+0x1c60] ;  /* 0x001c600001027983 */ /* 0x001ee80000300a00 */
[----:B----4-:R0:W4:Y:S04]  /*d2f0*/  LDG.E.U16 R28, [R26.64] ;  /* 0x000000061a1c7981 */ /* 0x010128000c1e1500 */
        /* <DEDUP_REMOVED lines=10> */
[----:B-1----:R-:W3:Y:S04]  /*d3a0*/  LDL.LU.64 R2, [R1+0x1c58] ;  /* 0x001c580001027983 */ /* 0x002ee80000300a00 */
        /* <DEDUP_REMOVED lines=47> */
[----:B-1----:R-:W3:Y:S04]  /*d6a0*/  LDG.E.U16 R3, [R8.64] ;  /* 0x0000000608037981 */ /* 0x002ee8000c1e1500 */
[----:B------:R-:W3:Y:S04]  /*d6b0*/  LDG.E.U16 R2, [R6.64] ;  /* 0x0000000606027981 */ /* 0x000ee8000c1e1500 */
[----:B--2---:R1:W-:Y:S04]  /*d6c0*/  STL [R1+0x314], R0 ;  /* 0x0003140001007387 */ /* 0x0043e80000100800 */
[----:B0-----:R-:W2:Y:S04]  /*d6d0*/  LDL.LU.64 R26, [R1+0x140] ;  /* 0x00014000011a7983 */ /* 0x001ea80000300a00 */
[----:B-1----:R-:W3:Y:S04]  /*d6e0*/  LDG.E.U16 R0, [R4.64] ;  /* 0x0000000604007981 */ /* 0x002ee8000c1e1500 */
        /* <DEDUP_REMOVED lines=17> */
[----:B------:R-:W-:Y:S04]  /*d800*/  STL [R1+0x310], R29 ;  /* 0x0003101d01007387 */ /* 0x000fe80000100800 */
[----:B0-----:R-:W2:Y:S04]  /*d810*/  LDL.LU.64 R26, [R1+0x218] ;  /* 0x00021800011a7983 */ /* 0x001ea80000300a00 */
[----:B----4-:R-:W-:Y:S04]  /*d820*/  STL [R1+0x30c], R28 ;  /* 0x00030c1c01007387 */ /* 0x010fe80000100800 */
[----:B--2---:R0:W-:Y:S04]  /*d830*/  STL.64 [R1+0x1ba0], R26 ;  /* 0x001ba01a01007387 */ /* 0x0041e80000100a00 */
[----:B-----5:R-:W-:Y:S04]  /*d840*/  STL [R1+0x308], R24 ;  /* 0x0003081801007387 */ /* 0x020fe80000100800 */
[----:B0-----:R-:W2:Y:S04]  /*d850*/  LDL.LU.64 R26, [R1+0x240] ;  /* 0x00024000011a7983 */ /* 0x001ea80000300a00 */
[----:B------:R-:W-:Y:S04]  /*d860*/  STL [R1+0x304], R22 ;  /* 0x0003041601007387 */ /* 0x000fe80000100800 */
[----:B--2---:R0:W-:Y:S04]  /*d870*/  STL.64 [R1+0x1ba8], R26 ;  /* 0x001ba81a01007387 */ /* 0x0041e80000100a00 */
[----:B------:R-:W-:Y:S04]  /*d880*/  STL [R1+0x300], R20 ;  /* 0x0003001401007387 */ /* 0x000fe80000100800 */
        /* <DEDUP_REMOVED lines=11> */
[----:B---3--:R-:W-:Y:S04]  /*d940*/  STL [R1+0x2e8], R3 ;  /* 0x0002e80301007387 */ /* 0x008fe80000100800 */
[----:B0-----:R-:W2:Y:S04]  /*d950*/  LDL.LU.64 R26, [R1+0x278] ;  /* 0x00027800011a7983 */ /* 0x001ea80000300a00 */
[----:B------:R-:W-:Y:S04]  /*d960*/  STL [R1+0x2e4], R2 ;  /* 0x0002e40201007387 */ /* 0x000fe80000100800 */
[----:B--2---:R0:W-:Y:S04]  /*d970*/  STL.64 [R1+0x1bc8], R26 ;  /* 0x001bc81a01007387 */ /* 0x0041e80000100a00 */
[----:B------:R-:W-:Y:S04]  /*d980*/  STL [R1+0x2e0], R0 ;  /* 0x0002e00001007387 */ /* 0x000fe80000100800 */
        /* <DEDUP_REMOVED lines=8> */
[----:B------:R-:W3:Y:S04]  /*da10*/  LDL.LU.64 R10, [R1+0xe0] ;  /* 0x0000e000010a7983 */ /* 0x000ee80000300a00 */
[----:B------:R-:W3:Y:S04]  /*da20*/  LDL.LU.64 R6, [R1+0xc8] ;  /* 0x0000c80001067983 */ /* 0x000ee80000300a00 */
[----:B------:R-:W3:Y:S04]  /*da30*/  LDL.LU.64 R2, [R1+0xb0] ;  /* 0x0000b00001027983 */ /* 0x000ee80000300a00 */
[----:B------:R-:W3:Y:S04]  /*da40*/  LDL.LU.64 R28, [R1+0x98] ;  /* 0x00009800011c7983 */ /* 0x000ee80000300a00 */
[----:B------:R-:W4:Y:S04]  /*da50*/  LDL.LU.64 R24, [R1+0x80] ;  /* 0x0000800001187983 */ /* 0x000f280000300a00 */
[----:B------:R-:W5:Y:S04]  /*da60*/  LDL.LU.64 R20, [R1+0x68] ;  /* 0x0000680001147983 */ /* 0x000f680000300a00 */
[----:B------:R-:W5:Y:S04]  /*da70*/  LDL.LU.64 R16, [R1+0x50] ;  /* 0x0000500001107983 */ /* 0x000f680000300a00 */
[----:B------:R-:W5:Y:S04]  /*da80*/  LDL.LU.64 R12, [R1+0x38] ;  /* 0x00003800010c7983 */ /* 0x000f680000300a00 */
[----:B------:R-:W5:Y:S04]  /*da90*/  LDL.LU.64 R8, [R1+0x20] ;  /* 0x0000200001087983 */ /* 0x000f680000300a00 */
[----:B------:R-:W5:Y:S04]  /*daa0*/  LDL.LU.64 R4, [R1+0x8] ;  /* 0x0000080001047983 */ /* 0x000f680000300a00 */
[----:B--2---:R0:W2:Y:S04]  /*dab0*/  LDG.E.U16 R0, [R26.64] ;  /* 0x000000061a007981 */ /* 0x0040a8000c1e1500 */
[----:B0-----:R-:W2:Y:S04]  /*dac0*/  LDL.LU.64 R26, [R1+0x1bd8] ;  /* 0x001bd800011a7983 */ /* 0x001ea80000300a00 */
[----:B---3--:R-:W3:Y:S04]  /*dad0*/  LDG.E.U16 R29, [R28.64] ;  /* 0x000000061c1d7981 */ /* 0x008ee8000c1e1500 */
[----:B----4-:R-:W4:Y:S04]  /*dae0*/  LDG.E.U16 R24, [R24.64] ;  /* 0x0000000618187981 */ /* 0x010f28000c1e1500 */
[----:B-----5:R-:W5:Y:S04]  /*daf0*/  LDG.E.U16 R20, [R20.64] ;  /* 0x0000000614147981 */ /* 0x020f68000c1e1500 */
[----:B------:R-:W3:Y:S04]  /*db00*/  LDG.E.U16 R16, [R16.64] ;  /* 0x0000000610107981 */ /* 0x000ee8000c1e1500 */
[----:B------:R-:W3:Y:S04]  /*db10*/  LDG.E.U16 R12, [R12.64] ;  /* 0x000000060c0c7981 */ /* 0x000ee8000c1e1500 */
[----:B------:R-:W3:Y:S04]  /*db20*/  LDG.E.U16 R8, [R8.64] ;  /* 0x0000000608087981 */ /* 0x000ee8000c1e1500 */
[----:B--2---:R0:W-:Y:S04]  /*db30*/  STL [R1+0x2dc], R0 ;  /* 0x0002dc0001007387 */ /* 0x0041e80000100800 */
[----:B0-----:R0:W2:Y:S04]  /*db40*/  LDG.E.U16 R0, [R26.64] ;  /* 0x000000061a007981 */ /* 0x0010a8000c1e1500 */
        /* <DEDUP_REMOVED lines=50> */
[----:B0-----:R0:W2:Y:S04]  /*de70*/  LDG.E.U16 R0, [R22.64] ;  /* 0x0000000616007981 */ /* 0x0010a8000c1e1500 */
        /* <DEDUP_REMOVED lines=15> */
[----:B0-----:R-:W4:Y:S04]  /*df70*/  LDG.E.U16 R3, [R4.64] ;  /* 0x0000000604037981 */ /* 0x001f28000c1e1500 */
[----:B---3--:R-:W3:Y:S04]  /*df80*/  LDG.E.U16 R2, [R6.64] ;  /* 0x0000000606027981 */ /* 0x008ee8000c1e1500 */
[----:B--2---:R0:W-:Y:S04]  /*df90*/  STL [R1+0x280], R0 ;  /* 0x0002800001007387 */ /* 0x0041e80000100800 */
[----:B------:R1:W-:Y:S04]  /*dfa0*/  STL [R1+0x27c], R29 ;  /* 0x00027c1d01007387 */ /* 0x0003e80000100800 */
[----:B0-----:R-:W2:Y:S04]  /*dfb0*/  LDG.E.U16 R0, [R10.64] ;  /* 0x000000060a007981 */ /* 0x001ea8000c1e1500 */
[----:B-1----:R-:W2:Y:S04]  /*dfc0*/  LDL.LU.64 R28, [R1+0x138] ;  /* 0x00013800011c7983 */ /* 0x002ea80000300a00 */
        /* <DEDUP_REMOVED lines=22> */
[----:B----4-:R-:W-:Y:S04]  /*e130*/  STL [R1+0x278], R24 ;  /* 0x0002781801007387 */ /* 0x010fe80000100800 */
[----:B--2---:R0:W-:Y:S04]  /*e140*/  STL.64 [R1+0x1b18], R28 ;  /* 0x001b181c01007387 */ /* 0x0041e80000100a00 */
[----:B-----5:R-:W-:Y:S04]  /*e150*/  STL [R1+0x274], R20 ;  /* 0x0002741401007387 */ /* 0x020fe80000100800 */
[----:B0-----:R-:W2:Y:S04]  /*e160*/  LDL.LU.64 R28, [R1+0x250] ;  /* 0x00025000011c7983 */ /* 0x001ea80000300a00 */
[----:B------:R-:W-:Y:S04]  /*e170*/  STL [R1+0x270], R16 ;  /* 0x0002701001007387 */ /* 0x000fe80000100800 */
[----:B--2---:R0:W-:Y:S04]  /*e180*/  STL.64 [R1+0x1b20], R28 ;  /* 0x001b201c01007387 */ /* 0x0041e80000100a00 */
[----:B------:R1:W-:Y:S04]  /*e190*/  STL [R1+0x26c], R12 ;  /* 0x00026c0c01007387 */ /* 0x0003e80000100800 */
[----:B0-----:R-:W2:Y:S04]  /*e1a0*/  LDL.LU.64 R28, [R1+0x258] ;  /* 0x00025800011c7983 */ /* 0x001ea80000300a00 */
[----:B------:R0:W-:Y:S04]  /*e1b0*/  STL [R1+0x268], R8 ;  /* 0x0002680801007387 */ /* 0x0001e80000100800 */
[----:B------:R-:W4:Y:S04]  /*e1c0*/  LDL.LU.64 R24, [R1+0x120] ;  /* 0x0001200001187983 */ /* 0x000f280000300a00 */
[----:B------:R-:W-:Y:S04]  /*e1d0*/  STL [R1+0x264], R3 ;  /* 0x0002640301007387 */ /* 0x000fe80000100800 */
[----:B------:R-:W5:Y:S04]  /*e1e0*/  LDL.LU.64 R20, [R1+0x108] ;  /* 0x0001080001147983 */ /* 0x000f680000300a00 */
[----:B---3--:R-:W-:Y:S04]  /*e1f0*/  STL [R1+0x260], R2 ;  /* 0x0002600201007387 */ /* 0x008fe80000100800 */
[----:B------:R-:W3:Y:S04]  /*e200*/  LDL.LU.64 R16, [R1+0xf0] ;  /* 0x0000f00001107983 */ /* 0x000ee80000300a00 */
[----:B------:R0:W-:Y:S04]  /*e210*/  STL [R1+0x244], R0 ;  /* 0x0002440001007387 */ /* 0x0001e80000100800 */
[----:B-1----:R-:W2:Y:S04]  /*e220*/  LDL.LU.64 R12, [R1+0xd8] ;  /* 0x0000d800010c7983 */ /* 0x002ea80000300a00 */
[----:B0-----:R-:W2:Y:S04]  /*e230*/  LDL.LU.64 R8, [R1+0xc0] ;  /* 0x0000c00001087983 */ /* 0x001ea80000300a00 */
[----:B------:R0:W2:Y:S04]  /*e240*/  LDG.E.U16 R0, [R14.64] ;  /* 0x000000060e007981 */ /* 0x0000a8000c1e1500 */
[----:B------:R-:W3:Y:S04]  /*e250*/  LDL.LU.64 R10, [R1+0x48] ;  /* 0x00004800010a7983 */ /* 0x000ee80000300a00 */
[----:B------:R-:W4:Y:S04]  /*e260*/  LDL.LU.64 R6, [R1+0x30] ;  /* 0x0000300001067983 */ /* 0x000f280000300a00 */
[----:B------:R-:W4:Y:S04]  /*e270*/  LDL.LU.64 R2, [R1+0x18] ;  /* 0x0000180001027983 */ /* 0x000f280000300a00 */
[----:B------:R-:W4:Y:S04]  /*e280*/  LDL.LU.64 R4, [R1] ;  /* 0x0000000001047983 */ /* 0x000f280000300a00 */
[----:B0-----:R-:W4:Y:S04]  /*e290*/  LDL.LU.64 R14, [R1+0x60] ;  /* 0x00006000010e7983 */ /* 0x001f280000300a00 */
[----:B--2---:R0:W-:Y:S04]  /*e2a0*/  STL [R1+0x240], R0 ;  /* 0x0002400001007387 */ /* 0x0041e80000100800 */
[----:B---3--:R-:W2:Y:S04]  /*e2b0*/  LDG.E.U16 R11, [R10.64] ;  /* 0x000000060a0b7981 */ /* 0x008ea8000c1e1500 */
[----:B0-----:R0:W3:Y:S04]  /*e2c0*/  LDG.E.U16 R0, [R18.64] ;  /* 0x0000000612007981 */ /* 0x0010e8000c1e1500 */
[----:B0-----:R-:W2:Y:S04]  /*e2d0*/  LDL.LU.64 R18, [R1+0x78] ;  /* 0x0000780001127983 */ /* 0x001ea80000300a00 */
[----:B----4-:R-:W4:Y:S04]  /*e2e0*/  LDG.E.U16 R15, [R14.64] ;  /* 0x000000060e0f7981 */ /* 0x010f28000c1e1500 */
[----:B---3--:R0:W-:Y:S04]  /*e2f0*/  STL [R1+0x21c], R0 ;  /* 0x00021c0001007387 */ /* 0x0081e80000100800 */
[----:B0-----:R0:W3:Y:S04]  /*e300*/  LDG.E.U16 R0, [R22.64] ;  /* 0x0000000616007981 */ /* 0x0010e8000c1e1500 */
[----:B0-----:R-:W2:Y:S04]  /*e310*/  LDL.LU.64 R22, [R1+0x90] ;  /* 0x0000900001167983 */ /* 0x001ea80000300a00 */
[----:B---3--:R0:W-:Y:S04]  /*e320*/  STL [R1+0x218], R0 ;  /* 0x0002180001007387 */ /* 0x0081e80000100800 */
[----:B0-----:R0:W3:Y:S04]  /*e330*/  LDG.E.U16 R0, [R26.64] ;  /* 0x000000061a007981 */ /* 0x0010e8000c1e1500 */
[----:B--2---:R1:W2:Y:S04]  /*e340*/  LDG.E.U16 R22, [R22.64] ;  /* 0x0000000616167981 */ /* 0x0042a8000c1e1500 */
[----:B0-----:R-:W2:Y:S04]  /*e350*/  LDL.LU.64 R26, [R1+0xa8] ;  /* 0x0000a800011a7983 */ /* 0x001ea80000300a00 */
[----:B-1----:R0:W2:Y:S04]  /*e360*/  LDG.E.U16 R23, [R18.64] ;  /* 0x0000000612177981 */ /* 0x0020a8000c1e1500 */
[----:B0-----:R0:W2:Y:S04]  /*e370*/  LDG.E.U16 R19, [R4.64] ;  /* 0x0000000604137981 */ /* 0x0010a8000c1e1500 */
[----:B---3--:R1:W-:Y:S04]  /*e380*/  STL [R1+0x204], R0 ;  /* 0x0002040001007387 */ /* 0x0083e80000100800 */
[----:B-1----:R1:W3:Y:S04]  /*e390*/  LDG.E.U16 R0, [R28.64] ;  /* 0x000000061c007981 */ /* 0x0022e8000c1e1500 */
[----:B-1----:R-:W2:Y:S04]  /*e3a0*/  LDL.LU.64 R28, [R1+0x1b20] ;  /* 0x001b2000011c7983 */ /* 0x002ea80000300a00 */
[----:B---3--:R2:W-:Y:S04]  /*e3b0*/  STL [R1+0x200], R0 ;  /* 0x0002000001007387 */ /* 0x0085e80000100800 */
[----:B--2---:R1:W2:Y:S04]  /*e3c0*/  LDG.E.U16 R0, [R28.64] ;  /* 0x000000061c007981 */ /* 0x0042a8000c1e1500 */
        /* <DEDUP_REMOVED lines=38> */
[----:B-1----:R1:W2:Y:S04]  /*e630*/  LDG.E.U16 R0, [R24.64] ;  /* 0x0000000618007981 */ /* 0x0022a8000c1e1500 */
[----:B-1----:R-:W3:Y:S04]  /*e640*/  LDL.LU.64 R24, [R1+0x1ab0] ;  /* 0x001ab00001187983 */ /* 0x002ee80000300a00 */
[----:B--2---:R5:W-:Y:S04]  /*e650*/  STL [R1+0x180], R0 ;  /* 0x0001800001007387 */ /* 0x004be80000100800 */
[----:B-----5:R1:W2:Y:S04]  /*e660*/  LDG.E.U16 R0, [R20.64] ;  /* 0x0000000614007981 */ /* 0x0202a8000c1e1500 */
[----:B-1----:R-:W5:Y:S04]  /*e670*/  LDL.LU.64 R20, [R1+0x1aa8] ;  /* 0x001aa80001147983 */ /* 0x002f680000300a00 */
[----:B--2---:R1:W-:Y:S04]  /*e680*/  STL [R1+0x174], R0 ;  /* 0x0001740001007387 */ /* 0x0043e80000100800 */
[----:B-1----:R1:W2:Y:S04]  /*e690*/  LDG.E.U16 R0, [R16.64] ;  /* 0x0000000610007981 */ /* 0x0022a8000c1e1500 */
[----:B-1----:R-:W3:Y:S04]  /*e6a0*/  LDL.LU.64 R16, [R1+0x1aa0] ;  /* 0x001aa00001107983 */ /* 0x002ee80000300a00 */
[----:B--2---:R1:W-:Y:S04]  /*e6b0*/  STL [R1+0x170], R0 ;  /* 0x0001700001007387 */ /* 0x0043e80000100800 */
[----:B-1----:R1:W2:Y:S04]  /*e6c0*/  LDG.E.U16 R0, [R12.64] ;  /* 0x000000060c007981 */ /* 0x0022a8000c1e1500 */
[----:B-1----:R-:W3:Y:S04]  /*e6d0*/  LDL.LU.64 R12, [R1+0x1a98] ;  /* 0x001a9800010c7983 */ /* 0x002ee80000300a00 */
[----:B--2---:R1:W-:Y:S04]  /*e6e0*/  STL [R1+0x16c], R0 ;  /* 0x00016c0001007387 */ /* 0x0043e80000100800 */
[----:B-1----:R1:W2:Y:S04]  /*e6f0*/  LDG.E.U16 R0, [R8.64] ;  /* 0x0000000608007981 */ /* 0x0022a8000c1e1500 */
[----:B---3--:R-:W3:Y:S04]  /*e700*/  LDG.E.U16 R12, [R12.64] ;  /* 0x000000060c0c7981 */ /* 0x008ee8000c1e1500 */
[----:B-1----:R-:W3:Y:S04]  /*e710*/  LDL.LU.64 R8, [R1+0x1a90] ;  /* 0x001a900001087983 */ /* 0x002ee80000300a00 */
[----:B--2---:R1:W-:Y:S04]  /*e720*/  STL [R1+0x168], R0 ;  /* 0x0001680001007387 */ /* 0x0043e80000100800 */
[----:B-1----:R1:W2:Y:S04]  /*e730*/  LDG.E.U16 R0, [R26.64] ;  /* 0x000000061a007981 */ /* 0x0022a8000c1e1500 */
[----:B---3--:R3:W4:Y:S04]  /*e740*/  LDG.E.U16 R18, [R8.64] ;  /* 0x0000000608127981 */ /* 0x008728000c1e1500 */
[----:B-1----:R1:W4:Y:S04]  /*e750*/  LDG.E.U16 R27, [R6.64] ;  /* 0x00000006061b7981 */ /* 0x002328000c1e1500 */
[----:B------:R0:W4:Y:S04]  /*e760*/  LDG.E.U16 R26, [R2.64] ;  /* 0x00000006021a7981 */ /* 0x000128000c1e1500 */
[----:B---3--:R-:W3:Y:S04]  /*e770*/  LDG.E.U16 R9, [R16.64] ;  /* 0x0000000610097981 */ /* 0x008ee8000c1e1500 */
[----:B-----5:R-:W5:Y:S04]  /*e780*/  LDG.E.U16 R8, [R20.64] ;  /* 0x0000000614087981 */ /* 0x020f68000c1e1500 */
[----:B--2---:R2:W-:Y:S04]  /*e790*/  STL [R1+0x15c], R0 ;  /* 0x00015c0001007387 */ /* 0x0045e80000100800 */
[----:B------:R-:W-:Y:S04]  /*e7a0*/  STL [R1+0x154], R23 ;  /* 0x0001541701007387 */ /* 0x000fe80000100800 */
[----:B------:R0:W-:Y:S04]  /*e7b0*/  STL [R1+0x158], R22 ;  /* 0x0001581601007387 */ /* 0x0001e80000100800 */
[----:B--2---:R2:W2:Y:S04]  /*e7c0*/  LDG.E.U16 R0, [R24.64] ;  /* 0x0000000618007981 */ /* 0x0044a8000c1e1500 */
[----:B0-----:R-:W2:Y:S04]  /*e7d0*/  LDL.LU.64 R22, [R1+0x230] ;  /* 0x0002300001167983 */ /* 0x001ea80000300a00 */
[----:B----4-:R0:W-:Y:S04]  /*e7e0*/  STL [R1+0x150], R15 ;  /* 0x0001500f01007387 */ /* 0x0101e80000100800 */
[----:B0-----:R-:W4:Y:S04]  /*e7f0*/  LDL.LU.64 R14, [R1+0x228] ;  /* 0x00022800010e7983 */ /* 0x001f280000300a00 */
[----:B------:R0:W-:Y:S04]  /*e800*/  STL [R1+0x144], R11 ;  /* 0x0001440b01007387 */ /* 0x0001e80000100800 */
[----:B0-----:R-:W2:Y:S04]  /*e810*/  LDL.LU.64 R10, [R1+0x220] ;  /* 0x00022000010a7983 */ /* 0x001ea80000300a00 */
[----:B-1----:R-:W2:Y:S04]  /*e820*/  LDL.LU.64 R6, [R1+0x208] ;  /* 0x0002080001067983 */ /* 0x002ea80000300a00 */
[----:B------:R-:W2:Y:S04]  /*e830*/  LDL.LU.64 R2, [R1+0x1f0] ;  /* 0x0001f00001027983 */ /* 0x000ea80000300a00 */
        /* <DEDUP_REMOVED lines=26> */
[----:B------:R1:W-:Y:S04]  /*e9e0*/  STL [R1+0x128], R12 ;  /* 0x0001280c01007387 */ /* 0x0003e80000100800 */
[----:B0-----:R-:W2:Y:S04]  /*e9f0*/  LDL.LU.64 R4, [R1+0x1d8] ;  /* 0x0001d80001047983 */ /* 0x001ea80000300a00 */
[----:B---3--:R-:W-:Y:S04]  /*ea00*/  STL [R1+0x124], R9 ;  /* 0x0001240901007387 */ /* 0x008fe80000100800 */
[----:B------:R-:W3:Y:S04]  /*ea10*/  LDL.LU.64 R24, [R1+0xa0] ;  /* 0x0000a00001187983 */ /* 0x000ee80000300a00 */
[----:B-----5:R-:W-:Y:S04]  /*ea20*/  STL [R1+0x120], R8 ;  /* 0x0001200801007387 */ /* 0x020fe80000100800 */
[----:B------:R-:W5:Y:S04]  /*ea30*/  LDL.LU.64 R20, [R1+0x88] ;  /* 0x0000880001147983 */ /* 0x000f680000300a00 */
[----:B------:R0:W-:Y:S04]  /*ea40*/  STL [R1+0x114], R0 ;  /* 0x0001140001007387 */ /* 0x0001e80000100800 */
[----:B------:R-:W2:Y:S04]  /*ea50*/  LDL.LU.64 R16, [R1+0x70] ;  /* 0x0000700001107983 */ /* 0x000ea80000300a00 */
[----:B-1----:R-:W4:Y:S04]  /*ea60*/  LDL.LU.64 R12, [R1+0x58] ;  /* 0x00005800010c7983 */ /* 0x002f280000300a00 */
[----:B0-----:R0:W4:Y:S04]  /*ea70*/  LDG.E.U16 R0, [R28.64] ;  /* 0x000000061c007981 */ /* 0x001128000c1e1500 */
[----:B------:R-:W4:Y:S04]  /*ea80*/  LDL.LU.64 R8, [R1+0x40] ;  /* 0x0000400001087983 */ /* 0x000f280000300a00 */
[----:B------:R-:W4:Y:S04]  /*ea90*/  LDL.LU.64 R26, [R1+0x28] ;  /* 0x00002800011a7983 */ /* 0x000f280000300a00 */
[----:B------:R-:W4:Y:S04]  /*eaa0*/  LDL.LU.64 R18, [R1+0x10] ;  /* 0x0000100001127983 */ /* 0x000f280000300a00 */
[----:B0-----:R-:W4:Y:S04]  /*eab0*/  LDL.LU.64 R28, [R1+0xb8] ;  /* 0x0000b800011c7983 */ /* 0x001f280000300a00 */
[----:B---3--:R-:W3:Y:S04]  /*eac0*/  LDG.E.U16 R24, [R24.64] ;  /* 0x0000000618187981 */ /* 0x008ee8000c1e1500 */
[----:B-----5:R2:W5:Y:S04]  /*ead0*/  LDG.E.U16 R21, [R20.64] ;  /* 0x0000000614157981 */ /* 0x020568000c1e1500 */
[----:B--2---:R0:W2:Y:S04]  /*eae0*/  LDG.E.U16 R20, [R16.64] ;  /* 0x0000000610147981 */ /* 0x0040a8000c1e1500 */
[----:B----4-:R1:W4:Y:S04]  /*eaf0*/  LDG.E.U16 R13, [R12.64] ;  /* 0x000000060c0d7981 */ /* 0x010328000c1e1500 */
[----:B------:R0:W-:Y:S04]  /*eb00*/  STL [R1+0x110], R0 ;  /* 0x0001100001007387 */ /* 0x0001e80000100800 */
[----:B-1----:R1:W2:Y:S04]  /*eb10*/  LDG.E.U16 R12, [R8.64] ;  /* 0x00000006080c7981 */ /* 0x0022a8000c1e1500 */
[----:B0-----:R0:W2:Y:S04]  /*eb20*/  LDG.E.U16 R0, [R22.64] ;  /* 0x0000000616007981 */ /* 0x0010a8000c1e1500 */
[----:B------:R-:W3:Y:S04]  /*eb30*/  LDG.E.U16 R28, [R28.64] ;  /* 0x000000061c1c7981 */ /* 0x000ee8000c1e1500 */
[----:B-1----:R1:W3:Y:S04]  /*eb40*/  LDG.E.U16 R8, [R18.64] ;  /* 0x0000000612087981 */ /* 0x0022e8000c1e1500 */
[----:B0-----:R-:W3:Y:S04]  /*eb50*/  LDL.LU.64 R22, [R1+0x4a8] ;  /* 0x0004a80001167983 */ /* 0x001ee80000300a00 */
[----:B------:R-:W4:Y:S04]  /*eb60*/  LDG.E.U16 R9, [R26.64] ;  /* 0x000000061a097981 */ /* 0x000f28000c1e1500 */
[----:B--2---:R0:W-:Y:S04]  /*eb70*/  STL [R1+0x10c], R0 ;  /* 0x00010c0001007387 */ /* 0x0041e80000100800 */
[----:B0-----:R0:W2:Y:S04]  /*eb80*/  LDG.E.U16 R0, [R14.64] ;  /* 0x000000060e007981 */ /* 0x0010a8000c1e1500 */
[----:B---3--:R-:W3:Y:S04]  /*eb90*/  LDG.E.U16 R17, [R22.64] ;  /* 0x0000000616117981 */ /* 0x008ee8000c1e1500 */
[----:B0-----:R-:W3:Y:S04]  /*eba0*/  LDL.LU.64 R14, [R1+0x4b0] ;  /* 0x0004b000010e7983 */ /* 0x001ee80000300a00 */
[----:B--2---:R0:W-:Y:S04]  /*ebb0*/  STL [R1+0x108], R0 ;  /* 0x0001080001007387 */ /* 0x0041e80000100800 */
[----:B0-----:R0:W2:Y:S04]  /*ebc0*/  LDG.E.U16 R0, [R10.64] ;  /* 0x000000060a007981 */ /* 0x0010a8000c1e1500 */
[----:B---3--:R3:W3:Y:S04]  /*ebd0*/  LDG.E.U16 R16, [R14.64] ;  /* 0x000000060e107981 */ /* 0x0086e8000c1e1500 */
[----:B0-----:R-:W3:Y:S04]  /*ebe0*/  LDL.LU.64 R10, [R1+0x4b8] ;  /* 0x0004b800010a7983 */ /* 0x001ee80000300a00 */
[----:B--2---:R0:W-:Y:S04]  /*ebf0*/  STL [R1+0xfc], R0 ;  /* 0x0000fc0001007387 */ /* 0x0041e80000100800 */
[----:B0-----:R0:W2:Y:S04]  /*ec00*/  LDG.E.U16 R0, [R6.64] ;  /* 0x0000000606007981 */ /* 0x0010a8000c1e1500 */
[----:B0-----:R-:W3:Y:S04]  /*ec10*/  LDL.LU.64 R6, [R1+0x4c0] ;  /* 0x0004c00001067983 */ /* 0x001ee80000300a00 */
        /* <DEDUP_REMOVED lines=40> */
[----:B0-----:R-:W1:Y:S04]  /*eea0*/  LDL.LU.64 R4, [R1+0x1a30] ;  /* 0x001a300001047983 */ /* 0x001e680000300a00 */
[----:B-1----:R-:W3:Y:S04]  /*eeb0*/  LDG.E.U16 R18, [R4.64] ;  /* 0x0000000604127981 */ /* 0x002ee8000c1e1500 */
[----:B---3--:R-:W-:Y:S04]  /*eec0*/  STL [R1+0x1950], R18 ;  /* 0x0019501201007387 */ /* 0x008fe80000100800 */
[----:B------:R-:W-:Y:S04]  /*eed0*/  STL [R1+0x1954], R17 ;  /* 0x0019541101007387 */ /* 0x000fe80000100800 */
[----:B------:R-:W-:Y:S04]  /*eee0*/  STL [R1+0x194c], R16 ;  /* 0x00194c1001007387 */ /* 0x000fe80000100800 */
[----:B--2---:R0:W-:Y:S04]  /*eef0*/  STL [R1+0xac], R0 ;  /* 0x0000ac0001007387 */ /* 0x0041e80000100800 */
[----:B0-----:R-:W2:Y:S04]  /*ef00*/  LDG.E.U16 R0, [R10.64] ;  /* 0x000000060a007981 */ /* 0x001ea8000c1e1500 */
[----:B--2---:R0:W-:Y:S04]  /*ef10*/  STL [R1+0x1958], R0 ;  /* 0x0019580001007387 */ /* 0x0041e80000100800 */
[----:B------:R-:W-:Y:S04]  /*ef20*/  STL [R1+0x195c], R15 ;  /* 0x00195c0f01007387 */ /* 0x000fe80000100800 */
[----:B------:R-:W2:Y:S04]  /*ef30*/  LDL.LU.64 R10, [R1+0x4d0] ;  /* 0x0004d000010a7983 */ /* 0x000ea80000300a00 */
[----:B------:R-:W0:Y:S04]  /*ef40*/  LDL.LU.64 R2, [R1+0x4d8] ;  /* 0x0004d80001027983 */ /* 0x000e280000300a00 */
[----:B------:R-:W3:Y:S04]  /*ef50*/  LDL.LU.64 R22, [R1+0x4e8] ;  /* 0x0004e80001167983 */ /* 0x000ee80000300a00 */
[----:B0-----:R0:W2:Y:S04]  /*ef60*/  LDG.E.U16 R0, [R2.64] ;  /* 0x0000000602007981 */ /* 0x0010a8000c1e1500 */
[----:B---3--:R1:W-:Y:S04]  /*ef70*/  STL.64 [R1+0x1a28], R22 ;  /* 0x001a281601007387 */ /* 0x0083e80000100a00 */
[----:B-1----:R-:W3:Y:S04]  /*ef80*/  LDL.LU.64 R22, [R1+0x4e0] ;  /* 0x0004e00001167983 */ /* 0x002ee80000300a00 */
[----:B------:R-:W2:Y:S04]  /*ef90*/  LDL.LU.64 R6, [R1+0x4f8] ;  /* 0x0004f80001067983 */ /* 0x000ea80000300a00 */
[----:B--2---:R1:W-:Y:S04]  /*efa0*/  STL.64 [R1+0x1a20], R6 ;  /* 0x001a200601007387 */ /* 0x0043e80000100a00 */
[----:B-1----:R-:W2:Y:S04]  /*efb0*/  LDL.LU.64 R6, [R1+0x4f0] ;  /* 0x0004f00001067983 */ /* 0x002ea80000300a00 */
[----:B------:R-:W2:Y:S04]  /*efc0*/  LDL.LU.64 R16, [R1+0x558] ;  /* 0x0005580001107983 */ /* 0x000ea80000300a00 */
[----:B--2---:R1:W-:Y:S04]  /*efd0*/  STL.64 [R1+0x19d8], R16 ;  /* 0x0019d81001007387 */ /* 0x0043e80000100a00 */
[----:B-1----:R-:W2:Y:S04]  /*efe0*/  LDL.LU.64 R16, [R1+0x540] ;  /* 0x0005400001107983 */ /* 0x002ea80000300a00 */
[----:B--2---:R1:W-:Y:S04]  /*eff0*/  STL.64 [R1+0x19e0], R16 ;  /* 0x0019e01001007387 */ /* 0x0043e80000100a00 */
[----:B------:R-:W-:Y:S04]  /*f000*/  STL [R1+0xa8], R28 ;  /* 0x0000a81c01007387 */ /* 0x000fe80000100800 */
[----:B-1----:R-:W2:Y:S04]  /*f010*/  LDL.LU.64 R16, [R1+0x538] ;  /* 0x0005380001107983 */ /* 0x002ea80000300a00 */
[----:B------:R-:W-:Y:S04]  /*f020*/  STL [R1+0xa4], R24 ;  /* 0x0000a41801007387 */ /* 0x000fe80000100800 */
[----:B--2---:R1:W-:Y:S04]  /*f030*/  STL.64 [R1+0x19e8], R16 ;  /* 0x0019e81001007387 */ /* 0x0043e80000100a00 */
[----:B-----5:R-:W-:Y:S04]  /*f040*/  STL [R1+0xa0], R21 ;  /* 0x0000a01501007387 */ /* 0x020fe80000100800 */
[----:B-1----:R-:W2:Y:S04]  /*f050*/  LDL.LU.64 R16, [R1+0x530] ;  /* 0x0005300001107983 */ /* 0x002ea80000300a00 */
[----:B------:R-:W-:Y:S04]  /*f060*/  STL [R1+0x9c], R20 ;  /* 0x00009c1401007387 */ /* 0x000fe80000100800 */
[----:B--2---:R1:W-:Y:S04]  /*f070*/  STL.64 [R1+0x19f0], R16 ;  /* 0x0019f01001007387 */ /* 0x0043e80000100a00 */
[----:B----4-:R2:W-:Y:S04]  /*f080*/  STL [R1+0x98], R13 ;  /* 0x0000980d01007387 */ /* 0x0105e80000100800 */
[----:B-1----:R-:W4:Y:S04]  /*f090*/  LDL.LU.64 R16, [R1+0x528] ;  /* 0x0005280001107983 */ /* 0x002f280000300a00 */
[----:B------:R-:W-:Y:S04]  /*f0a0*/  STL [R1+0x94], R12 ;  /* 0x0000940c01007387 */ /* 0x000fe80000100800 */
[----:B--2---:R1:W2:Y:S04]  /*f0b0*/  LDG.E.U16 R13, [R10.64] ;  /* 0x000000060a0d7981 */ /* 0x0042a8000c1e1500 */
[----:B----4-:R4:W-:Y:S04]  /*f0c0*/  STL.64 [R1+0x19f8], R16 ;  /* 0x0019f81001007387 */ /* 0x0109e80000100a00 */
[----:B------:R-:W-:Y:S04]  /*f0d0*/  STL [R1+0x90], R9 ;  /* 0x0000900901007387 */ /* 0x000fe80000100800 */
[----:B----4-:R-:W4:Y:S04]  /*f0e0*/  LDL.LU.64 R16, [R1+0x520] ;  /* 0x0005200001107983 */ /* 0x010f280000300a00 */
[----:B------:R-:W-:Y:S04]  /*f0f0*/  STL [R1+0x8c], R8 ;  /* 0x00008c0801007387 */ /* 0x000fe80000100800 */
[----:B----4-:R4:W-:Y:S04]  /*f100*/  STL.64 [R1+0x1a00], R16 ;  /* 0x001a001001007387 */ /* 0x0109e80000100a00 */
[----:B----4-:R-:W4:Y:S04]  /*f110*/  LDL.LU.64 R16, [R1+0x518] ;  /* 0x0005180001107983 */ /* 0x010f280000300a00 */
[----:B----4-:R4:W-:Y:S04]  /*f120*/  STL.64 [R1+0x1a08], R16 ;  /* 0x001a081001007387 */ /* 0x0109e80000100a00 */
[----:B----4-:R-:W4:Y:S04]  /*f130*/  LDL.LU.64 R16, [R1+0x510] ;  /* 0x0005100001107983 */ /* 0x010f280000300a00 */
[----:B----4-:R4:W-:Y:S04]  /*f140*/  STL.64 [R1+0x1a10], R16 ;  /* 0x001a101001007387 */ /* 0x0109e80000100a00 */
[----:B----4-:R-:W4:Y:S04]  /*f150*/  LDL.LU.64 R16, [R1+0x508] ;  /* 0x0005080001107983 */ /* 0x010f280000300a00 */
[----:B----4-:R4:W-:Y:S04]  /*f160*/  STL.64 [R1+0x1a18], R16 ;  /* 0x001a181001007387 */ /* 0x0109e80000100a00 */
[----:B----4-:R-:W4:Y:S04]  /*f170*/  LDL.LU.64 R16, [R1+0x500] ;  /* 0x0005000001107983 */ /* 0x010f280000300a00 */
[----:B------:R-:W5:Y:S04]  /*f180*/  LDL.LU.64 R18, [R1+0x560] ;  /* 0x0005600001127983 */ /* 0x000f680000300a00 */
[----:B------:R-:W4:Y:S04]  /*f190*/  LDL.LU.64 R4, [R1+0x568] ;  /* 0x0005680001047983 */ /* 0x000f280000300a00 */
[----:B------:R-:W4:Y:S04]  /*f1a0*/  LDL.LU.64 R28, [R1+0x570] ;  /* 0x00057000011c7983 */ /* 0x000f280000300a00 */
[----:B------:R-:W4:Y:S04]  /*f1b0*/  LDL.LU.64 R24, [R1+0x578] ;  /* 0x0005780001187983 */ /* 0x000f280000300a00 */
[----:B------:R-:W4:Y:S04]  /*f1c0*/  LDL.LU.64 R20, [R1+0x580] ;  /* 0x0005800001147983 */ /* 0x000f280000300a00 */
[----:B------:R-:W4:Y:S04]  /*f1d0*/  LDL.LU.64 R8, [R1+0x588] ;  /* 0x0005880001087983 */ /* 0x000f280000300a00 */
[----:B------:R0:W-:Y:S04]  /*f1e0*/  STL [R1+0x1960], R14 ;  /* 0x0019600e01007387 */ /* 0x0001e80000100800 */
[----:B0-----:R-:W4:Y:S04]  /*f1f0*/  LDL.LU.64 R14, [R1+0x550] ;  /* 0x00055000010e7983 */ /* 0x001f280000300a00 */
[----:B-1----:R-:W4:Y:S04]  /*f200*/  LDL.LU.64 R10, [R1+0x590] ;  /* 0x00059000010a7983 */ /* 0x002f280000300a00 */
[----:B------:R-:W5:Y:S04]  /*f210*/  LDL.LU.64 R26, [R1+0x598] ;  /* 0x00059800011a7983 */ /* 0x000f680000300a00 */
[----:B--2---:R0:W-:Y:S04]  /*f220*/  STL [R1+0x1964], R13 ;  /* 0x0019640d01007387 */ /* 0x0041e80000100800 */
[----:B0-----:R-:W2:Y:S04]  /*f230*/  LDL.LU.64 R12, [R1+0x548] ;  /* 0x00054800010c7983 */ /* 0x001ea80000300a00 */
[----:B------:R-:W2:Y:S04]  /*f240*/  LDL.LU.64 R2, [R1+0x5a0] ;  /* 0x0005a00001027983 */ /* 0x000ea80000300a00 */
[----:B------:R3:W-:Y:S04]  /*f250*/  STL [R1+0x88], R0 ;  /* 0x0000880001007387 */ /* 0x0007e80000100800 */
[----:B---3--:R0:W3:Y:S04]  /*f260*/  LDG.E.U16 R0, [R22.64] ;  /* 0x0000000616007981 */ /* 0x0080e8000c1e1500 */
[----:B0-----:R-:W2:Y:S04]  /*f270*/  LDL.LU.64 R22, [R1+0x1a28] ;  /* 0x001a280001167983 */ /* 0x001ea80000300a00 */
[----:B----4-:R5:W4:Y:S04]  /*f280*/  LDG.E.U16 R11, [R10.64] ;  /* 0x000000060a0b7981 */ /* 0x010b28000c1e1500 */
[----:B-----5:R-:W5:Y:S04]  /*f290*/  LDG.E.U16 R10, [R26.64] ;  /* 0x000000061a0a7981 */ /* 0x020f68000c1e1500 */
[----:B---3--:R2:W-:Y:S04]  /*f2a0*/  STL [R1+0x84], R0 ;  /* 0x0000840001007387 */ /* 0x0085e80000100800 */
[----:B--2---:R0:W2:Y:S04]  /*f2b0*/  LDG.E.U16 R0, [R22.64] ;  /* 0x0000000616007981 */ /* 0x0040a8000c1e1500 */
[----:B0-----:R-:W3:Y:S04]  /*f2c0*/  LDL.LU.64 R22, [R1+0x5a8] ;  /* 0x0005a80001167983 */ /* 0x001ee80000300a00 */
[----:B--2---:R0:W-:Y:S04]  /*f2d0*/  STL [R1+0x80], R0 ;  /* 0x0000800001007387 */ /* 0x0041e80000100800 */
[----:B0-----:R0:W2:Y:S04]  /*f2e0*/  LDG.E.U16 R0, [R6.64] ;  /* 0x0000000606007981 */ /* 0x0010a8000c1e1500 */
[----:B0-----:R-:W3:Y:S04]  /*f2f0*/  LDL.LU.64 R6, [R1+0x1a20] ;  /* 0x001a200001067983 */ /* 0x001ee80000300a00 */
[----:B--2---:R3:W-:Y:S04]  /*f300*/  STL [R1+0x7c], R0 ;  /* 0x00007c0001007387 */ /* 0x0047e80000100800 */
[----:B---3--:R0:W2:Y:S04]  /*f310*/  LDG.E.U16 R0, [R6.64] ;  /* 0x0000000606007981 */ /* 0x0080a8000c1e1500 */
        /* <DEDUP_REMOVED lines=31> */
[----:B0-----:R3:W4:Y:S04]  /*f510*/  LDG.E.U16 R12, [R14.64] ;  /* 0x000000060e0c7981 */ /* 0x001728000c1e1500 */
[----:B------:R0:W5:Y:S04]  /*f520*/  LDG.E.U16 R13, [R4.64] ;  /* 0x00000006040d7981 */ /* 0x000168000c1e1500 */
[----:B---3--:R3:W3:Y:S04]  /*f530*/  LDG.E.U16 R15, [R16.64] ;  /* 0x00000006100f7981 */ /* 0x0086e8000c1e1500 */
[----:B0-----:R0:W3:Y:S04]  /*f540*/  LDG.E.U16 R4, [R24.64] ;  /* 0x0000000618047981 */ /* 0x0010e8000c1e1500 */
[----:B------:R-:W3:Y:S04]  /*f550*/  LDG.E.U16 R14, [R18.64] ;  /* 0x00000006120e7981 */ /* 0x000ee8000c1e1500 */
[----:B------:R-:W3:Y:S04]  /*f560*/  LDG.E.U16 R5, [R28.64] ;  /* 0x000000061c057981 */ /* 0x000ee8000c1e1500 */
[----:B--2---:R2:W-:Y:S04]  /*f570*/  STL [R1+0x38], R0 ;  /* 0x0000380001007387 */ /* 0x0045e80000100800 */
[----:B----4-:R4:W-:Y:S04]  /*f580*/  STL [R1+0x30], R12 ;  /* 0x0000300c01007387 */ /* 0x0109e80000100800 */
[----:B--2---:R2:W3:Y:S04]  /*f590*/  LDG.E.U16 R0, [R20.64] ;  /* 0x0000000614007981 */ /* 0x0044e8000c1e1500 */
[----:B----4-:R4:W3:Y:S04]  /*f5a0*/  LDG.E.U16 R12, [R8.64] ;  /* 0x00000006080c7981 */ /* 0x0108e8000c1e1500 */
[----:B--2---:R-:W1:Y:S04]  /*f5b0*/  LDL.LU.64 R20, [R1+0x5b8] ;  /* 0x0005b80001147983 */ /* 0x004e680000300a00 */
[----:B----4-:R2:W4:Y:S04]  /*f5c0*/  LDG.E.U16 R9, [R2.64] ;  /* 0x0000000602097981 */ /* 0x010528000c1e1500 */
[----:B------:R0:W4:Y:S04]  /*f5d0*/  LDG.E.U16 R8, [R22.64] ;  /* 0x0000000616087981 */ /* 0x000128000c1e1500 */
[----:B---3--:R-:W-:Y:S04]  /*f5e0*/  STL [R1+0x1918], R12 ;  /* 0x0019180c01007387 */ /* 0x008fe80000100800 */
[----:B------:R-:W-:Y:S04]  /*f5f0*/  STL [R1+0x191c], R11 ;  /* 0x00191c0b01007387 */ /* 0x000fe80000100800 */
[----:B-----5:R-:W-:Y:S04]  /*f600*/  STL [R1+0x1920], R10 ;  /* 0x0019200a01007387 */ /* 0x020fe80000100800 */
[----:B--2---:R-:W2:Y:S04]  /*f610*/  LDL.LU.64 R2, [R1+0x5c0] ;  /* 0x0005c00001027983 */ /* 0x004ea80000300a00 */
[----:B----4-:R-:W-:Y:S04]  /*f620*/  STL [R1+0x1924], R9 ;  /* 0x0019240901007387 */ /* 0x010fe80000100800 */
[----:B0-----:R-:W3:Y:S04]  /*f630*/  LDL.LU.64 R22, [R1+0x5c8] ;  /* 0x0005c80001167983 */ /* 0x001ee80000300a00 */
[----:B------:R0:W-:Y:S04]  /*f640*/  STL [R1+0x1928], R8 ;  /* 0x0019280801007387 */ /* 0x0001e80000100800 */
[----:B------:R-:W4:Y:S04]  /*f650*/  LDL.LU.64 R24, [R1+0x5d8] ;  /* 0x0005d80001187983 */ /* 0x000f280000300a00 */
[----:B------:R-:W5:Y:S04]  /*f660*/  LDL.LU.64 R16, [R1+0x5d0] ;  /* 0x0005d00001107983 */ /* 0x000f680000300a00 */
[----:B0-----:R-:W3:Y:S04]  /*f670*/  LDL.LU.64 R8, [R1+0x630] ;  /* 0x0006300001087983 */ /* 0x001ee80000300a00 */
[----:B-1----:R-:W4:Y:S04]  /*f680*/  LDG.E.U16 R6, [R20.64] ;  /* 0x0000000614067981 */ /* 0x002f28000c1e1500 */
[----:B--2---:R5:W2:Y:S04]  /*f690*/  LDG.E.U16 R2, [R2.64] ;  /* 0x0000000602027981 */ /* 0x004aa8000c1e1500 */
[----:B-----5:R0:W5:Y:S04]  /*f6a0*/  LDG.E.U16 R3, [R16.64] ;  /* 0x0000000610037981 */ /* 0x020168000c1e1500 */
[----:B---3--:R1:W-:Y:S04]  /*f6b0*/  STL.64 [R1+0x19a0], R8 ;  /* 0x0019a00801007387 */ /* 0x0083e80000100a00 */
[----:B-1----:R-:W3:Y:S04]  /*f6c0*/  LDL.LU.64 R8, [R1+0x610] ;  /* 0x0006100001087983 */ /* 0x002ee80000300a00 */
[----:B---3--:R1:W-:Y:S04]  /*f6d0*/  STL.64 [R1+0x19a8], R8 ;  /* 0x0019a80801007387 */ /* 0x0083e80000100a00 */
[----:B-1----:R-:W3:Y:S04]  /*f6e0*/  LDL.LU.64 R8, [R1+0x608] ;  /* 0x0006080001087983 */ /* 0x002ee80000300a00 */
[----:B---3--:R1:W-:Y:S04]  /*f6f0*/  STL.64 [R1+0x19b0], R8 ;  /* 0x0019b00801007387 */ /* 0x0083e80000100a00 */
[----:B-1----:R-:W3:Y:S04]  /*f700*/  LDL.LU.64 R8, [R1+0x600] ;  /* 0x0006000001087983 */ /* 0x002ee80000300a00 */
[----:B---3--:R1:W-:Y:S04]  /*f710*/  STL.64 [R1+0x19b8], R8 ;  /* 0x0019b80801007387 */ /* 0x0083e80000100a00 */
[----:B-1----:R-:W3:Y:S04]  /*f720*/  LDL.LU.64 R8, [R1+0x5f8] ;  /* 0x0005f80001087983 */ /* 0x002ee80000300a00 */
[----:B------:R-:W-:Y:S04]  /*f730*/  STL [R1+0x28], R15 ;  /* 0x0000280f01007387 */ /* 0x000fe80000100800 */
[----:B---3--:R1:W-:Y:S04]  /*f740*/  STL.64 [R1+0x19c0], R8 ;  /* 0x0019c00801007387 */ /* 0x0083e80000100a00 */
[----:B------:R-:W-:Y:S04]  /*f750*/  STL [R1+0x20], R14 ;  /* 0x0000200e01007387 */ /* 0x000fe80000100800 */
[----:B-1----:R-:W3:Y:S04]  /*f760*/  LDL.LU.64 R8, [R1+0x5f0] ;  /* 0x0005f00001087983 */ /* 0x002ee80000300a00 */
[----:B------:R-:W-:Y:S04]  /*f770*/  STL [R1+0x18], R13 ;  /* 0x0000180d01007387 */ /* 0x000fe80000100800 */
[----:B---3--:R1:W-:Y:S04]  /*f780*/  STL.64 [R1+0x19c8], R8 ;  /* 0x0019c80801007387 */ /* 0x0083e80000100a00 */
[----:B------:R3:W-:Y:S04]  /*f790*/  STL [R1+0x10], R5 ;  /* 0x0000100501007387 */ /* 0x0007e80000100800 */
[----:B-1----:R-:W2:Y:S04]  /*f7a0*/  LDL.LU.64 R8, [R1+0x5e8] ;  /* 0x0005e80001087983 */ /* 0x002ea80000300a00 */
[----:B---3--:R1:W3:Y:S04]  /*f7b0*/  LDG.E.U16 R5, [R22.64] ;  /* 0x0000000616057981 */ /* 0x0082e8000c1e1500 */
[----:B------:R4:W-:Y:S04]  /*f7c0*/  STL [R1+0x8], R4 ;  /* 0x0000080401007387 */ /* 0x0009e80000100800 */
[----:B----4-:R4:W3:Y:S04]  /*f7d0*/  LDG.E.U16 R4, [R24.64] ;  /* 0x0000000618047981 */ /* 0x0108e8000c1e1500 */
[----:B--2---:R2:W-:Y:S04]  /*f7e0*/  STL.64 [R1+0x19d0], R8 ;  /* 0x0019d00801007387 */ /* 0x0045e80000100a00 */
[----:B------:R-:W-:Y:S04]  /*f7f0*/  STL [R1], R0 ;  /* 0x0000000001007387 */ /* 0x000fe80000100800 */
[----:B--2---:R-:W2:Y:S04]  /*f800*/  LDL.LU.64 R8, [R1+0x5e0] ;  /* 0x0005e00001087983 */ /* 0x004ea80000300a00 */
[----:B------:R-:W2:Y:S04]  /*f810*/  LDL.LU.64 R26, [R1+0x638] ;  /* 0x00063800011a7983 */ /* 0x000ea80000300a00 */
[----:B------:R-:W-:Y:S04]  /*f820*/  STL [R1+0x1914], R7 ;  /* 0x0019140701007387 */ /* 0x000fe80000100800 */
[----:B------:R-:W2:Y:S04]  /*f830*/  LDL.LU.64 R10, [R1+0x640] ;  /* 0x00064000010a7983 */ /* 0x000ea80000300a00 */
[----:B------:R-:W2:Y:S04]  /*f840*/  LDL.LU.64 R28, [R1+0x648] ;  /* 0x00064800011c7983 */ /* 0x000ea80000300a00 */
[----:B------:R-:W2:Y:S04]  /*f850*/  LDL.LU.64 R18, [R1+0x650] ;  /* 0x0006500001127983 */ /* 0x000ea80000300a00 */
[----:B------:R0:W-:Y:S04]  /*f860*/  STL [R1+0x192c], R6 ;  /* 0x00192c0601007387 */ /* 0x0001e80000100800 */
[----:B0-----:R-:W2:Y:S04]  /*f870*/  LDL.LU.64 R6, [R1+0x628] ;  /* 0x0006280001067983 */ /* 0x001ea80000300a00 */
[----:B------:R-:W2:Y:S04]  /*f880*/  LDL.LU.64 R20, [R1+0x658] ;  /* 0x0006580001147983 */ /* 0x000ea80000300a00 */
[----:B------:R-:W2:Y:S04]  /*f890*/  LDL.LU.64 R12, [R1+0x660] ;  /* 0x00066000010c7983 */ /* 0x000ea80000300a00 */
[----:B------:R-:W-:Y:S04]  /*f8a0*/  STL [R1+0x1930], R2 ;  /* 0x0019300201007387 */ /* 0x000fe80000100800 */
[----:B-1----:R-:W2:Y:S04]  /*f8b0*/  LDL.LU.64 R22, [R1+0x668] ;  /* 0x0006680001167983 */ /* 0x002ea80000300a00 */
[----:B---3--:R-:W-:Y:S04]  /*f8c0*/  STL [R1+0x1934], R5 ;  /* 0x0019340501007387 */ /* 0x008fe80000100800 */
[----:B------:R-:W3:Y:S04]  /*f8d0*/  LDL.LU.64 R14, [R1+0x670] ;  /* 0x00067000010e7983 */ /* 0x000ee80000300a00 */
[----:B----4-:R-:W4:Y:S04]  /*f8e0*/  LDL.LU.64 R24, [R1+0x678] ;  /* 0x0006780001187983 */ /* 0x010f280000300a00 */
[----:B------:R0:W-:Y:S04]  /*f8f0*/  STL [R1+0x1938], R4 ;  /* 0x0019380401007387 */ /* 0x0001e80000100800 */
[----:B0-----:R-:W4:Y:S04]  /*f900*/  LDL.LU.64 R4, [R1+0x620] ;  /* 0x0006200001047983 */ /* 0x001f280000300a00 */
[----:B------:R-:W4:Y:S04]  /*f910*/  LDL.LU.64 R16, [R1+0x680] ;  /* 0x0006800001107983 */ /* 0x000f280000300a00 */
[----:B-----5:R0:W-:Y:S04]  /*f920*/  STL [R1+0x193c], R3 ;  /* 0x00193c0301007387 */ /* 0x0201e80000100800 */
[----:B0-----:R-:W5:Y:S04]  /*f930*/  LDL.LU.64 R2, [R1+0x618] ;  /* 0x0006180001027983 */ /* 0x001f680000300a00 */
[----:B--2---:R0:W2:Y:S04]  /*f940*/  LDG.E.U16 R0, [R8.64] ;  /* 0x0000000608007981 */ /* 0x0040a8000c1e1500 */
[----:B0-----:R-:W2:Y:S04]  /*f950*/  LDL.LU.64 R8, [R1+0x19d0] ;  /* 0x0019d00001087983 */ /* 0x001ea80000300a00 */
[----:B------:R-:W2:Y:S04]  /*f960*/  LDG.E.U16 R29, [R28.64] ;  /* 0x000000061c1d7981 */ /* 0x000ea8000c1e1500 */
[----:B------:R-:W2:Y:S04]  /*f970*/  LDG.E.U16 R19, [R18.64] ;  /* 0x0000000612137981 */ /* 0x000ea8000c1e1500 */
[----:B------:R0:W2:Y:S04]  /*f980*/  LDG.E.U16 R20, [R20.64] ;  /* 0x0000000614147981 */ /* 0x0000a8000c1e1500 */
[----:B0-----:R-:W2:Y:S04]  /*f990*/  LDG.E.U16 R21, [R12.64] ;  /* 0x000000060c157981 */ /* 0x001ea8000c1e1500 */
[----:B------:R3:W2:Y:S04]  /*f9a0*/  LDG.E.U16 R22, [R22.64] ;  /* 0x0000000616167981 */ /* 0x0006a8000c1e1500 */
[----:B---3--:R-:W3:Y:S04]  /*f9b0*/  LDG.E.U16 R23, [R14.64] ;  /* 0x000000060e177981 */ /* 0x008ee8000c1e1500 */
[----:B----4-:R0:W4:Y:S04]  /*f9c0*/  LDG.E.U16 R24, [R24.64] ;  /* 0x0000000618187981 */ /* 0x010128000c1e1500 */
[----:B------:R1:W3:Y:S04]  /*f9d0*/  LDG.E.U16 R5, [R4.64] ;  /* 0x0000000604057981 */ /* 0x0002e8000c1e1500 */
[----:B0-----:R-:W3:Y:S04]  /*f9e0*/  LDG.E.U16 R25, [R16.64] ;  /* 0x0000000610197981 */ /* 0x001ee8000c1e1500 */
[----:B-----5:R0:W5:Y:S04]  /*f9f0*/  LDG.E.U16 R3, [R2.64] ;  /* 0x0000000602037981 */ /* 0x020168000c1e1500 */
[----:B0-----:R0:W3:Y:S04]  /*fa00*/  LDG.E.U16 R2, [R6.64] ;  /* 0x0000000606027981 */ /* 0x0010e8000c1e1500 */
[----:B0-----:R0:W3:Y:S04]  /*fa10*/  LDG.E.U16 R6, [R26.64] ;  /* 0x000000061a067981 */ /* 0x0010e8000c1e1500 */
[----:B--2---:R2:W-:Y:S04]  /*fa20*/  STL [R1+0x64], R0 ;  /* 0x0000640001007387 */ /* 0x0045e80000100800 */
[----:B--2---:R2:W3:Y:S04]  /*fa30*/  LDG.E.U16 R0, [R8.64] ;  /* 0x0000000608007981 */ /* 0x0044e8000c1e1500 */
[----:B--2---:R-:W2:Y:S04]  /*fa40*/  LDL.LU.64 R8, [R1+0x19c8] ;  /* 0x0019c80001087983 */ /* 0x004ea80000300a00 */
[----:B---3--:R2:W-:Y:S04]  /*fa50*/  STL [R1+0x5c], R0 ;  /* 0x00005c0001007387 */ /* 0x0085e80000100800 */
        /* <DEDUP_REMOVED lines=14> */
[----:B0-----:R-:W2:Y:S04]  /*fb40*/  LDL.LU.64 R26, [R1+0x688] ;  /* 0x00068800011a7983 */ /* 0x001ea80000300a00 */
[----:B---3--:R0:W-:Y:S04]  /*fb50*/  STL [R1+0x34], R0 ;  /* 0x0000340001007387 */ /* 0x0081e80000100800 */
[----:B------:R-:W-:Y:S04]  /*fb60*/  STL [R1+0x18e0], R29 ;  /* 0x0018e01d01007387 */ /* 0x000fe80000100800 */
[----:B------:R-:W-:Y:S04]  /*fb70*/  STL [R1+0x18e4], R19 ;  /* 0x0018e41301007387 */ /* 0x000fe80000100800 */
[----:B------:R-:W-:Y:S04]  /*fb80*/  STL [R1+0x18e8], R20 ;  /* 0x0018e81401007387 */ /* 0x000fe80000100800 */
[----:B------:R-:W-:Y:S04]  /*fb90*/  STL [R1+0x18ec], R21 ;  /* 0x0018ec1501007387 */ /* 0x000fe80000100800 */
[----:B------:R-:W3:Y:S04]  /*fba0*/  LDL.LU.64 R12, [R1+0x690] ;  /* 0x00069000010c7983 */ /* 0x000ee80000300a00 */
[----:B--2---:R2:W4:Y:S04]  /*fbb0*/  LDG.E.U16 R26, [R26.64] ;  /* 0x000000061a1a7981 */ /* 0x004528000c1e1500 */
[----:B------:R-:W4:Y:S04]  /*fbc0*/  LDG.E.U16 R7, [R8.64] ;  /* 0x0000000608077981 */ /* 0x000f28000c1e1500 */
[----:B0-----:R-:W4:Y:S04]  /*fbd0*/  LDG.E.U16 R0, [R10.64] ;  /* 0x000000060a007981 */ /* 0x001f28000c1e1500 */
[----:B--2---:R-:W0:Y:S02]  /*fbe0*/  S2R R27, SR_TID.X ;  /* 0x00000000001b7919 */ /* 0x004e240000002100 */
[----:B0-----:R-:W-:-:S04]  /*fbf0*/  LOP3.LUT R27, R27, 0x7f, RZ, 0xc0, !PT ;  /* 0x0000007f1b1b7812 */ /* 0x001fc800078ec0ff */
[----:B------:R-:W-:Y:S02]  /*fc00*/  SHF.L.U32 R28, R27, 0x1, RZ ;  /* 0x000000011b1c7819 */ /* 0x000fe400000006ff */
[----:B---3--:R0:W2:Y:S04]  /*fc10*/  LDG.E.U16 R27, [R12.64] ;  /* 0x000000060c1b7981 */ /* 0x0080a8000c1e1500 */
[----:B------:R-:W-:Y:S04]  /*fc20*/  STL [R1+0x18f0], R22 ;  /* 0x0018f01601007387 */ /* 0x000fe80000100800 */
[----:B------:R-:W-:Y:S04]  /*fc30*/  STL [R1+0x18f4], R23 ;  /* 0x0018f41701007387 */ /* 0x000fe80000100800 */
[----:B----4-:R3:W-:Y:S04]  /*fc40*/  STL [R1+0x18f8], R24 ;  /* 0x0018f81801007387 */ /* 0x0107e80000100800 */
[----:B---3--:R-:W3:Y:S04]  /*fc50*/  LDL.LU R24, [R1+0x498] ;  /* 0x0004980001187983 */ /* 0x008ee80000300800 */
[----:B------:R-:W4:Y:S04]  /*fc60*/  LDL.LU R23, [R1+0x488] ;  /* 0x0004880001177983 */ /* 0x000f280000300800 */
[----:B------:R-:W4:Y:S04]  /*fc70*/  LDL.LU R22, [R1+0x478] ;  /* 0x0004780001167983 */ /* 0x000f280000300800 */
[----:B------:R-:W4:Y:S04]  /*fc80*/  LDL.LU R21, [R1+0x468] ;  /* 0x0004680001157983 */ /* 0x000f280000300800 */
[----:B------:R-:W4:Y:S04]  /*fc90*/  LDL.LU R20, [R1+0x458] ;  /* 0x0004580001147983 */ /* 0x000f280000300800 */
[----:B------:R-:W4:Y:S04]  /*fca0*/  LDL.LU R19, [R1+0x440] ;  /* 0x0004400001137983 */ /* 0x000f280000300800 */
[----:B------:R-:W4:Y:S04]  /*fcb0*/  LDL.LU R29, [R1+0x430] ;  /* 0x00043000011d7983 */ /* 0x000f280000300800 */
[----:B-----5:R5:W-:Y:S04]  /*fcc0*/  STL [R1+0x2c], R3 ;  /* 0x00002c0301007387 */ /* 0x020be80000100800 */
[----:B-----5:R-:W5:Y:S04]  /*fcd0*/  LDL.LU R3, [R1+0x420] ;  /* 0x0004200001037983 */ /* 0x020f680000300800 */
[----:B-1----:R-:W4:Y:S04]  /*fce0*/  LDL.LU R4, [R1+0x410] ;  /* 0x0004100001047983 */ /* 0x002f280000300800 */
[----:B------:R1:W-:Y:S04]  /*fcf0*/  STL [R1+0x24], R5 ;  /* 0x0000240501007387 */ /* 0x0003e80000100800 */
[----:B-1----:R-:W4:Y:S04]  /*fd00*/  LDL.LU R5, [R1+0x3f8] ;  /* 0x0003f80001057983 */ /* 0x002f280000300800 */
[----:B------:R1:W-:Y:S04]  /*fd10*/  STL [R1+0x1c], R2 ;  /* 0x00001c0201007387 */ /* 0x0003e80000100800 */
[----:B-1----:R-:W4:Y:S04]  /*fd20*/  LDL.LU R2, [R1+0x3e0] ;  /* 0x0003e00001027983 */ /* 0x002f280000300800 */
[----:B------:R-:W-:Y:S04]  /*fd30*/  STL [R1+0x14], R7 ;  /* 0x0000140701007387 */ /* 0x000fe80000100800 */
[----:B------:R-:W4:Y:S04]  /*fd40*/  LDL.LU R14, [R1+0x3c8] ;  /* 0x0003c800010e7983 */ /* 0x000f280000300800 */
[----:B------:R1:W-:Y:S04]  /*fd50*/  STL [R1+0xc], R6 ;  /* 0x00000c0601007387 */ /* 0x0003e80000100800 */
[----:B------:R-:W-:Y:S04]  /*fd60*/  STL [R1+0x18fc], R25 ;  /* 0x0018fc1901007387 */ /* 0x000fe80000100800 */
[----:B------:R0:W-:Y:S04]  /*fd70*/  STL [R1+0x4], R0 ;  /* 0x0000040001007387 */ /* 0x0001e80000100800 */
[----:B-1----:R-:W4:Y:S04]  /*fd80*/  LDL.LU R6, [R1+0x3b0] ;  /* 0x0003b00001067983 */ /* 0x002f280000300800 */
[----:B------:R-:W4:Y:S04]  /*fd90*/  LDL.LU R7, [R1+0x398] ;  /* 0x0003980001077983 */ /* 0x000f280000300800 */
[----:B------:R-:W4:Y:S04]  /*fda0*/  LDL.LU R8, [R1+0x380] ;  /* 0x0003800001087983 */ /* 0x000f280000300800 */
[----:B------:R-:W4:Y:S04]  /*fdb0*/  LDL.LU R9, [R1+0x368] ;  /* 0x0003680001097983 */ /* 0x000f280000300800 */
[----:B------:R-:W4:Y:S04]  /*fdc0*/  LDL.LU R10, [R1+0x350] ;  /* 0x00035000010a7983 */ /* 0x000f280000300800 */
[----:B0-----:R-:W4:Y:S04]  /*fdd0*/  LDL.LU R0, [R1+0x338] ;  /* 0x0003380001007983 */ /* 0x001f280000300800 */
[----:B------:R-:W4:Y:S04]  /*fde0*/  LDL.LU R11, [R1+0x324] ;  /* 0x00032400010b7983 */ /* 0x000f280000300800 */
[----:B------:R-:W4:Y:S04]  /*fdf0*/  LDL.LU R15, [R1+0x318] ;  /* 0x00031800010f7983 */ /* 0x000f280000300800 */
[----:B------:R-:W4:Y:S04]  /*fe00*/  LDL.LU R17, [R1+0x30c] ;  /* 0x00030c0001117983 */ /* 0x000f280000300800 */
[----:B------:R-:W-:Y:S04]  /*fe10*/  STL [R1+0x1900], R26 ;  /* 0x0019001a01007387 */ /* 0x000fe80000100800 */
[----:B------:R-:W4:Y:S04]  /*fe20*/  LDL.LU R12, [R1+0x300] ;  /* 0x00030000010c7983 */ /* 0x000f280000300800 */
[----:B------:R-:W4:Y:S04]  /*fe30*/  LDL.LU R13, [R1+0x2f4] ;  /* 0x0002f400010d7983 */ /* 0x000f280000300800 */
[----:B------:R-:W4:Y:S04]  /*fe40*/  LDL.LU R18, [R1+0x2e8] ;  /* 0x0002e80001127983 */ /* 0x000f280000300800 */
[----:B--2---:R0:W-:Y:S04]  /*fe50*/  STL [R1+0x1904], R27 ;  /* 0x0019041b01007387 */ /* 0x0041e80000100800 */
[----:B0-----:R-:W2:Y:S01]  /*fe60*/  LDL.LU.64 R26, [R1+0x698] ;  /* 0x00069800011a7983 */ /* 0x001ea20000300a00 */
[----:B------:R-:W-:-:S05]  /*fe70*/  LOP3.LUT R16, R28, 0x30, RZ, 0x3c, !PT ;  /* 0x000000301c107812 */ /* 0x000fca00078e3cff */
[----:B---3--:R-:W-:Y:S04]  /*fe80*/  STS.U16 [R16+0x4300], R24 ;  /* 0x0043001810007388 */ /* 0x008fe80000000400 */
[----:B--2---:R-:W2:Y:S04]  /*fe90*/  LDG.E.U16 R28, [R26.64] ;  /* 0x000000061a1c7981 */ /* 0x004ea8000c1e1500 */
[----:B----4-:R-:W-:Y:S04]  /*fea0*/  STS.U16 [R16+0x4b00], R23 ;  /* 0x004b001710007388 */ /* 0x010fe80000000400 */
[----:B------:R-:W-:Y:S04]  /*feb0*/  STS.U16 [R16+0x5300], R22 ;  /* 0x0053001610007388 */ /* 0x000fe80000000400 */
[----:B------:R-:W-:Y:S04]  /*fec0*/  STS.U16 [R16+0x5b00], R21 ;  /* 0x005b001510007388 */ /* 0x000fe80000000400 */
[----:B------:R-:W-:Y:S04]  /*fed0*/  STS.U16 [R16+0x6300], R20 ;  /* 0x0063001410007388 */ /* 0x000fe80000000400 */
[----:B------:R-:W-:Y:S04]  /*fee0*/  STS.U16 [R16+0x6b00], R19 ;  /* 0x006b001310007388 */ /* 0x000fe80000000400 */
[----:B------:R-:W-:Y:S04]  /*fef0*/  STS.U16 [R16+0x7300], R29 ;  /* 0x0073001d10007388 */ /* 0x000fe80000000400 */
[----:B-----5:R-:W-:Y:S04]  /*ff00*/  STS.U16 [R16+0x7b00], R3 ;  /* 0x007b000310007388 */ /* 0x020fe80000000400 */
[----:B------:R-:W-:Y:S04]  /*ff10*/  STS.U16 [R16+0x8300], R4 ;  /* 0x0083000410007388 */ /* 0x000fe80000000400 */
[----:B------:R-:W-:Y:S04]  /*ff20*/  STS.U16 [R16+0x8b00], R5 ;  /* 0x008b000510007388 */ /* 0x000fe80000000400 */
[----:B------:R-:W-:Y:S04]  /*ff30*/  STS.U16 [R16+0x9300], R2 ;  /* 0x0093000210007388 */ /* 0x000fe80000000400 */
[----:B------:R0:W-:Y:S04]  /*ff40*/  STS.U16 [R16+0x9b00], R14 ;  /* 0x009b000e10007388 */ /* 0x0001e80000000400 */
[----:B------:R-:W-:Y:S04]  /*ff50*/  STS.U16 [R16+0xa300], R6 ;  /* 0x00a3000610007388 */ /* 0x000fe80000000400 */
[----:B------:R-:W-:Y:S04]  /*ff60*/  STS.U16 [R16+0xab00], R7 ;  /* 0x00ab000710007388 */ /* 0x000fe80000000400 */
[----:B------:R-:W-:Y:S04]  /*ff70*/  STS.U16 [R16+0xb300], R8 ;  /* 0x00b3000810007388 */ /* 0x000fe80000000400 */
[----:B------:R-:W-:Y:S04]  /*ff80*/  STS.U16 [R16+0xbb00], R9 ;  /* 0x00bb000910007388 */ /* 0x000fe80000000400 */
[----:B------:R-:W-:Y:S04]  /*ff90*/  STS.U16 [R16+0xc300], R10 ;  /* 0x00c3000a10007388 */ /* 0x000fe80000000400 */
[----:B------:R1:W-:Y:S04]  /*ffa0*/  STS.U16 [R16+0xcb00], R0 ;  /* 0x00cb000010007388 */ /* 0x0003e80000000400 */
[----:B--2---:R-:W-:Y:S04]  /*ffb0*/  STL [R1+0x1908], R28 ;  /* 0x0019081c01007387 */ /* 0x004fe80000100800 */
[----:B0-----:R-:W2:Y:S04]  /*ffc0*/  LDL.LU R14, [R1+0x2dc] ;  /* 0x0002dc00010e7983 */ /* 0x001ea80000300800 */
[----:B-1----:R-:W3:Y:S04]  /*ffd0*/  LDL.LU R0, [R1+0x2c8] ;  /* 0x0002c80001007983 */ /* 0x002ee80000300800 */
[----:B------:R-:W-:Y:S04]  /*ffe0*/  STS.U16 [R16+0xd300], R11 ;  /* 0x00d3000b10007388 */ /* 0x000fe80000000400 */
[----:B------:R0:W-:Y:S04]  /*fff0*/  STS.U16 [R16+0xdb00], R15 ;  /* 0x00db000f10007388 */ /* 0x0001e80000000400 */
[----:B------:R1:W-:Y:S04]  /*10000*/  STS.U16 [R16+0xe300], R17 ;  /* 0x00e3001110007388 */ /* 0x0003e80000000400 */
[----:B0-----:R-:W4:Y:S04]  /*10010*/  LDL.LU R15, [R1+0x2c0] ;  /* 0x0002c000010f7983 */ /* 0x001f280000300800 */
[----:B-1----:R-:W5:Y:S04]  /*10020*/  LDL.LU R17, [R1+0x2bc] ;  /* 0x0002bc0001117983 */ /* 0x002f680000300800 */
[----:B------:R-:W5:Y:S04]  /*10030*/  LDL.LU R27, [R1+0x2b8] ;  /* 0x0002b800011b7983 */ /* 0x000f680000300800 */
        /* <DEDUP_REMOVED lines=10> */
[----:B------:R-:W-:Y:S04]  /*100e0*/  STS.U16 [R16+0xeb00], R12 ;  /* 0x00eb000c10007388 */ /* 0x000fe80000000400 */
[----:B------:R-:W5:Y:S04]  /*100f0*/  LDL.LU R4, [R1+0x28c] ;  /* 0x00028c0001047983 */ /* 0x000f680000300800 */
[----:B------:R-:W-:Y:S04]  /*10100*/  STS.U16 [R16+0xf300], R13 ;  /* 0x00f3000d10007388 */ /* 0x000fe80000000400 */
[----:B------:R-:W5:Y:S04]  /*10110*/  LDL.LU R5, [R1+0x288] ;  /* 0x0002880001057983 */ /* 0x000f680000300800 */
[----:B------:R0:W-:Y:S04]  /*10120*/  STS.U16 [R16+0xfb00], R18 ;  /* 0x00fb001210007388 */ /* 0x0001e80000000400 */
[----:B------:R-:W5:Y:S04]  /*10130*/  LDL.LU R2, [R1+0x284] ;  /* 0x0002840001027983 */ /* 0x000f680000300800 */
[----:B0-----:R-:W5:Y:S04]  /*10140*/  LDL.LU R18, [R1+0x280] ;  /* 0x0002800001127983 */ /* 0x001f680000300800 */
        /* <DEDUP_REMOVED lines=8> */
[----:B--2---:R-:W-:Y:S04]  /*101d0*/  STS.U16 [R16+0x10300], R14 ;  /* 0x0103000e10007388 */ /* 0x004fe80000000400 */
[----:B---3--:R0:W-:Y:S04]  /*101e0*/  STS.U16 [R16+0x10b00], R0 ;  /* 0x010b000010007388 */ /* 0x0081e80000000400 */
[----:B0-----:R-:W2:Y:S04]  /*101f0*/  LDL.LU R0, [R1+0x244] ;  /* 0x0002440001007983 */ /* 0x001ea80000300800 */
[----:B------:R-:W3:Y:S04]  /*10200*/  LDL.LU R14, [R1+0x240] ;  /* 0x00024000010e7983 */ /* 0x000ee80000300800 */
[----:B----4-:R0:W-:Y:S04]  /*10210*/  STS.U16 [R16+0x11300], R15 ;  /* 0x0113000f10007388 */ /* 0x0101e80000000400 */
[----:B-----5:R1:W-:Y:S04]  /*10220*/  STS.U16 [R16+0x11b00], R17 ;  /* 0x011b001110007388 */ /* 0x0203e80000000400 */
        /* <DEDUP_REMOVED lines=11> */
[----:B0-----:R-:W4:Y:S04]  /*102e0*/  LDL.LU R15, [R1+0x21c] ;  /* 0x00021c00010f7983 */ /* 0x001f280000300800 */
[----:B------:R-:W-:Y:S04]  /*102f0*/  STS.U16 [R16+0x17b00], R4 ;  /* 0x017b000410007388 */ /* 0x000fe80000000400 */
[----:B-1----:R-:W5:Y:S04]  /*10300*/  LDL.LU R17, [R1+0x218] ;  /* 0x0002180001117983 */ /* 0x002f680000300800 */
[----:B------:R-:W-:Y:S04]  /*10310*/  STS.U16 [R16+0x18300], R5 ;  /* 0x0183000510007388 */ /* 0x000fe80000000400 */
[----:B------:R-:W-:Y:S04]  /*10320*/  STS.U16 [R16+0x18b00], R2 ;  /* 0x018b000210007388 */ /* 0x000fe80000000400 */
[----:B------:R0:W-:Y:S04]  /*10330*/  STS.U16 [R16+0x19300], R18 ;  /* 0x0193001210007388 */ /* 0x0001e80000000400 */
[----:B0-----:R-:W0:Y:S04]  /*10340*/  S2R R18, SR_TID.X ;  /* 0x0000000000127919 */ /* 0x001e280000002100 */
[----:B------:R-:W-:Y:S04]  /*10350*/  STS.U16 [R16+0x19b00], R6 ;  /* 0x019b000610007388 */ /* 0x000fe80000000400 */
[----:B------:R1:W-:Y:S04]  /*10360*/  STS.U16 [R16+0x1a300], R7 ;  /* 0x01a3000710007388 */ /* 0x0003e80000000400 */
[----:B------:R-:W-:Y:S04]  /*10370*/  STS.U16 [R16+0x1ab00], R8 ;  /* 0x01ab000810007388 */ /* 0x000fe80000000400 */
[----:B------:R-:W-:Y:S04]  /*10380*/  STS.U16 [R16+0x1b300], R9 ;  /* 0x01b3000910007388 */ /* 0x000fe80000000400 */
[----:B------:R-:W-:Y:S01]  /*10390*/  STS.U16 [R16+0x1bb00], R10 ;  /* 0x01bb000a10007388 */ /* 0x000fe20000000400 */
[----:B0-----:R-:W-:-:S03]  /*103a0*/  LOP3.LUT R18, R18, 0x7f, RZ, 0xc0, !PT ;  /* 0x0000007f12127812 */ /* 0x001fc600078ec0ff */
[----:B------:R-:W-:Y:S01]  /*103b0*/  STS.U16 [R16+0x1c300], R11 ;  /* 0x01c3000b10007388 */ /* 0x000fe20000000400 */
[----:B-1----:R-:W-:-:S03]  /*103c0*/  SHF.L.U32 R7, R18, 0x1, RZ ;  /* 0x0000000112077819 */ /* 0x002fc600000006ff */
[----:B------:R-:W-:Y:S04]  /*103d0*/  STS.U16 [R16+0x1cb00], R12 ;  /* 0x01cb000c10007388 */ /* 0x000fe80000000400 */
[----:B------:R-:W-:Y:S04]  /*103e0*/  STS.U16 [R16+0x1d300], R13 ;  /* 0x01d3000d10007388 */ /* 0x000fe80000000400 */
[----:B------:R-:W-:Y:S04]  /*103f0*/  STL [R1+0x1984], R7 ;  /* 0x0019840701007387 */ /* 0x000fe80000100800 */
[----:B--2---:R0:W-:Y:S02]  /*10400*/  STS.U16 [R16+0x1db00], R0 ;  /* 0x01db000010007388 */ /* 0x0041e40000000400 */
[----:B0-----:R-:W-:-:S02]  /*10410*/  LOP3.LUT R0, R7, 0x40, RZ, 0x3c, !PT ;  /* 0x0000004007007812 */ /* 0x001fc400078e3cff */
[----:B------:R-:W2:Y:S04]  /*10420*/  LDL.LU R7, [R1+0x7c4] ;  /* 0x0007c40001077983 */ /* 0x000ea80000300800 */
[----:B--2---:R0:W-:Y:S04]  /*10430*/  STL [R1+0x1990], R7 ;  /* 0x0019900701007387 */ /* 0x0041e80000100800 */
[----:B0-----:R-:W2:Y:S04]  /*10440*/  LDL.LU R7, [R1+0x4a0] ;  /* 0x0004a00001077983 */ /* 0x001ea80000300800 */
[----:B--2---:R0:W-:Y:S04]  /*10450*/  STL [R1+0x1994], R7 ;  /* 0x0019940701007387 */ /* 0x0041e80000100800 */
[----:B0-----:R-:W2:Y:S04]  /*10460*/  LDL.LU R7, [R1+0x204] ;  /* 0x0002040001077983 */ /* 0x001ea80000300800 */
[----:B------:R-:W2:Y:S04]  /*10470*/  LDL.LU R28, [R1+0x808] ;  /* 0x00080800011c7983 */ /* 0x000ea80000300800 */
[----:B---3--:R-:W-:Y:S04]  /*10480*/  STS.U16 [R16+0x1e300], R14 ;  /* 0x01e3000e10007388 */ /* 0x008fe80000000400 */
[----:B----4-:R-:W-:Y:S04]  /*10490*/  STS.U16 [R16+0x1eb00], R15 ;  /* 0x01eb000f10007388 */ /* 0x010fe80000000400 */
[----:B-----5:R0:W-:Y:S01]  /*104a0*/  STS.U16 [R16+0x1f300], R17 ;  /* 0x01f3001110007388 */ /* 0x0201e20000000400 */
[----:B------:R-:W-:-:S03]  /*104b0*/  IMAD.SHL.U32 R18, R18, 0x2, RZ ;  /* 0x0000000212127824 */ /* 0x000fc600078e00ff */
[----:B--2---:R1:W-:Y:S04]  /*104c0*/  STL [R1+0x1998], R28 ;  /* 0x0019981c01007387 */ /* 0x0043e80000100800 */
[----:B------:R-:W2:Y:S04]  /*104d0*/  LDL.LU R27, [R1+0x778] ;  /* 0x00077800011b7983 */ /* 0x000ea80000300800 */
[----:B------:R-:W3:Y:S04]  /*104e0*/  LDL.LU R26, [R1+0x82c] ;  /* 0x00082c00011a7983 */ /* 0x000ee80000300800 */
[----:B------:R-:W4:Y:S04]  /*104f0*/  LDL.LU R25, [R1+0x7ec] ;  /* 0x0007ec0001197983 */ /* 0x000f280000300800 */
[----:B0-----:R-:W5:Y:S04]  /*10500*/  LDL.LU R17, [R1+0x7a8] ;  /* 0x0007a80001117983 */ /* 0x001f680000300800 */
[----:B------:R-:W2:Y:S04]  /*10510*/  LDL.LU R24, [R1+0x758] ;  /* 0x0007580001187983 */ /* 0x000ea80000300800 */
        /* <DEDUP_REMOVED lines=11> */
[----:B------:R-:W2:Y:S01]  /*105d0*/  LDL.LU R8, [R1+0x810] ;  /* 0x0008100001087983 */ /* 0x000ea20000300800 */
[----:B-1----:R-:W-:-:S03]  /*105e0*/  LOP3.LUT R28, R18, 0x30, RZ, 0x3c, !PT ;  /* 0x00000030121c7812 */ /* 0x002fc600078e3cff */
        /* <DEDUP_REMOVED lines=9> */
[----:B------:R0:W-:Y:S04]  /*10680*/  STS.U16 [R28+0x1fb00], R7 ;  /* 0x01fb00071c007388 */ /* 0x0001e80000000400 */
[----:B0-----:R-:W2:Y:S04]  /*10690*/  LDL.LU R28, [R1+0x1998] ;  /* 0x00199800011c7983 */ /* 0x001ea80000300800 */
[----:B------:R-:W2:Y:S04]  /*106a0*/  LDL.LU R7, [R1+0x1994] ;  /* 0x0019940001077983 */ /* 0x000ea80000300800 */
[----:B--2---:R0:W-:Y:S04]  /*106b0*/  STS.U16 [R0+0x400], R7 ;  /* 0x0004000700007388 */ /* 0x0041e80000000400 */
[----:B0-----:R-:W2:Y:S04]  /*106c0*/  LDL.LU R7, [R1+0x1990] ;  /* 0x0019900001077983 */ /* 0x001ea80000300800 */
[----:B--2---:R-:W-:Y:S04]  /*106d0*/  STS.U16 [R0+0xc00], R7 ;  /* 0x000c000700007388 */ /* 0x004fe80000000400 */
[----:B------:R-:W-:Y:S04]  /*106e0*/  STS.U16 [R0+0x1400], R28 ;  /* 0x0014001c00007388 */ /* 0x000fe80000000400 */
[----:B------:R-:W-:Y:S04]  /*106f0*/  STS.U16 [R0+0x1c00], R27 ;  /* 0x001c001b00007388 */ /* 0x000fe80000000400 */
[----:B---3--:R-:W-:Y:S04]  /*10700*/  STS.U16 [R0+0x2400], R26 ;  /* 0x0024001a00007388 */ /* 0x008fe80000000400 */
[----:B----4-:R-:W-:Y:S04]  /*10710*/  STS.U16 [R0+0x2c00], R25 ;  /* 0x002c001900007388 */ /* 0x010fe80000000400 */
[----:B-----5:R0:W-:Y:S04]  /*10720*/  STS.U16 [R0+0x3400], R17 ;  /* 0x0034001100007388 */ /* 0x0201e80000000400 */
[----:B0-----:R-:W2:Y:S04]  /*10730*/  LDL.LU R17, [R1+0x764] ;  /* 0x0007640001117983 */ /* 0x001ea80000300800 */
[----:B------:R-:W3:Y:S04]  /*10740*/  LDL.LU R7, [R1+0x2d8] ;  /* 0x0002d80001077983 */ /* 0x000ee80000300800 */
[----:B---3--:R0:W-:Y:S04]  /*10750*/  STL [R1+0x1988], R7 ;  /* 0x0019880701007387 */ /* 0x0081e80000100800 */
[----:B0-----:R-:W3:Y:S04]  /*10760*/  LDL.LU R7, [R1+0x734] ;  /* 0x0007340001077983 */ /* 0x001ee80000300800 */
        /* <DEDUP_REMOVED lines=23> */
[----:B------:R-:W4:Y:S04]  /*108e0*/  LDL.LU R28, [R1+0x2c4] ;  /* 0x0002c400011c7983 */ /* 0x000f280000300800 */
[----:B------:R0:W-:Y:S04]  /*108f0*/  STS.U16 [R0+0xe400], R18 ;  /* 0x00e4001200007388 */ /* 0x0001e80000000400 */
[----:B------:R-:W5:Y:S04]  /*10900*/  LDL.LU R27, [R1+0x1d4] ;  /* 0x0001d400011b7983 */ /* 0x000f680000300800 */
[----:B0-----:R-:W4:Y:S04]  /*10910*/  LDL.LU R18, [R1+0x1d0] ;  /* 0x0001d00001127983 */ /* 0x001f280000300800 */
        /* <DEDUP_REMOVED lines=22> */
[----:B--2---:R0:W-:Y:S04]  /*10a80*/  STS.U16 [R0+0xec00], R17 ;  /* 0x00ec001100007388 */ /* 0x0041e80000000400 */
[----:B------:R-:W2:Y:S04]  /*10a90*/  LDL.LU R16, [R1+0x12c] ;  /* 0x00012c0001107983 */ /* 0x000ea80000300800 */
[----:B0-----:R-:W2:Y:S04]  /*10aa0*/  LDL.LU R17, [R1+0x128] ;  /* 0x0001280001117983 */ /* 0x001ea80000300800 */
[----:B---3--:R0:W-:Y:S04]  /*10ab0*/  STS.U16 [R0+0xf400], R7 ;  /* 0x00f4000700007388 */ /* 0x0081e80000000400 */
[----:B0-----:R-:W3:Y:S04]  /*10ac0*/  LDL.LU R7, [R1+0x198c] ;  /* 0x00198c0001077983 */ /* 0x001ee80000300800 */
[----:B---3--:R0:W-:Y:S04]  /*10ad0*/  STS.U16 [R0+0xfc00], R7 ;  /* 0x00fc000700007388 */ /* 0x0081e80000000400 */
[----:B0-----:R-:W3:Y:S04]  /*10ae0*/  LDL.LU R7, [R1+0x1988] ;  /* 0x0019880001077983 */ /* 0x001ee80000300800 */
[----:B---3--:R0:W-:Y:S01]  /*10af0*/  STS.U16 [R0+0x10400], R7 ;  /* 0x0104000700007388 */ /* 0x0081e20000000400 */
[----:B----4-:R-:W-:Y:S02]  /*10b00*/  STS.U16 [R0+0x10c00], R28 ;  /* 0x010c001c00007388 */ /* 0x010fe40000000400 */
[----:B-----5:R-:W-:Y:S02]  /*10b10*/  STS.U16 [R0+0x11400], R27 ;  /* 0x0114001b00007388 */ /* 0x020fe40000000400 */
[----:B------:R1:W-:Y:S01]  /*10b20*/  STS.U16 [R0+0x11c00], R18 ;  /* 0x011c001200007388 */ /* 0x0003e20000000400 */
[----:B0-----:R-:W3:Y:S01]  /*10b30*/  LDL.LU R7, [R1+0x1984] ;  /* 0x0019840001077983 */ /* 0x001ee20000300800 */
[----:B-1----:R-:W4:Y:S02]  /*10b40*/  LDL.LU R18, [R1+0x124] ;  /* 0x0001240001127983 */ /* 0x002f240000300800 */
[----:B------:R-:W5:Y:S02]  /*10b50*/  LDL.LU R28, [R1+0x110] ;  /* 0x00011000011c7983 */ /* 0x000f640000300800 */
[----:B-----5:R0:W-:Y:S04]  /*10b60*/  STL [R1+0x197c], R28 ;  /* 0x00197c1c01007387 */ /* 0x0201e80000100800 */
[----:B0-----:R-:W5:Y:S04]  /*10b70*/  LDL.LU R28, [R1+0x114] ;  /* 0x00011400011c7983 */ /* 0x001f680000300800 */
[----:B-----5:R0:W-:Y:S04]  /*10b80*/  STL [R1+0x1980], R28 ;  /* 0x0019801c01007387 */ /* 0x0201e80000100800 */
[----:B0-----:R-:W5:Y:S01]  /*10b90*/  LDL.LU R28, [R1+0x120] ;  /* 0x00012000011c7983 */ /* 0x001f620000300800 */
[----:B------:R-:W3:Y:S03]  /*10ba0*/  LDL.LU R27, [R1+0x80c] ;  /* 0x00080c00011b7983 */ /* 0x000ee60000300800 */
[----:B------:R0:W-:Y:S01]  /*10bb0*/  STS.U16 [R0+0x12400], R26 ;  /* 0x0124001a00007388 */ /* 0x0001e20000000400 */
[----:B------:R1:W-:Y:S02]  /*10bc0*/  STS.U16 [R0+0x12c00], R25 ;  /* 0x012c001900007388 */ /* 0x0003e40000000400 */
[----:B------:R0:W-:Y:S02]  /*10bd0*/  STS.U16 [R0+0x13400], R24 ;  /* 0x0134001800007388 */ /* 0x0001e40000000400 */
[----:B------:R0:W-:Y:S01]  /*10be0*/  STS.U16 [R0+0x13c00], R23 ;  /* 0x013c001700007388 */ /* 0x0001e20000000400 */
        /* <DEDUP_REMOVED lines=16> */
[----:B------:R-:W-:Y:S01]  /*10cf0*/  STS.U16 [R0+0x1c400], R14 ;  /* 0x01c4000e00007388 */ /* 0x000fe20000000400 */
[----:B------:R-:W-:Y:S02]  /*10d00*/  STS.U16 [R0+0x1cc00], R15 ;  /* 0x01cc000f00007388 */ /* 0x000fe40000000400 */
[----:B--2---:R-:W-:Y:S02]  /*10d10*/  STS.U16 [R0+0x1d400], R16 ;  /* 0x01d4001000007388 */ /* 0x004fe40000000400 */
[----:B------:R-:W-:Y:S01]  /*10d20*/  STS.U16 [R0+0x1dc00], R17 ;  /* 0x01dc001100007388 */ /* 0x000fe20000000400 */
[----:B----4-:R-:W-:Y:S04]  /*10d30*/  STS.U16 [R0+0x1e400], R18 ;  /* 0x01e4001200007388 */ /* 0x010fe80000000400 */
[----:B---3--:R2:W-:Y:S01]  /*10d40*/  STL [R1+0x1978], R27 ;  /* 0x0019781b01007387 */ /* 0x0085e20000100800 */
[----:B0-----:R-:W3:Y:S02]  /*10d50*/  LDL.LU R26, [R1+0x7ac] ;  /* 0x0007ac00011a7983 */ /* 0x001ee40000300800 */
[----:B-1----:R-:W4:Y:S02]  /*10d60*/  LDL.LU R25, [R1+0x800] ;  /* 0x0008000001197983 */ /* 0x002f240000300800 */
[----:B------:R-:W3:Y:S01]  /*10d70*/  LDL.LU R24, [R1+0x770] ;  /* 0x0007700001187983 */ /* 0x000ee20000300800 */
[----:B------:R-:W3:Y:S01]  /*10d80*/  LDL.LU R23, [R1+0x828] ;  /* 0x0008280001177983 */ /* 0x000ee20000300800 */
[----:B------:R-:W3:Y:S02]  /*10d90*/  LDL.LU R22, [R1+0x7e8] ;  /* 0x0007e80001167983 */ /* 0x000ee40000300800 */
[----:B------:R-:W3:Y:S02]  /*10da0*/  LDL.LU R21, [R1+0x7a4] ;  /* 0x0007a40001157983 */ /* 0x000ee40000300800 */
        /* <DEDUP_REMOVED lines=14> */
[C---:B--2---:R-:W-:Y:S01]  /*10e90*/  LOP3.LUT R27, R7.reuse, 0x40, RZ, 0x3c, !PT ;  /* 0x00000040071b7812 */ /* 0x044fe200078e3cff */
[----:B------:R-:W2:Y:S02]  /*10ea0*/  LDL.LU R14, [R1+0x70c] ;  /* 0x00070c00010e7983 */ /* 0x000ea40000300800 */
[----:B------:R-:W2:Y:S01]  /*10eb0*/  LDL.LU R15, [R1+0x708] ;  /* 0x00070800010f7983 */ /* 0x000ea20000300800 */
[----:B------:R-:W2:Y:S01]  /*10ec0*/  LDL.LU R0, [R1+0x704] ;  /* 0x0007040001007983 */ /* 0x000ea20000300800 */
[----:B------:R-:W2:Y:S02]  /*10ed0*/  LDL.LU R17, [R1+0x700] ;  /* 0x0007000001117983 */ /* 0x000ea40000300800 */
[----:B------:R-:W2:Y:S01]  /*10ee0*/  LDL.LU R18, [R1+0x6f8] ;  /* 0x0006f80001127983 */ /* 0x000ea20000300800 */
[----:B-----5:R0:W-:Y:S04]  /*10ef0*/  STS.U16 [R27+0x1ec00], R28 ;  /* 0x01ec001c1b007388 */ /* 0x0201e80000000400 */
[----:B0-----:R-:W5:Y:S04]  /*10f00*/  LDL.LU R28, [R1+0x1980] ;  /* 0x00198000011c7983 */ /* 0x001f680000300800 */
[----:B-----5:R0:W-:Y:S04]  /*10f10*/  STS.U16 [R27+0x1f400], R28 ;  /* 0x01f4001c1b007388 */ /* 0x0201e80000000400 */
[----:B0-----:R-:W5:Y:S01]  /*10f20*/  LDL.LU R28, [R1+0x197c] ;  /* 0x00197c00011c7983 */ /* 0x001f620000300800 */
[----:B------:R-:W-:-:S03]  /*10f30*/  LOP3.LUT R16, R7, 0x50, RZ, 0x3c, !PT ;  /* 0x0000005007107812 */ /* 0x000fc600078e3cff */
[----:B-----5:R0:W-:Y:S04]  /*10f40*/  STS.U16 [R27+0x1fc00], R28 ;  /* 0x01fc001c1b007388 */ /* 0x0201e80000000400 */
[----:B0-----:R-:W5:Y:S01]  /*10f50*/  LDL.LU R27, [R1+0x1978] ;  /* 0x00197800011b7983 */ /* 0x001f620000300800 */
[----:B------:R0:W-:Y:S03]  /*10f60*/  STL [R1+0x1968], R7 ;  /* 0x0019680701007387 */ /* 0x0001e60000100800 */
[----:B0-----:R-:W2:Y:S04]  /*10f70*/  LDL.LU R7, [R1+0x6e8] ;  /* 0x0006e80001077983 */ /* 0x001ea80000300800 */
[----:B--2---:R0:W-:Y:S04]  /*10f80*/  STL [R1+0x196c], R7 ;  /* 0x00196c0701007387 */ /* 0x0041e80000100800 */
[----:B0-----:R-:W2:Y:S04]  /*10f90*/  LDL.LU R7, [R1+0x6ec] ;  /* 0x0006ec0001077983 */ /* 0x001ea80000300800 */
[----:B--2---:R0:W-:Y:S04]  /*10fa0*/  STL [R1+0x1970], R7 ;  /* 0x0019700701007387 */ /* 0x0041e80000100800 */
[----:B0-----:R-:W2:Y:S04]  /*10fb0*/  LDL.LU R7, [R1+0x6f0] ;  /* 0x0006f00001077983 */ /* 0x001ea80000300800 */
[----:B-----5:R-:W-:Y:S01]  /*10fc0*/  STS.U16 [R16+0x500], R27 ;  /* 0x0005001b10007388 */ /* 0x020fe20000000400 */
[----:B---3--:R-:W-:Y:S02]  /*10fd0*/  STS.U16 [R16+0xd00], R26 ;  /* 0x000d001a10007388 */ /* 0x008fe40000000400 */
[----:B----4-:R-:W-:Y:S02]  /*10fe0*/  STS.U16 [R16+0x1500], R25 ;  /* 0x0015001910007388 */ /* 0x010fe40000000400 */
[----:B------:R-:W-:Y:S01]  /*10ff0*/  STS.U16 [R16+0x1d00], R24 ;  /* 0x001d001810007388 */ /* 0x000fe20000000400 */
[----:B------:R-:W-:Y:S01]  /*11000*/  STS.U16 [R16+0x2500], R23 ;  /* 0x0025001710007388 */ /* 0x000fe20000000400 */
[----:B------:R-:W-:Y:S02]  /*11010*/  STS.U16 [R16+0x2d00], R22 ;  /* 0x002d001610007388 */ /* 0x000fe40000000400 */
[----:B------:R-:W-:Y:S02]  /*11020*/  STS.U16 [R16+0x3500], R21 ;  /* 0x0035001510007388 */ /* 0x000fe40000000400 */
        /* <DEDUP_REMOVED lines=15> */
[----:B------:R-:W-:Y:S01]  /*11120*/  STS.U16 [R16+0xb500], R15 ;  /* 0x00b5000f10007388 */ /* 0x000fe20000000400 */
[----:B--2---:R0:W-:Y:S04]  /*11130*/  STL [R1+0x1974], R7 ;  /* 0x0019740701007387 */ /* 0x0041e80000100800 */
[----:B0-----:R-:W2:Y:S01]  /*11140*/  LDL.LU R7, [R1+0x6f4] ;  /* 0x0006f40001077983 */ /* 0x001ea20000300800 */
[----:B------:R-:W3:Y:S02]  /*11150*/  LDL.LU R13, [R1+0x6e4] ;  /* 0x0006e400010d7983 */ /* 0x000ee40000300800 */
[----:B------:R-:W4:Y:S02]  /*11160*/  LDL.LU R14, [R1+0x6e0] ;  /* 0x0006e000010e7983 */ /* 0x000f240000300800 */
[----:B------:R0:W-:Y:S01]  /*11170*/  STS.U16 [R16+0xbd00], R0 ;  /* 0x00bd000010007388 */ /* 0x0001e20000000400 */
[----:B------:R-:W5:Y:S04]  /*11180*/  LDL.LU R15, [R1+0x2d4] ;  /* 0x0002d400010f7983 */ /* 0x000f680000300800 */
[----:B------:R1:W-:Y:S01]  /*11190*/  STS.U16 [R16+0xc500], R17 ;  /* 0x00c5001110007388 */ /* 0x0003e20000000400 */
[----:B------:R1:W-:Y:S03]  /*111a0*/  STS.U16 [R16+0xcd00], R18 ;  /* 0x00cd001210007388 */ /* 0x0003e60000000400 */
[----:B0-----:R-:W3:Y:S01]  /*111b0*/  LDL.LU R0, [R1+0x200] ;  /* 0x0002000001007983 */ /* 0x001ee20000300800 */
[----:B-1----:R-:W3:Y:S02]  /*111c0*/  LDL.LU R17, [R1+0x10c] ;  /* 0x00010c0001117983 */ /* 0x002ee40000300800 */
        /* <DEDUP_REMOVED lines=22> */
[----:B--2---:R0:W-:Y:S04]  /*11330*/  STS.U16 [R16+0xd500], R7 ;  /* 0x00d5000710007388 */ /* 0x0041e80000000400 */
[----:B0-----:R-:W2:Y:S04]  /*11340*/  LDL.LU R7, [R1+0x1974] ;  /* 0x0019740001077983 */ /* 0x001ea80000300800 */
[----:B--2---:R0:W-:Y:S04]  /*11350*/  STS.U16 [R16+0xdd00], R7 ;  /* 0x00dd000710007388 */ /* 0x0041e80000000400 */
[----:B0-----:R-:W2:Y:S04]  /*11360*/  LDL.LU R7, [R1+0x1970] ;  /* 0x0019700001077983 */ /* 0x001ea80000300800 */
[----:B--2---:R0:W-:Y:S04]  /*11370*/  STS.U16 [R16+0xe500], R7 ;  /* 0x00e5000710007388 */ /* 0x0041e80000000400 */
[----:B0-----:R-:W2:Y:S04]  /*11380*/  LDL.LU R7, [R1+0x196c] ;  /* 0x00196c0001077983 */ /* 0x001ea80000300800 */
[----:B--2---:R0:W-:Y:S01]  /*11390*/  STS.U16 [R16+0xed00], R7 ;  /* 0x00ed000710007388 */ /* 0x0041e20000000400 */
[----:B---3--:R1:W-:Y:S02]  /*113a0*/  STS.U16 [R16+0xf500], R13 ;  /* 0x00f5000d10007388 */ /* 0x0083e40000000400 */
[----:B----4-:R2:W-:Y:S02]  /*113b0*/  STS.U16 [R16+0xfd00], R14 ;  /* 0x00fd000e10007388 */ /* 0x0105e40000000400 */
[----:B-----5:R3:W-:Y:S01]  /*113c0*/  STS.U16 [R16+0x10500], R15 ;  /* 0x0105000f10007388 */ /* 0x0207e20000000400 */
[----:B------:R4:W-:Y:S01]  /*113d0*/  STS.U16 [R16+0x10d00], R0 ;  /* 0x010d000010007388 */ /* 0x0009e20000000400 */
[----:B------:R4:W-:Y:S03]  /*113e0*/  STS.U16 [R16+0x11500], R17 ;  /* 0x0115001110007388 */ /* 0x0009e60000000400 */
[----:B0-----:R-:W5:Y:S01]  /*113f0*/  LDL.LU R7, [R1+0x1968] ;  /* 0x0019680001077983 */ /* 0x001f620000300800 */
[----:B-1----:R-:W5:Y:S02]  /*11400*/  LDL.LU R13, [R1+0x1964] ;  /* 0x00196400010d7983 */ /* 0x002f640000300800 */
[----:B--2---:R-:W2:Y:S02]  /*11410*/  LDL.LU R14, [R1+0x1960] ;  /* 0x00196000010e7983 */ /* 0x004ea40000300800 */
[----:B---3--:R-:W3:Y:S01]  /*11420*/  LDL.LU R15, [R1+0x195c] ;  /* 0x00195c00010f7983 */ /* 0x008ee20000300800 */
[----:B----4-:R-:W4:Y:S01]  /*11430*/  LDL.LU R0, [R1+0x1958] ;  /* 0x0019580001007983 */ /* 0x010f220000300800 */
[----:B------:R-:W2:Y:S03]  /*11440*/  LDL.LU R17, [R1+0x1954] ;  /* 0x0019540001117983 */ /* 0x000ea60000300800 */
[----:B------:R0:W-:Y:S04]  /*11450*/  STS.U16 [R16+0x11d00], R18 ;  /* 0x011d001210007388 */ /* 0x0001e80000000400 */
[----:B0-----:R-:W2:Y:S01]  /*11460*/  LDL.LU R18, [R1+0x1950] ;  /* 0x0019500001127983 */ /* 0x001ea20000300800 */
[----:B------:R0:W-:Y:S02]  /*11470*/  STS.U16 [R16+0x12500], R28 ;  /* 0x0125001c10007388 */ /* 0x0001e40000000400 */
[----:B------:R1:W-:Y:S02]  /*11480*/  STS.U16 [R16+0x12d00], R27 ;  /* 0x012d001b10007388 */ /* 0x0003e40000000400 */
[----:B------:R1:W-:Y:S01]  /*11490*/  STS.U16 [R16+0x13500], R26 ;  /* 0x0135001a10007388 */ /* 0x0003e20000000400 */
[----:B------:R1:W-:Y:S01]  /*114a0*/  STS.U16 [R16+0x13d00], R25 ;  /* 0x013d001910007388 */ /* 0x0003e20000000400 */
[----:B------:R1:W-:Y:S02]  /*114b0*/  STS.U16 [R16+0x14500], R24 ;  /* 0x0145001810007388 */ /* 0x0003e40000000400 */
[----:B------:R1:W-:Y:S01]  /*114c0*/  STS.U16 [R16+0x14d00], R23 ;  /* 0x014d001710007388 */ /* 0x0003e20000000400 */
[----:B0-----:R-:W3:Y:S01]  /*114d0*/  LDL.LU R28, [R1+0x77c] ;  /* 0x00077c00011c7983 */ /* 0x001ee20000300800 */
[----:B-1----:R-:W3:Y:S03]  /*114e0*/  LDL.LU R27, [R1+0x7f0] ;  /* 0x0007f000011b7983 */ /* 0x002ee60000300800 */
[----:B------:R-:W3:Y:S01]  /*114f0*/  LDL.LU R26, [R1+0x75c] ;  /* 0x00075c00011a7983 */ /* 0x000ee20000300800 */
[----:B------:R-:W3:Y:S03]  /*11500*/  LDL.LU R25, [R1+0x820] ;  /* 0x0008200001197983 */ /* 0x000ee60000300800 */
[----:B------:R-:W3:Y:S04]  /*11510*/  LDL.LU R24, [R1+0x7dc] ;  /* 0x0007dc0001187983 */ /* 0x000ee80000300800 */
[----:B------:R0:W-:Y:S01]  /*11520*/  STS.U16 [R16+0x15500], R22 ;  /* 0x0155001610007388 */ /* 0x0001e20000000400 */
[----:B------:R-:W3:Y:S02]  /*11530*/  LDL.LU R23, [R1+0x79c] ;  /* 0x00079c0001177983 */ /* 0x000ee40000300800 */
[----:B------:R1:W-:Y:S02]  /*11540*/  STS.U16 [R16+0x15d00], R21 ;  /* 0x015d001510007388 */ /* 0x0003e40000000400 */
[----:B------:R1:W-:Y:S01]  /*11550*/  STS.U16 [R16+0x16500], R20 ;  /* 0x0165001410007388 */ /* 0x0003e20000000400 */
[----:B------:R1:W-:Y:S01]  /*11560*/  STS.U16 [R16+0x16d00], R19 ;  /* 0x016d001310007388 */ /* 0x0003e20000000400 */
[----:B------:R1:W-:Y:S02]  /*11570*/  STS.U16 [R16+0x17500], R29 ;  /* 0x0175001d10007388 */ /* 0x0003e40000000400 */
[----:B------:R1:W-:Y:S01]  /*11580*/  STS.U16 [R16+0x17d00], R3 ;  /* 0x017d000310007388 */ /* 0x0003e20000000400 */
[----:B0-----:R-:W3:Y:S01]  /*11590*/  LDL.LU R22, [R1+0x748] ;  /* 0x0007480001167983 */ /* 0x001ee20000300800 */
[----:B-1----:R-:W3:Y:S03]  /*115a0*/  LDL.LU R21, [R1+0x834] ;  /* 0x0008340001157983 */ /* 0x002ee60000300800 */
[----:B------:R-:W3:Y:S04]  /*115b0*/  LDL.LU R20, [R1+0x814] ;  /* 0x0008140001147983 */ /* 0x000ee80000300800 */
[----:B------:R-:W3:Y:S01]  /*115c0*/  LDL.LU R19, [R1+0x7f8] ;  /* 0x0007f80001137983 */ /* 0x000ee20000300800 */
[----:B------:R-:W3:Y:S02]  /*115d0*/  LDL.LU R29, [R1+0x7d0] ;  /* 0x0007d000011d7983 */ /* 0x000ee40000300800 */
[----:B------:R0:W-:Y:S02]  /*115e0*/  STS.U16 [R16+0x18500], R4 ;  /* 0x0185000410007388 */ /* 0x0001e40000000400 */
[----:B------:R-:W3:Y:S01]  /*115f0*/  LDL.LU R3, [R1+0x7b8] ;  /* 0x0007b80001037983 */ /* 0x000ee20000300800 */
[----:B------:R1:W-:Y:S01]  /*11600*/  STS.U16 [R16+0x18d00], R5 ;  /* 0x018d000510007388 */ /* 0x0003e20000000400 */
[----:B------:R1:W-:Y:S02]  /*11610*/  STS.U16 [R16+0x19500], R2 ;  /* 0x0195000210007388 */ /* 0x0003e40000000400 */
[----:B------:R1:W-:Y:S02]  /*11620*/  STS.U16 [R16+0x19d00], R6 ;  /* 0x019d000610007388 */ /* 0x0003e40000000400 */
[----:B------:R1:W-:Y:S01]  /*11630*/  STS.U16 [R16+0x1a500], R8 ;  /* 0x01a5000810007388 */ /* 0x0003e20000000400 */
[----:B------:R1:W-:Y:S04]  /*11640*/  STS.U16 [R16+0x1ad00], R9 ;  /* 0x01ad000910007388 */ /* 0x0003e80000000400 */
        /* <DEDUP_REMOVED lines=8> */
[----:B------:R1:W-:Y:S03]  /*116d0*/  STS.U16 [R16+0x1c500], R12 ;  /* 0x01c5000c10007388 */ /* 0x0003e60000000400 */
[----:B0-----:R-:W3:Y:S01]  /*116e0*/  LDL.LU R10, [R1+0x3c0] ;  /* 0x0003c000010a7983 */ /* 0x001ee20000300800 */
[----:B-1----:R-:W3:Y:S02]  /*116f0*/  LDL.LU R11, [R1+0x3a8] ;  /* 0x0003a800010b7983 */ /* 0x002ee40000300800 */
[----:B------:R-:W3:Y:S01]  /*11700*/  LDL.LU R12, [R1+0x390] ;  /* 0x00039000010c7983 */ /* 0x000ee20000300800 */
[----:B--2---:R0:W-:Y:S01]  /*11710*/  STS.U16 [R16+0x1cd00], R18 ;  /* 0x01cd001210007388 */ /* 0x0041e20000000400 */
[----:B------:R1:W-:Y:S03]  /*11720*/  STS.U16 [R16+0x1d500], R17 ;  /* 0x01d5001110007388 */ /* 0x0003e60000000400 */
[----:B0-----:R-:W2:Y:S01]  /*11730*/  LDL.LU R18, [R1+0x7c8] ;  /* 0x0007c80001127983 */ /* 0x001ea20000300800 */
[----:B-1----:R-:W2:Y:S01]  /*11740*/  LDL.LU R16, [R1+0x194c] ;  /* 0x00194c0001107983 */ /* 0x002ea20000300800 */
[C---:B-----5:R-:W-:Y:S01]  /*11750*/  LOP3.LUT R17, R7.reuse, 0x50, RZ, 0x3c, !PT ;  /* 0x0000005007117812 */ /* 0x060fe200078e3cff */
[----:B------:R-:W-:-:S04]  /*11760*/  LOP3.LUT R7, R7, 0x60, RZ, 0x3c, !PT ;  /* 0x0000006007077812 */ /* 0x000fc800078e3cff */
[----:B--2---:R-:W-:Y:S01]  /*11770*/  STS.U16 [R17+0x1dd00], R16 ;  /* 0x01dd001011007388 */ /* 0x004fe20000000400 */
[----:B----4-:R-:W-:Y:S02]  /*11780*/  STS.U16 [R17+0x1e500], R0 ;  /* 0x01e5000011007388 */ /* 0x010fe40000000400 */
[----:B---3--:R-:W-:Y:S02]  /*11790*/  STS.U16 [R17+0x1ed00], R15 ;  /* 0x01ed000f11007388 */ /* 0x008fe40000000400 */
        /* <DEDUP_REMOVED lines=14> */
[----:B------:R0:W-:Y:S03]  /*11880*/  STS.U16 [R7+0x6600], R3 ;  /* 0x0066000307007388 */ /* 0x0001e60000000400 */
[----:B0-----:R-:W2:Y:S04]  /*11890*/  LDL.LU R3, [R1+0x330] ;  /* 0x0003300001037983 */ /* 0x001ea80000300800 */
[----:B--2---:R0:W-:Y:S04]  /*118a0*/  STL [R1+0x1940], R3 ;  /* 0x0019400301007387 */ /* 0x0041e80000100800 */
[----:B0-----:R-:W2:Y:S04]  /*118b0*/  LDL.LU R3, [R1+0x348] ;  /* 0x0003480001037983 */ /* 0x001ea80000300800 */
[----:B--2---:R0:W-:Y:S04]  /*118c0*/  STL [R1+0x1944], R3 ;  /* 0x0019440301007387 */ /* 0x0041e80000100800 */
[----:B0-----:R-:W2:Y:S01]  /*118d0*/  LDL.LU R3, [R1+0x360] ;  /* 0x0003600001037983 */ /* 0x001ea20000300800 */
        /* <DEDUP_REMOVED lines=8> */
[----:B------:R-:W-:Y:S03]  /*11960*/  STS.U16 [R7+0xae00], R12 ;  /* 0x00ae000c07007388 */ /* 0x000fe60000000400 */
[----:B--2---:R0:W-:Y:S04]  /*11970*/  STL [R1+0x1948], R3 ;  /* 0x0019480301007387 */ /* 0x0041e80000100800 */
[----:B0-----:R-:W2:Y:S01]  /*11980*/  LDL.LU R3, [R1+0x378] ;  /* 0x0003780001037983 */ /* 0x001ea20000300800 */
[----:B------:R-:W3:Y:S02]  /*11990*/  LDL.LU R4, [R1+0x320] ;  /* 0x0003200001047983 */ /* 0x000ee40000300800 */
[----:B------:R-:W4:Y:S02]  /*119a0*/  LDL.LU R5, [R1+0x314] ;  /* 0x0003140001057983 */ /* 0x000f240000300800 */
[----:B------:R-:W5:Y:S01]  /*119b0*/  LDL.LU R2, [R1+0x308] ;  /* 0x0003080001027983 */ /* 0x000f620000300800 */
        /* <DEDUP_REMOVED lines=23> */
[----:B------:R-:W3:Y:S01]  /*11b30*/  LDL.LU R29, [R1] ;  /* 0x00000000011d7983 */ /* 0x000ee20000300800 */
        /* <DEDUP_REMOVED lines=18> */
[----:B------:R0:W-:Y:S01]  /*11c60*/  STS.U16 [R7+0xfe00], R9 ;  /* 0x00fe000907007388 */ /* 0x0001e20000000400 */
[----:B------:R1:W-:Y:S02]  /*11c70*/  STS.U16 [R7+0x10600], R10 ;  /* 0x0106000a07007388 */ /* 0x0003e40000000400 */
[----:B------:R1:W-:Y:S02]  /*11c80*/  STS.U16 [R7+0x10e00], R11 ;  /* 0x010e000b07007388 */ /* 0x0003e40000000400 */
[----:B------:R1:W-:Y:S01]  /*11c90*/  STS.U16 [R7+0x11600], R12 ;  /* 0x0116000c07007388 */ /* 0x0003e20000000400 */
[----:B0-----:R-:W2:Y:S01]  /*11ca0*/  LDL.LU R9, [R1+0x1924] ;  /* 0x0019240001097983 */ /* 0x001ea20000300800 */
[----:B-1----:R-:W2:Y:S02]  /*11cb0*/  LDL.LU R10, [R1+0x1920] ;  /* 0x00192000010a7983 */ /* 0x002ea40000300800 */
[----:B------:R-:W2:Y:S02]  /*11cc0*/  LDL.LU R11, [R1+0x191c] ;  /* 0x00191c00010b7983 */ /* 0x000ea40000300800 */
[----:B------:R-:W2:Y:S01]  /*11cd0*/  LDL.LU R12, [R1+0x1918] ;  /* 0x00191800010c7983 */ /* 0x000ea20000300800 */
        /* <DEDUP_REMOVED lines=18> */
[----:B0-----:R-:W3:Y:S01]  /*11e00*/  LDL.LU R29, [R1+0x74c] ;  /* 0x00074c00011d7983 */ /* 0x001ee20000300800 */
        /* <DEDUP_REMOVED lines=15> */
[----:B------:R-:W3:Y:S04]  /*11f00*/  LDL.LU R19, [R1+0x3a0] ;  /* 0x0003a00001137983 */ /* 0x000ee80000300800 */
[----:B--2---:R0:W-:Y:S01]  /*11f10*/  STS.U16 [R7+0x1ae00], R12 ;  /* 0x01ae000c07007388 */ /* 0x0041e20000000400 */
[----:B------:R1:W-:Y:S02]  /*11f20*/  STS.U16 [R7+0x1b600], R11 ;  /* 0x01b6000b07007388 */ /* 0x0003e40000000400 */
[----:B------:R2:W-:Y:S02]  /*11f30*/  STS.U16 [R7+0x1be00], R10 ;  /* 0x01be000a07007388 */ /* 0x0005e40000000400 */
[----:B------:R4:W-:Y:S01]  /*11f40*/  STS.U16 [R7+0x1c600], R9 ;  /* 0x01c6000907007388 */ /* 0x0009e20000000400 */
[----:B------:R5:W-:Y:S04]  /*11f50*/  STS.U16 [R7+0x1ce00], R8 ;  /* 0x01ce000807007388 */ /* 0x000be80000000400 */
[----:B0-----:R-:W3:Y:S01]  /*11f60*/  LDL.LU R12, [R1+0x818] ;  /* 0x00081800010c7983 */ /* 0x001ee20000300800 */
[----:B-1----:R-:W3:Y:S02]  /*11f70*/  LDL.LU R11, [R1+0x7e0] ;  /* 0x0007e000010b7983 */ /* 0x002ee40000300800 */
[----:B--2---:R-:W2:Y:S02]  /*11f80*/  LDL.LU R10, [R1+0x760] ;  /* 0x00076000010a7983 */ /* 0x004ea40000300800 */
[----:B----4-:R-:W4:Y:S01]  /*11f90*/  LDL.LU R9, [R1+0x784] ;  /* 0x0007840001097983 */ /* 0x010f220000300800 */
[----:B-----5:R-:W5:Y:S04]  /*11fa0*/  LDL.LU R7, [R1+0x1914] ;  /* 0x0019140001077983 */ /* 0x020f680000300800 */
[----:B------:R-:W0:Y:S02]  /*11fb0*/  S2R R0, SR_TID.X ;  /* 0x0000000000007919 */ /* 0x000e240000002100 */
[----:B0-----:R-:W-:-:S04]  /*11fc0*/  LOP3.LUT R0, R0, 0x7f, RZ, 0xc0, !PT ;  /* 0x0000007f00007812 */ /* 0x001fc800078ec0ff */
[----:B------:R-:W-:-:S04]  /*11fd0*/  SHF.L.U32 R0, R0, 0x1, RZ ;  /* 0x0000000100007819 */ /* 0x000fc800000006ff */
[C---:B------:R-:W-:Y:S01]  /*11fe0*/  LOP3.LUT R8, R0.reuse, 0x60, RZ, 0x3c, !PT ;  /* 0x0000006000087812 */ /* 0x040fe200078e3cff */
[----:B------:R-:W-:-:S04]  /*11ff0*/  LOP3.LUT R0, R0, 0x70, RZ, 0x3c, !PT ;  /* 0x0000007000007812 */ /* 0x000fc800078e3cff */
[----:B-----5:R-:W-:Y:S01]  /*12000*/  STS.U16 [R8+0x1d600], R7 ;  /* 0x01d6000708007388 */ /* 0x020fe20000000400 */
[----:B------:R-:W-:Y:S02]  /*12010*/  STS.U16 [R8+0x1de00], R6 ;  /* 0x01de000608007388 */ /* 0x000fe40000000400 */
[----:B---3--:R-:W-:Y:S02]  /*12020*/  STS.U16 [R8+0x1e600], R2 ;  /* 0x01e6000208007388 */ /* 0x008fe40000000400 */
[----:B------:R-:W-:Y:S01]  /*12030*/  STS.U16 [R8+0x1ee00], R5 ;  /* 0x01ee000508007388 */ /* 0x000fe20000000400 */
[----:B------:R-:W-:Y:S01]  /*12040*/  STS.U16 [R8+0x1f600], R4 ;  /* 0x01f6000408007388 */ /* 0x000fe20000000400 */
[----:B------:R-:W-:Y:S02]  /*12050*/  STS.U16 [R8+0x1fe00], R3 ;  /* 0x01fe000308007388 */ /* 0x000fe40000000400 */
[----:B----4-:R-:W-:Y:S02]  /*12060*/  STS.U16 [R0+0x700], R9 ;  /* 0x0007000900007388 */ /* 0x010fe40000000400 */
[----:B--2---:R-:W-:Y:S01]  /*12070*/  STS.U16 [R0+0xf00], R10 ;  /* 0x000f000a00007388 */ /* 0x004fe20000000400 */
[----:B------:R-:W-:Y:S01]  /*12080*/  STS.U16 [R0+0x1700], R11 ;  /* 0x0017000b00007388 */ /* 0x000fe20000000400 */
[----:B------:R0:W-:Y:S02]  /*12090*/  STS.U16 [R0+0x1f00], R29 ;  /* 0x001f001d00007388 */ /* 0x0001e40000000400 */
[----:B------:R-:W-:Y:S02]  /*120a0*/  STS.U16 [R0+0x2700], R12 ;  /* 0x0027000c00007388 */ /* 0x000fe40000000400 */
[----:B------:R-:W-:Y:S01]  /*120b0*/  STS.U16 [R0+0x2f00], R13 ;  /* 0x002f000d00007388 */ /* 0x000fe20000000400 */
[----:B------:R-:W-:Y:S01]  /*120c0*/  STS.U16 [R0+0x3700], R14 ;  /* 0x0037000e00007388 */ /* 0x000fe20000000400 */
[----:B------:R-:W-:Y:S02]  /*120d0*/  STS.U16 [R0+0x3f00], R15 ;  /* 0x003f000f00007388 */ /* 0x000fe40000000400 */
[----:B------:R-:W-:Y:S02]  /*120e0*/  STS.U16 [R0+0x4700], R16 ;  /* 0x0047001000007388 */ /* 0x000fe40000000400 */
[----:B------:R-:W-:Y:S01]  /*120f0*/  STS.U16 [R0+0x4f00], R17 ;  /* 0x004f001100007388 */ /* 0x000fe20000000400 */
[----:B------:R-:W-:Y:S04]  /*12100*/  STS.U16 [R0+0x5700], R18 ;  /* 0x0057001200007388 */ /* 0x000fe80000000400 */
[----:B0-----:R-:W2:Y:S01]  /*12110*/  LDL.LU R29, [R1+0x388] ;  /* 0x00038800011d7983 */ /* 0x001ea20000300800 */
[----:B------:R0:W-:Y:S03]  /*12120*/  STS.U16 [R0+0x5f00], R28 ;  /* 0x005f001c00007388 */ /* 0x0001e60000000400 */
[----:B0-----:R-:W3:Y:S04]  /*12130*/  LDL.LU R28, [R1+0x340] ;  /* 0x00034000011c7983 */ /* 0x001ee80000300800 */
[----:B---3--:R0:W-:Y:S04]  /*12140*/  STL [R1+0x190c], R28 ;  /* 0x00190c1c01007387 */ /* 0x0081e80000100800 */
[----:B0-----:R-:W3:Y:S01]  /*12150*/  LDL.LU R28, [R1+0x358] ;  /* 0x00035800011c7983 */ /* 0x001ee20000300800 */
        /* <DEDUP_REMOVED lines=9> */
[----:B--2---:R-:W-:Y:S01]  /*121f0*/  STS.U16 [R0+0xaf00], R29 ;  /* 0x00af001d00007388 */ /* 0x004fe20000000400 */
[----:B---3--:R0:W-:Y:S04]  /*12200*/  STL [R1+0x1910], R28 ;  /* 0x0019101c01007387 */ /* 0x0081e80000100800 */
        /* <DEDUP_REMOVED lines=48> */
[----:B------:R1:W-:Y:S01]  /*12510*/  STS.U16 [R0+0x11700], R19 ;  /* 0x0117001300007388 */ /* 0x0003e20000000400 */
[----:B------:R1:W-:Y:S03]  /*12520*/  STS.U16 [R0+0x11f00], R29 ;  /* 0x011f001d00007388 */ /* 0x0003e60000000400 */
[----:B0-----:R-:W2:Y:S01]  /*12530*/  LDL.LU R22, [R1+0x18f0] ;  /* 0x0018f00001167983 */ /* 0x001ea20000300800 */
[----:B-1----:R-:W2:Y:S03]  /*12540*/  LDL.LU R21, [R1+0x18ec] ;  /* 0x0018ec0001157983 */ /* 0x002ea60000300800 */
[----:B------:R-:W2:Y:S01]  /*12550*/  LDL.LU R18, [R1+0x788] ;  /* 0x0007880001127983 */ /* 0x000ea20000300800 */
[----:B------:R-:W2:Y:S03]  /*12560*/  LDL.LU R20, [R1+0x18e8] ;  /* 0x0018e80001147983 */ /* 0x000ea60000300800 */
[----:B------:R-:W2:Y:S01]  /*12570*/  LDL.LU R19, [R1+0x18e4] ;  /* 0x0018e40001137983 */ /* 0x000ea20000300800 */
[----:B------:R-:W2:Y:S03]  /*12580*/  LDL.LU R29, [R1+0x18e0] ;  /* 0x0018e000011d7983 */ /* 0x000ea60000300800 */
[----:B------:R-:W-:Y:S01]  /*12590*/  STS.U16 [R0+0x12700], R3 ;  /* 0x0127000300007388 */ /* 0x000fe20000000400 */
[----:B------:R-:W-:Y:S02]  /*125a0*/  STS.U16 [R0+0x12f00], R4 ;  /* 0x012f000400007388 */ /* 0x000fe40000000400 */
[----:B------:R-:W-:Y:S02]  /*125b0*/  STS.U16 [R0+0x13700], R5 ;  /* 0x0137000500007388 */ /* 0x000fe40000000400 */
[----:B------:R0:W-:Y:S01]  /*125c0*/  STS.U16 [R0+0x13f00], R2 ;  /* 0x013f000200007388 */ /* 0x0001e20000000400 */
        /* <DEDUP_REMOVED lines=12> */
[----:B0-----:R-:W-:-:S02]  /*12690*/  MOV R2, 0x3f800000 ;  /* 0x3f80000000027802 */ /* 0x001fc40000000f00 */
[----:B------:R-:W-:-:S03]  /*126a0*/  MOV R3, 0xff800000 ;  /* 0xff80000000037802 */ /* 0x000fc60000000f00 */
[----:B------:R0:W-:Y:S02]  /*126b0*/  STL [R1+0x1010], R2 ;  /* 0x0010100201007387 */ /* 0x0001e40000100800 */
[----:B0-----:R-:W-:Y:S02]  /*126c0*/  MOV R2, 0xff800000 ;  /* 0xff80000000027802 */ /* 0x001fe40000000f00 */
[----:B--2---:R-:W-:Y:S01]  /*126d0*/  STS.U16 [R0+0x1a700], R29 ;  /* 0x01a7001d00007388 */ /* 0x004fe20000000400 */
[----:B------:R-:W-:Y:S02]  /*126e0*/  STS.U16 [R0+0x1af00], R19 ;  /* 0x01af001300007388 */ /* 0x000fe40000000400 */
[----:B------:R-:W-:Y:S02]  /*126f0*/  STS.U16 [R0+0x1b700], R20 ;  /* 0x01b7001400007388 */ /* 0x000fe40000000400 */
[----:B------:R-:W-:Y:S01]  /*12700*/  STS.U16 [R0+0x1bf00], R21 ;  /* 0x01bf001500007388 */ /* 0x000fe20000000400 */
[----:B------:R-:W-:Y:S01]  /*12710*/  STS.U16 [R0+0x1c700], R22 ;  /* 0x01c7001600007388 */ /* 0x000fe20000000400 */
[----:B------:R-:W-:Y:S02]  /*12720*/  STS.U16 [R0+0x1cf00], R23 ;  /* 0x01cf001700007388 */ /* 0x000fe40000000400 */
[----:B----4-:R-:W-:Y:S02]  /*12730*/  STS.U16 [R0+0x1d700], R24 ;  /* 0x01d7001800007388 */ /* 0x010fe40000000400 */
[----:B---3--:R-:W-:Y:S01]  /*12740*/  STS.U16 [R0+0x1df00], R25 ;  /* 0x01df001900007388 */ /* 0x008fe20000000400 */
[----:B------:R-:W-:Y:S01]  /*12750*/  STS.U16 [R0+0x1e700], R26 ;  /* 0x01e7001a00007388 */ /* 0x000fe20000000400 */
[----:B-----5:R-:W-:Y:S02]  /*12760*/  STS.U16 [R0+0x1ef00], R27 ;  /* 0x01ef001b00007388 */ /* 0x020fe40000000400 */
[----:B------:R-:W-:Y:S02]  /*12770*/  STS.U16 [R0+0x1f700], R28 ;  /* 0x01f7001c00007388 */ /* 0x000fe40000000400 */
[----:B------:R0:W-:Y:S02]  /*12780*/  STS.U16 [R0+0x1ff00], R18 ;  /* 0x01ff001200007388 */ /* 0x0001e40000000400 */
[----:B0-----:R-:W-:-:S05]  /*12790*/  IMAD.MOV.U32 R0, RZ, RZ, -0x800000 ;  /* 0xff800000ff007424 */ /* 0x001fca00078e00ff */
[----:B------:R-:W-:Y:S01]  /*127a0*/  STL [R1+0xf14], R0 ;  /* 0x000f140001007387 */ /* 0x000fe20000100800 */
[----:B------:R-:W-:Y:S02]  /*127b0*/  STL [R1+0xf10], R3 ;  /* 0x000f100301007387 */ /* 0x000fe40000100800 */
[----:B------:R-:W-:Y:S02]  /*127c0*/  STL [R1+0xf0c], R2 ;  /* 0x000f0c0201007387 */ /* 0x000fe40000100800 */
[----:B------:R-:W-:Y:S01]  /*127d0*/  STL [R1+0xf08], R0 ;  /* 0x000f080001007387 */ /* 0x000fe20000100800 */
        /* <DEDUP_REMOVED lines=9> */
[----:B------:R0:W-:Y:S02]  /*12870*/  STL [R1+0xf18], R3 ;  /* 0x000f180301007387 */ /* 0x0001e40000100800 */
[----:B------:R1:W-:Y:S02]  /*12880*/  STL [R1+0xf00], R2 ;  /* 0x000f000201007387 */ /* 0x0003e40000100800 */
[----:B------:R2:W-:Y:S02]  /*12890*/  STL [R1+0xef4], R0 ;  /* 0x000ef40001007387 */ /* 0x0005e40000100800 */
[----:B0-----:R-:W-:Y:S01]  /*128a0*/  IMAD.MOV.U32 R3, RZ, RZ, 0x3f800000 ;  /* 0x3f800000ff037424 */ /* 0x001fe200078e00ff */
[----:B-1----:R-:W-:-:S02]  /*128b0*/  MOV R2, 0x3f800000 ;  /* 0x3f80000000027802 */ /* 0x002fc40000000f00 */
[----:B--2---:R-:W-:Y:S02]  /*128c0*/  MOV R0, 0x3f800000 ;  /* 0x3f80000000007802 */ /* 0x004fe40000000f00 */
        /* <DEDUP_REMOVED lines=14> */
[----:B------:R-:W-:Y:S02]  /*129b0*/  STL [R1+0x660], RZ ;  /* 0x000660ff01007387 */ /* 0x000fe40000100800 */
[----:B------:R0:W-:Y:S01]  /*129c0*/  STL [R1+0x104c], R0 ;  /* 0x00104c0001007387 */ /* 0x0001e20000100800 */
[----:B------:R1:W-:Y:S01]  /*129d0*/  STL [R1+0x664], RZ ;  /* 0x000664ff01007387 */ /* 0x0003e20000100800 */
[----:B------:R1:W-:Y:S02]  /*129e0*/  STL [R1+0x668], RZ ;  /* 0x000668ff01007387 */ /* 0x0003e40000100800 */
[----:B------:R1:W-:Y:S02]  /*129f0*/  STL [R1+0x66c], RZ ;  /* 0x00066cff01007387 */ /* 0x0003e40000100800 */
[----:B------:R1:W-:Y:S01]  /*12a00*/  STL [R1+0x650], RZ ;  /* 0x000650ff01007387 */ /* 0x0003e20000100800 */
        /* <DEDUP_REMOVED lines=477> */
[----:B------:R1:W-:Y:S03]  /*147e0*/  STL [R1+0xdf8], RZ ;  /* 0x000df8ff01007387 */ /* 0x0003e60000100800 */
[----:B------:R-:W2:Y:S01]  /*147f0*/  S2R R18, SR_CTAID.X ;  /* 0x0000000000127919 */ /* 0x000ea20000002500 */
        /* <DEDUP_REMOVED lines=24> */
[----:B--2---:R-:W-:-:S02]  /*14980*/  IMAD.SHL.U32 R18, R18, 0x80, RZ ;  /* 0x0000008012127824 */ /* 0x004fc400078e00ff */
[----:B------:R1:W-:Y:S01]  /*14990*/  STL [R1+0xe5c], RZ ;  /* 0x000e5cff01007387 */ /* 0x0003e20000100800 */
[----:B------:R-:W2:Y:S01]  /*149a0*/  S2R R24, SR_TID.X ;  /* 0x0000000000187919 */ /* 0x000ea20000002100 */
[----:B------:R1:W-:Y:S02]  /*149b0*/  STL [R1+0xe60], RZ ;  /* 0x000e60ff01007387 */ /* 0x0003e40000100800 */
[----:B------:R1:W-:Y:S02]  /*149c0*/  STL [R1+0xe64], RZ ;  /* 0x000e64ff01007387 */ /* 0x0003e40000100800 */
[----:B------:R1:W-:Y:S01]  /*149d0*/  STL [R1+0xe68], RZ ;  /* 0x000e68ff01007387 */ /* 0x0003e20000100800 */
[----:B------:R1:W-:Y:S01]  /*149e0*/  STL [R1+0xe6c], RZ ;  /* 0x000e6cff01007387 */ /* 0x0003e20000100800 */
[----:B0-----:R-:W-:-:S04]  /*149f0*/  IADD3 R0, R18, 0x80, RZ ;  /* 0x0000008012007810 */ /* 0x001fc80007ffe0ff */
[----:B------:R-:W-:Y:S02]  /*14a00*/  ISETP.GE.AND P0, PT, R0, 0x1, PT ;  /* 0x000000010000780c */ /* 0x000fe40003f06270 */
[C---:B--2---:R-:W-:Y:S02]  /*14a10*/  LOP3.LUT R26, R24.reuse, 0x1c, RZ, 0xc0, !PT ;  /* 0x0000001c181a7812 */ /* 0x044fe400078ec0ff */
[----:B------:R-:W-:-:S09]  /*14a20*/  LOP3.LUT R27, R24, 0x3, RZ, 0xc0, !PT ;  /* 0x00000003181b7812 */ /* 0x000fd200078ec0ff */
[----:B------:R-:W-:Y:S05]  /*14a30*/  @!P0 BRA `(.L_x_0) ;  /* 0x0003832000008947 */ /* 0x000fea0003800000 */
[----:B-1----:R-:W-:Y:S02]  /*14a40*/  SHF.R.U32.HI R0, RZ, 0x5, R24 ;  /* 0x00000005ff007819 */ /* 0x002fe40000011618 */
[----:B------:R-:W-:Y:S02]  /*14a50*/  MOV R29, c[0x0][0x1b8] ;  /* 0x00006e00001d7a02 */ /* 0x000fe40000000f00 */
[----:B------:R-:W-:-:S05]  /*14a60*/  SGXT.U32 R0, R0, 0x2 ;  /* 0x000000020000781a */ /* 0x000fca0000000000 */
[----:B------:R-:W-:-:S05]  /*14a70*/  IMAD R0, R0, c[0x0][0x1b8], RZ ;  /* 0x00006e0000007a24 */ /* 0x000fca00078e02ff */
[----:B------:R-:W-:-:S05]  /*14a80*/  LEA R2, R29, R0, 0x2 ;  /* 0x000000001d027211 */ /* 0x000fca00078e10ff */
[----:B------:R-:W-:-:S05]  /*14a90*/  IMAD R2, R29, 0x4, R2 ;  /* 0x000000041d027824 */ /* 0x000fca00078e0202 */
[----:B------:R-:W-:-:S04]  /*14aa0*/  LEA R2, R29, R2, 0x2 ;  /* 0x000000021d027211 */ /* 0x000fc800078e10ff */
[----:B------:R-:W-:-:S05]  /*14ab0*/  LEA R28, R29, R2, 0x2 ;  /* 0x000000021d1c7211 */ /* 0x000fca00078e10ff */
[C---:B------:R-:W-:Y:S01]  /*14ac0*/  IMAD R2, R29.reuse, 0x4, R28 ;  /* 0x000000041d027824 */ /* 0x040fe200078e021c */
[----:B------:R0:W-:Y:S04]  /*14ad0*/  STL [R1+0x19d0], R28 ;  /* 0x0019d01c01007387 */ /* 0x0001e80000100800 */
[----:B------:R-:W-:-:S04]  /*14ae0*/  LEA R2, R29, R2, 0x2 ;  /* 0x000000021d027211 */ /* 0x000fc800078e10ff */
[C---:B------:R-:W-:Y:S01]  /*14af0*/  LEA R3, R29.reuse, R2, 0x2 ;  /* 0x000000021d037211 */ /* 0x040fe200078e10ff */
[----:B0-----:R-:W0:Y:S04]  /*14b00*/  S2R R28, SR_TID.X ;  /* 0x00000000001c7919 */ /* 0x001e280000002100 */
[C---:B------:R-:W-:Y:S01]  /*14b10*/  IMAD R4, R29.reuse, 0x4, R3 ;  /* 0x000000041d047824 */ /* 0x040fe200078e0203 */
[----:B------:R1:W-:Y:S04]  /*14b20*/  STL.64 [R1+0x19d8], R2 ;  /* 0x0019d80201007387 */ /* 0x0003e80000100a00 */
[----:B------:R-:W-:-:S04]  /*14b30*/  LEA R5, R29, R4, 0x2 ;  /* 0x000000041d057211 */ /* 0x000fc800078e10ff */
[----:B------:R-:W-:Y:S01]  /*14b40*/  LEA R6, R29, R5, 0x2 ;  /* 0x000000051d067211 */ /* 0x000fe200078e10ff */
[----:B------:R2:W-:Y:S01]  /*14b50*/  STL.64 [R1+0x19e0], R4 ;  /* 0x0019e00401007387 */ /* 0x0005e20000100a00 */
[----:B-1----:R-:W-:-:S03]  /*14b60*/  LOP3.LUT R2, R24, 0x60, RZ, 0xc0, !PT ;  /* 0x0000006018027812 */ /* 0x002fc600078ec0ff */
[----:B------:R-:W-:Y:S01]  /*14b70*/  IMAD R7, R29, 0x4, R6 ;  /* 0x000000041d077824 */ /* 0x000fe200078e0206 */
[----:B------:R-:W-:Y:S01]  /*14b80*/  STL [R1+0x19e8], R5 ;  /* 0x0019e80501007387 */ /* 0x000fe20000100800 */
[----:B------:R-:W-:-:S03]  /*14b90*/  SHF.R.U32.HI R24, RZ, 0x1, R2 ;  /* 0x00000001ff187819 */ /* 0x000fc60000011602 */
[C---:B------:R-:W-:Y:S01]  /*14ba0*/  LEA R8, R29.reuse, R7, 0x2 ;  /* 0x000000071d087211 */ /* 0x040fe200078e10ff */
[----:B------:R1:W-:Y:S01]  /*14bb0*/  STL.64 [R1+0x19f0], R6 ;  /* 0x0019f00601007387 */ /* 0x0003e20000100a00 */
[----:B0-----:R-:W-:Y:S02]  /*14bc0*/  LOP3.LUT R25, R28, 0x1f, RZ, 0xc0, !PT ;  /* 0x0000001f1c197812 */ /* 0x001fe400078ec0ff */
[----:B------:R-:W-:-:S03]  /*14bd0*/  LEA R9, R29, R8, 0x2 ;  /* 0x000000081d097211 */ /* 0x000fc600078e10ff */
[----:B--2---:R-:W-:Y:S01]  /*14be0*/  IMAD R4, R25, c[0x0][0x1b4], RZ ;  /* 0x00006d0019047a24 */ /* 0x004fe200078e02ff */
[----:B------:R-:W-:Y:S01]  /*14bf0*/  LEA R25, R26, R27, 0x2 ;  /* 0x0000001b1a197211 */ /* 0x000fe200078e10ff */
[C---:B------:R-:W-:Y:S01]  /*14c00*/  IMAD R10, R29.reuse, 0x4, R9 ;  /* 0x000000041d0a7824 */ /* 0x040fe200078e0209 */
[----:B------:R0:W-:Y:S02]  /*14c10*/  STL.64 [R1+0x19f8], R8 ;  /* 0x0019f80801007387 */ /* 0x0001e40000100a00 */
[----:B------:R-:W-:Y:S02]  /*14c20*/  SHF.L.U32 R26, R4, 0x1, RZ ;  /* 0x00000001041a7819 */ /* 0x000fe400000006ff */
[C---:B------:R-:W-:Y:S01]  /*14c30*/  LEA R11, R29.reuse, R10, 0x2 ;  /* 0x0000000a1d0b7211 */ /* 0x040fe200078e10ff */
[----:B-1----:R-:W1:Y:S03]  /*14c40*/  S2R R6, SR_CTAID.Y ;  /* 0x0000000000067919 */ /* 0x002e660000002600 */
[----:B------:R-:W-:-:S02]  /*14c50*/  LEA R12, R29, R11, 0x2 ;  /* 0x0000000b1d0c7211 */ /* 0x000fc400078e10ff */
[----:B0-----:R-:W-:-:S03]  /*14c60*/  SHF.L.U32 R8, R28, 0x6, RZ ;  /* 0x000000061c087819 */ /* 0x001fc600000006ff */
[----:B------:R-:W-:-:S05]  /*14c70*/  IMAD R13, R29, 0x4, R12 ;  /* 0x000000041d0d7824 */ /* 0x000fca00078e020c */
[----:B------:R-:W-:-:S04]  /*14c80*/  LEA R14, R29, R13, 0x2 ;  /* 0x0000000d1d0e7211 */ /* 0x000fc800078e10ff */
[----:B------:R-:W-:-:S05]  /*14c90*/  LEA R15, R29, R14, 0x2 ;  /* 0x0000000e1d0f7211 */ /* 0x000fca00078e10ff */
[----:B------:R-:W-:Y:S02]  /*14ca0*/  IMAD R16, R29, 0x4, R15 ;  /* 0x000000041d107824 */ /* 0x000fe400078e020f */
[----:B-1----:R-:W-:-:S03]  /*14cb0*/  IMAD R5, R6, c[0x0][0x1b0], RZ ;  /* 0x00006c0006057a24 */ /* 0x002fc600078e02ff */
[----:B------:R-:W-:Y:S01]  /*14cc0*/  LEA R17, R29, R16, 0x2 ;  /* 0x000000101d117211 */ /* 0x000fe200078e10ff */
[C---:B------:R-:W-:Y:S02]  /*14cd0*/  IMAD.SHL.U32 R27, R5.reuse, 0x2, RZ ;  /* 0x00000002051b7824 */ /* 0x040fe400078e00ff */
[----:B------:R-:W-:Y:S01]  /*14ce0*/  IMAD.HI R5, R5, 0x2, RZ ;  /* 0x0000000205057827 */ /* 0x000fe200078e02ff */
[----:B------:R-:W-:-:S05]  /*14cf0*/  LEA R18, R29, R17, 0x2 ;  /* 0x000000111d127211 */ /* 0x000fca00078e10ff */
[----:B------:R-:W-:-:S05]  /*14d00*/  IMAD R19, R29, 0x4, R18 ;  /* 0x000000041d137824 */ /* 0x000fca00078e0212 */
[----:B------:R-:W-:-:S04]  /*14d10*/  LEA R20, R29, R19, 0x2 ;  /* 0x000000131d147211 */ /* 0x000fc800078e10ff */
[----:B------:R-:W-:-:S05]  /*14d20*/  LEA R21, R29, R20, 0x2 ;  /* 0x000000141d157211 */ /* 0x000fca00078e10ff */
[----:B------:R-:W-:-:S05]  /*14d30*/  IMAD R22, R29, 0x4, R21 ;  /* 0x000000041d167824 */ /* 0x000fca00078e0215 */
[----:B------:R-:W-:-:S04]  /*14d40*/  LEA R23, R29, R22, 0x2 ;  /* 0x000000161d177211 */ /* 0x000fc800078e10ff */
[C---:B------:R-:W-:Y:S01]  /*14d50*/  LEA R3, R29.reuse, R23, 0x2 ;  /* 0x000000171d037211 */ /* 0x040fe200078e10ff */
[----:B------:R0:W-:Y:S04]  /*14d60*/  STL.64 [R1+0x1950], R22 ;  /* 0x0019501601007387 */ /* 0x0001e80000100a00 */
[----:B------:R1:W-:Y:S01]  /*14d70*/  STL [R1+0x10], R3 ;  /* 0x0000100301007387 */ /* 0x0003e20000100800 */
[----:B0-----:R-:W-:Y:S01]  /*14d80*/  IMAD.SHL.U32 R22, R28, 0x2, RZ ;  /* 0x000000021c167824 */ /* 0x001fe200078e00ff */
[----:B-1----:R-:W-:-:S04]  /*14d90*/  LEA R3, R29, R3, 0x2 ;  /* 0x000000031d037211 */ /* 0x002fc800078e10ff */
[----:B------:R-:W-:Y:S01]  /*14da0*/  LOP3.LUT R24, R24, 0x30, R22, 0x78, !PT ;  /* 0x0000003018187812 */ /* 0x000fe200078e7816 */
[----:B------:R0:W-:Y:S04]  /*14db0*/  STL [R1+0xc], R3 ;  /* 0x00000c0301007387 */ /* 0x0001e80000100800 */
[----:B------:R-:W-:Y:S01]  /*14dc0*/  IMAD.U32 R4, R25, 0x4, R24 ;  /* 0x0000000419047824 */ /* 0x000fe200078e0018 */
[----:B------:R-:W-:Y:S02]  /*14dd0*/  IADD3 R24, P0, P1, R26, c[0x0][0x170], R27 ;  /* 0x00005c001a187a10 */ /* 0x000fe4000791e01b */
[----:B------:R-:W-:Y:S02]  /*14de0*/  SHF.R.S32.HI R25, RZ, 0x6, R28 ;  /* 0x00000006ff197819 */ /* 0x000fe4000001141c */
[----:B------:R-:W-:-:S02]  /*14df0*/  SHF.L.U32 R27, R28, 0x3, RZ ;  /* 0x000000031c1b7819 */ /* 0x000fc400000006ff */
[----:B0-----:R-:W-:Y:S02]  /*14e00*/  LEA R3, R29, R3, 0x2 ;  /* 0x000000031d037211 */ /* 0x001fe400078e10ff */
[----:B------:R-:W-:Y:S02]  /*14e10*/  SGXT R25, R25, 0x1 ;  /* 0x000000011919781a */ /* 0x000fe40000000200 */
[----:B------:R-:W-:Y:S01]  /*14e20*/  LEA R4, R29, R3, 0x2 ;  /* 0x000000031d047211 */ /* 0x000fe200078e10ff */
[----:B------:R0:W-:Y:S01]  /*14e30*/  STL [R1+0x8], R3 ;  /* 0x0000080301007387 */ /* 0x0001e20000100800 */
[----:B------:R-:W-:Y:S02]  /*14e40*/  LOP3.LUT R27, R27, 0x30, RZ, 0xc0, !PT ;  /* 0x000000301b1b7812 */ /* 0x000fe400078ec0ff */
[----:B------:R-:W-:Y:S01]  /*14e50*/  LOP3.LUT R25, R25, 0x90, RZ, 0xc0, !PT ;  /* 0x0000009019197812 */ /* 0x000fe200078ec0ff */
[----:B------:R-:W-:Y:S01]  /*14e60*/  IMAD R4, R29, 0x4, R4 ;  /* 0x000000041d047824 */ /* 0x000fe200078e0204 */
[----:B------:R-:W-:-:S02]  /*14e70*/  LOP3.LUT R8, R27, 0x3c0, R8, 0xf8, !PT ;  /* 0x000003c01b087812 */ /* 0x000fc400078ef808 */
[----:B------:R-:W-:Y:S02]  /*14e80*/  LOP3.LUT R27, R27, 0x30, R22, 0x78, !PT ;  /* 0x000000301b1b7812 */ /* 0x000fe400078e7816 */
[----:B------:R1:W-:Y:S01]  /*14e90*/  STL [R1+0x1c], R4 ;  /* 0x00001c0401007387 */ /* 0x0003e20000100800 */
[----:B0-----:R-:W-:-:S05]  /*14ea0*/  LOP3.LUT R3, R28, 0x7, RZ, 0xc0, !PT ;  /* 0x000000071c037812 */ /* 0x001fca00078ec0ff */
[----:B------:R-:W-:Y:S02]  /*14eb0*/  IMAD R26, R2, 0x10, R3 ;  /* 0x00000010021a7824 */ /* 0x000fe400078e0203 */
[----:B------:R-:W-:Y:S01]  /*14ec0*/  IMAD R7, R3, 0x110, RZ ;  /* 0x0000011003077824 */ /* 0x000fe200078e02ff */
[C---:B-1----:R-:W-:Y:S02]  /*14ed0*/  LEA R4, R29.reuse, R4, 0x2 ;  /* 0x000000041d047211 */ /* 0x042fe400078e10ff */
[----:B------:R-:W-:Y:S02]  /*14ee0*/  SHF.L.U32 R26, R26, 0x4, RZ ;  /* 0x000000041a1a7819 */ /* 0x000fe400000006ff */
[----:B------:R-:W-:Y:S02]  /*14ef0*/  LEA R23, R29, R4, 0x2 ;  /* 0x000000041d177211 */ /* 0x000fe400078e10ff */
[--C-:B------:R-:W-:Y:S02]  /*14f00*/  LOP3.LUT R8, R7, 0x10, R22.reuse, 0x78, !PT ;  /* 0x0000001007087812 */ /* 0x100fe400078e7816 */
[--C-:B------:R-:W-:Y:S01]  /*14f10*/  LOP3.LUT R7, R26, 0x30, R22.reuse, 0x78, !PT ;  /* 0x000000301a077812 */ /* 0x100fe200078e7816 */
[----:B------:R-:W-:Y:S01]  /*14f20*/  IMAD R9, R29, 0x4, R23 ;  /* 0x000000041d097824 */ /* 0x000fe200078e0217 */
[----:B------:R-:W-:-:S02]  /*14f30*/  LOP3.LUT R26, R25, 0x7e, R22, 0x78, !PT ;  /* 0x0000007e191a7812 */ /* 0x000fc400078e7816 */
[C---:B------:R-:W-:Y:S02]  /*14f40*/  LOP3.LUT R25, R28.reuse, 0x10, RZ, 0xc0, !PT ;  /* 0x000000101c197812 */ /* 0x040fe400078ec0ff */
[----:B------:R-:W-:Y:S02]  /*14f50*/  LEA R22, R29, R9, 0x2 ;  /* 0x000000091d167211 */ /* 0x000fe400078e10ff */
[----:B------:R-:W-:Y:S02]  /*14f60*/  SHF.L.U32 R9, R25, 0x7, RZ ;  /* 0x0000000719097819 */ /* 0x000fe400000006ff */
[C---:B------:R-:W-:Y:S02]  /*14f70*/  LOP3.LUT R25, R28.reuse, 0x1f, RZ, 0xc0, !PT ;  /* 0x0000001f1c197812 */ /* 0x040fe400078ec0ff */
[----:B------:R-:W-:Y:S01]  /*14f80*/  LEA R26, R3, R2, 0x2 ;  /* 0x00000002031a7211 */ /* 0x000fe200078e10ff */
[----:B------:R-:W-:Y:S01]  /*14f90*/  IMAD R2, R29, 0x4, R22 ;  /* 0x000000041d027824 */ /* 0x000fe200078e0216 */
[----:B------:R-:W-:Y:S01]  /*14fa0*/  LOP3.LUT R28, R28, 0x7f, RZ, 0xc0, !PT ;  /* 0x0000007f1c1c7812 */ /* 0x000fe200078ec0ff */
[----:B------:R-:W-:Y:S01]  /*14fb0*/  IMAD R25, R25, c[0x0][0x1b4], RZ ;  /* 0x00006d0019197a24 */ /* 0x000fe200078e02ff */
[----:B------:R-:W-:Y:S01]  /*14fc0*/  LEA R26, R26, R27, 0x4 ;  /* 0x0000001b1a1a7211 */ /* 0x000fe200078e20ff */
[----:B------:R-:W-:Y:S01]  /*14fd0*/  IMAD R27, R6, c[0x0][0x1a0], RZ ;  /* 0x00006800061b7a24 */ /* 0x000fe200078e02ff */
[----:B------:R0:W-:Y:S01]  /*14fe0*/  STL [R1+0x50], R2 ;  /* 0x0000500201007387 */ /* 0x0001e20000100800 */
[----:B------:R-:W-:Y:S01]  /*14ff0*/  IMAD.HI R25, R25, 0x2, RZ ;  /* 0x0000000219197827 */ /* 0x000fe200078e02ff */
[----:B------:R-:W-:-:S02]  /*15000*/  LEA R7, R3, R7, 0xa ;  /* 0x0000000703077211 */ /* 0x000fc400078e50ff */
[----:B------:R-:W-:Y:S02]  /*15010*/  LOP3.LUT R8, R8, R9, RZ, 0xfc, !PT ;  /* 0x0000000908087212 */ /* 0x000fe400078efcff */
[----:B------:R-:W-:Y:S01]  /*15020*/  IADD3.X R25, R25, c[0x0][0x174], R5, P0, P1 ;  /* 0x00005d0019197a10 */ /* 0x000fe200007e2405 */
[----:B------:R-:W-:Y:S01]  /*15030*/  IMAD R5, R28, c[0x0][0x1a8], RZ ;  /* 0x00006a001c057a24 */ /* 0x000fe200078e02ff */
[----:B------:R-:W-:Y:S01]  /*15040*/  LEA R26, P0, R27, c[0x0][0x168], 0x1 ;  /* 0x00005a001b1a7a11 */ /* 0x000fe200078008ff */
[----:B0-----:R-:W-:Y:S01]  /*15050*/  IMAD R2, R29, 0x4, R2 ;  /* 0x000000041d027824 */ /* 0x001fe200078e0202 */
[----:B------:R-:W-:Y:S02]  /*15060*/  MOV R9, R4 ;  /* 0x0000000400097202 */ /* 0x000fe40000000f00 */
[----:B------:R-:W-:Y:S02]  /*15070*/  LEA.HI.X.SX32 R27, R27, c[0x0][0x16c], 0x1, P0 ;  /* 0x00005b001b1b7a11 */ /* 0x000fe400000f0eff */
[----:B------:R0:W-:Y:S01]  /*15080*/  STL [R1+0x4c], R2 ;  /* 0x00004c0201007387 */ /* 0x0001e20000100800 */
[----:B------:R-:W-:Y:S01]  /*15090*/  LEA R6, R29, R2, 0x2 ;  /* 0x000000021d067211 */ /* 0x000fe200078e10ff */
[----:B------:R-:W-:Y:S01]  /*150a0*/  IMAD.MOV.U32 R7, RZ, RZ, R9 ;  /* 0x000000ffff077224 */ /* 0x000fe200078e0009 */
[----:B------:R-:W-:-:S03]  /*150b0*/  LEA R8, P0, R5, R26, 0x1 ;  /* 0x0000001a05087211 */ /* 0x000fc600078008ff */
[----:B------:R1:W-:Y:S01]  /*150c0*/  STL [R1+0x48], R6 ;  /* 0x0000480601007387 */ /* 0x0003e20000100800 */
[----:B------:R-:W-:Y:S02]  /*150d0*/  LEA.HI.X.SX32 R9, R5, R27, 0x1, P0 ;  /* 0x0000001b05097211 */ /* 0x000fe400000f0eff */
[----:B0-----:R-:W-:-:S04]  /*150e0*/  MOV R2, c[0x0][0x1a8] ;  /* 0x00006a0000027a02 */ /* 0x001fc80000000f00 */
[----:B------:R-:W-:Y:S01]  /*150f0*/  LEA R3, R2, R5, 0x7 ;  /* 0x0000000502037211 */ /* 0x000fe200078e38ff */
[----:B-1----:R-:W-:-:S03]  /*15100*/  IMAD R6, R29, 0x4, R6 ;  /* 0x000000041d067824 */ /* 0x002fc600078e0206 */
[C---:B------:R-:W-:Y:S01]  /*15110*/  LEA R4, R2.reuse, R3, 0x7 ;  /* 0x0000000302047211 */ /* 0x040fe200078e38ff */
[----:B------:R-:W-:Y:S01]  /*15120*/  IMAD R28, R29, 0x4, R6 ;  /* 0x000000041d1c7824 */ /* 0x000fe200078e0206 */
[----:B------:R0:W-:Y:S02]  /*15130*/  STL [R1+0x64], R6 ;  /* 0x0000640601007387 */ /* 0x0001e40000100800 */
[----:B------:R-:W-:Y:S01]  /*15140*/  LEA R2, R2, R4, 0x7 ;  /* 0x0000000402027211 */ /* 0x000fe200078e38ff */
[----:B------:R-:W-:Y:S01]  /*15150*/  IMAD.MOV.U32 R5, RZ, RZ, R7 ;  /* 0x000000ffff057224 */ /* 0x000fe200078e0007 */
[-C--:B------:R-:W-:Y:S01]  /*15160*/  LEA R4, P0, R4, R26.reuse, 0x1 ;  /* 0x0000001a04047211 */ /* 0x080fe200078008ff */
[----:B------:R1:W-:Y:S04]  /*15170*/  STL [R1+0x60], R28 ;  /* 0x0000601c01007387 */ /* 0x0003e80000100800 */
[----:B------:R2:W-:Y:S01]  /*15180*/  STL.64 [R1+0xd70], R8 ;  /* 0x000d700801007387 */ /* 0x0005e20000100a00 */
[----:B0-----:R-:W-:-:S04]  /*15190*/  LEA R6, P1, R3, R26, 0x1 ;  /* 0x0000001a03067211 */ /* 0x001fc800078208ff */
[----:B------:R-:W-:Y:S02]  /*151a0*/  LEA.HI.X.SX32 R7, R3, R27, 0x1, P1 ;  /* 0x0000001b03077211 */ /* 0x000fe400008f0eff */
[----:B------:R-:W-:Y:S02]  /*151b0*/  LEA R2, P1, R2, R26, 0x1 ;  /* 0x0000001a02027211 */ /* 0x000fe400078208ff */
[----:B------:R-:W0:Y:S01]  /*151c0*/  S2R R26, SR_TID.X ;  /* 0x00000000001a7919 */ /* 0x000e220000002100 */
[----:B-1----:R-:W-:-:S03]  /*151d0*/  LEA R28, R29, R28, 0x2 ;  /* 0x0000001c1d1c7211 */ /* 0x002fc600078e10ff */
[----:B--2---:R-:W2:Y:S04]  /*151e0*/  LDL.LU.64 R8, [R1+0x19f8] ;  /* 0x0019f80001087983 */ /* 0x004ea80000300a00 */
[----:B------:R1:W-:Y:S04]  /*151f0*/  STL [R1+0x5c], R28 ;  /* 0x00005c1c01007387 */ /* 0x0003e80000100800 */
[----:B------:R3:W-:Y:S01]  /*15200*/  STL.64 [R1+0xd08], R6 ;  /* 0x000d080601007387 */ /* 0x0007e20000100a00 */
[----:B-1----:R-:W-:Y:S02]  /*15210*/  LEA R28, R29, R28, 0x2 ;  /* 0x0000001c1d1c7211 */ /* 0x002fe400078e10ff */
[----:B------:R-:W-:-:S02]  /*15220*/  MOV R29, c[0x0][0x1a8] ;  /* 0x00006a00001d7a02 */ /* 0x000fc40000000f00 */
[----:B0-----:R-:W-:Y:S01]  /*15230*/  LOP3.LUT R26, R26, 0x7f, RZ, 0xc0, !PT ;  /* 0x0000007f1a1a7812 */ /* 0x001fe200078ec0ff */
[----:B---3--:R-:W3:Y:S04]  /*15240*/  LDL.LU.64 R6, [R1+0x19f0] ;  /* 0x0019f00001067983 */ /* 0x008ee80000300a00 */
[----:B------:R-:W-:Y:S02]  /*15250*/  IMAD R3, R26, c[0x0][0x1a8], RZ ;  /* 0x00006a001a037a24 */ /* 0x000fe400078e02ff */
[----:B------:R-:W-:-:S03]  /*15260*/  IMAD.MOV.U32 R26, RZ, RZ, R5 ;  /* 0x000000ffff1a7224 */ /* 0x000fc600078e0005 */
[C---:B------:R-:W-:Y:S01]  /*15270*/  LEA R5, R29.reuse, R3, 0x7 ;  /* 0x000000031d057211 */ /* 0x040fe200078e38ff */
[----:B------:R-:W-:-:S03]  /*15280*/  IMAD R3, R29, 0x80, R3 ;  /* 0x000000801d037824 */ /* 0x000fc600078e0203 */
[C---:B------:R-:W-:Y:S02]  /*15290*/  LEA R5, R29.reuse, R5, 0x7 ;  /* 0x000000051d057211 */ /* 0x040fe400078e38ff */
[----:B------:R-:W-:Y:S02]  /*152a0*/  LEA R3, R29, R3, 0x7 ;  /* 0x000000031d037211 */ /* 0x000fe400078e38ff */
[----:B------:R-:W-:Y:S02]  /*152b0*/  LEA.HI.X.SX32 R5, R5, R27, 0x1, P0 ;  /* 0x0000001b05057211 */ /* 0x000fe400000f0eff */
[----:B------:R-:W-:Y:S01]  /*152c0*/  LEA R3, R29, R3, 0x7 ;  /* 0x000000031d037211 */ /* 0x000fe200078e38ff */
[----:B------:R-:W-:Y:S02]  /*152d0*/  IMAD.MOV.U32 R29, RZ, RZ, c[0x0][0x1b8] ;  /* 0x00006e00ff1d7624 */ /* 0x000fe400078e00ff */
[----:B------:R0:W-:Y:S04]  /*152e0*/  STL.64 [R1+0xd00], R4 ;  /* 0x000d000401007387 */ /* 0x0001e80000100a00 */
[----:B0-----:R0:W4:Y:S01]  /*152f0*/  LDL.LU R5, [R1+0x19e8] ;  /* 0x0019e80001057983 */ /* 0x0011220000300800 */
[----:B------:R-:W-:-:S05]  /*15300*/  LEA R4, R29, R28, 0x2 ;  /* 0x0000001c1d047211 */ /* 0x000fca00078e10ff */
[----:B------:R1:W-:Y:S02]  /*15310*/  STL [R1+0x7c], R4 ;  /* 0x00007c0401007387 */ /* 0x0003e40000100800 */
[----:B-1----:R-:W-:-:S05]  /*15320*/  LEA R4, P0, R0, R24, 0x1 ;  /* 0x0000001800047211 */ /* 0x002fca00078008ff */
[----:B------:R4:W-:Y:S04]  /*15330*/  STL [R1+0x1448], R4 ;  /* 0x0014480401007387 */ /* 0x0009e80000100800 */
[----:B----4-:R-:W4:Y:S01]  /*15340*/  LDL.LU.64 R4, [R1+0x19e0] ;  /* 0x0019e00001047983 */ /* 0x010f220000300a00 */
[----:B------:R-:W-:Y:S02]  /*15350*/  LEA.HI.X.SX32 R3, R3, R27, 0x1, P1 ;  /* 0x0000001b03037211 */ /* 0x000fe400008f0eff */
[----:B------:R-:W-:-:S03]  /*15360*/  MOV R27, R28 ;  /* 0x0000001c001b7202 */ /* 0x000fc60000000f00 */
[----:B------:R1:W-:Y:S04]  /*15370*/  STL.64 [R1+0x998], R2 ;  /* 0x0009980201007387 */ /* 0x0003e80000100a00 */
[----:B-1----:R-:W5:Y:S04]  /*15380*/  LDL.LU.64 R2, [R1+0x19d8] ;  /* 0x0019d80001027983 */ /* 0x002f680000300a00 */
[----:B------:R-:W5:Y:S04]  /*15390*/  LDL.LU R28, [R1+0x19d0] ;  /* 0x0019d000011c7983 */ /* 0x000f680000300800 */
[----:B------:R1:W-:Y:S04]  /*153a0*/  STL.64 [R1+0x19c8], R14 ;  /* 0x0019c80e01007387 */ /* 0x0003e80000100a00 */
[----:B-1----:R-:W5:Y:S04]  /*153b0*/  LDL.LU R14, [R1+0x1c] ;  /* 0x00001c00010e7983 */ /* 0x002f680000300800 */
[----:B----4-:R1:W-:Y:S04]  /*153c0*/  STL.64 [R1+0x19c0], R4 ;  /* 0x0019c00401007387 */ /* 0x0103e80000100a00 */
[----:B-1----:R-:W4:Y:S01]  /*153d0*/  LDL R5, [R1+0x7c] ;  /* 0x00007c0001057983 */ /* 0x002f220000100800 */
[----:B------:R-:W-:-:S03]  /*153e0*/  IMAD R15, R29, 0x4, R0 ;  /* 0x000000041d0f7824 */ /* 0x000fc600078e0200 */
[----:B---3--:R-:W-:Y:S04]  /*153f0*/  STL.64 [R1+0x19b8], R6 ;  /* 0x0019b80601007387 */ /* 0x008fe80000100a00 */
[----:B--2---:R1:W-:Y:S04]  /*15400*/  STL.64 [R1+0x19b0], R8 ;  /* 0x0019b00801007387 */ /* 0x0043e80000100a00 */
[----:B-1----:R0:W2:Y:S01]  /*15410*/  LDL.64 R8, [R1+0x1448] ;  /* 0x0014480001087983 */ /* 0x0020a20000100a00 */
[----:B------:R-:W-:-:S03]  /*15420*/  IMAD R7, R29, 0x4, R0 ;  /* 0x000000041d077824 */ /* 0x000fc600078e0200 */
[----:B------:R5:W-:Y:S02]  /*15430*/  STL.64 [R1+0x19a8], R10 ;  /* 0x0019a80a01007387 */ /* 0x000be40000100a00 */
[----:B------:R-:W-:-:S04]  /*15440*/  LEA R7, R29, R7, 0x2 ;  /* 0x000000071d077211 */ /* 0x000fc800078e10ff */
[----:B------:R-:W-:Y:S02]  /*15450*/  LEA R7, R29, R7, 0x2 ;  /* 0x000000071d077211 */ /* 0x000fe400078e10ff */
[----:B-----5:R-:W-:Y:S02]  /*15460*/  MOV R11, R14 ;  /* 0x0000000e000b7202 */ /* 0x020fe40000000f00 */
[----:B------:R-:W-:Y:S02]  /*15470*/  LEA R14, P1, R15, R24, 0x1 ;  /* 0x000000180f0e7211 */ /* 0x000fe400078208ff */
[----:B------:R-:W-:-:S05]  /*15480*/  LEA R10, R29, R0, 0x2 ;  /* 0x000000001d0a7211 */ /* 0x000fca00078e10ff */
[C---:B------:R-:W-:Y:S01]  /*15490*/  IMAD R10, R29.reuse, 0x4, R10 ;  /* 0x000000041d0a7824 */ /* 0x040fe200078e020a */
[----:B----4-:R-:W-:Y:S02]  /*154a0*/  LEA R4, R29, R5, 0x2 ;  /* 0x000000051d047211 */ /* 0x010fe400078e10ff */
[----:B------:R-:W1:Y:S01]  /*154b0*/  S2R R5, SR_TID.X ;  /* 0x0000000000057919 */ /* 0x000e620000002100 */
[----:B--2---:R-:W-:Y:S02]  /*154c0*/  LEA.HI.X.SX32 R9, R0, R25, 0x1, P0 ;  /* 0x0000001900097211 */ /* 0x004fe400000f0eff */
[----:B------:R-:W-:Y:S02]  /*154d0*/  MOV R0, R4 ;  /* 0x0000000400007202 */ /* 0x000fe40000000f00 */
[----:B------:R-:W-:Y:S01]  /*154e0*/  LEA R4, P0, R10, R24, 0x1 ;  /* 0x000000180a047211 */ /* 0x000fe200078008ff */
[----:B------:R2:W-:Y:S01]  /*154f0*/  STL [R1+0x144c], R9 ;  /* 0x00144c0901007387 */ /* 0x0005e20000100800 */
[----:B-1----:R-:W-:-:S02]  /*15500*/  SHF.R.U32.HI R15, RZ, 0x5, R5 ;  /* 0x00000005ff0f7819 */ /* 0x002fc40000011605 */
[----:B------:R-:W-:Y:S02]  /*15510*/  LEA R8, P2, R7, R24, 0x1 ;  /* 0x0000001807087211 */ /* 0x000fe400078408ff */
[----:B------:R-:W-:Y:S02]  /*15520*/  SGXT.U32 R15, R15, 0x2 ;  /* 0x000000020f0f781a */ /* 0x000fe40000000000 */
[----:B------:R-:W-:-:S03]  /*15530*/  LEA R6, R29, R0, 0x2 ;  /* 0x000000001d067211 */ /* 0x000fc600078e10ff */
[----:B------:R-:W-:-:S04]  /*15540*/  IMAD R15, R15, c[0x0][0x1b8], RZ ;  /* 0x00006e000f0f7a24 */ /* 0x000fc800078e02ff */
[----:B------:R-:W-:Y:S01]  /*15550*/  IMAD R15, R29, 0x4, R15 ;  /* 0x000000041d0f7824 */ /* 0x000fe200078e020f */
[----:B------:R-:W-:-:S04]  /*15560*/  LEA.HI.X.SX32 R5, R10, R25, 0x1, P0 ;  /* 0x000000190a057211 */ /* 0x000fc800000f0eff */
[-C--:B------:R-:W-:Y:S02]  /*15570*/  LEA.HI.X.SX32 R15, R15, R25.reuse, 0x1, P1 ;  /* 0x000000190f0f7211 */ /* 0x080fe400008f0eff */
[----:B--2---:R-:W-:-:S03]  /*15580*/  LEA.HI.X.SX32 R9, R7, R25, 0x1, P2 ;  /* 0x0000001907097211 */ /* 0x004fc600010f0eff */
[----:B------:R1:W-:Y:S01]  /*15590*/  STL.64 [R1+0x1440], R14 ;  /* 0x0014400e01007387 */ /* 0x0003e20000100a00 */
[----:B------:R-:W-:-:S03]  /*155a0*/  LEA R7, R29, R0, 0x2 ;  /* 0x000000001d077211 */ /* 0x000fc600078e10ff */
[----:B-1----:R-:W2:Y:S04]  /*155b0*/  LDL.LU.64 R14, [R1+0x19c8] ;  /* 0x0019c800010e7983 */ /* 0x002ea80000300a00 */
[----:B------:R1:W-:Y:S01]  /*155c0*/  STL.64 [R1+0x1438], R4 ;  /* 0x0014380401007387 */ /* 0x0003e20000100a00 */
[----:B------:R-:W-:-:S03]  /*155d0*/  IMAD R10, R29, 0x4, R6 ;  /* 0x000000041d0a7824 */ /* 0x000fc600078e0206 */
[----:B-1----:R-:W3:Y:S01]  /*155e0*/  LDL.LU.64 R4, [R1+0x19c0] ;  /* 0x0019c00001047983 */ /* 0x002ee20000300a00 */
[----:B------:R-:W-:-:S03]  /*155f0*/  IMAD R7, R29, 0x4, R7 ;  /* 0x000000041d077824 */ /* 0x000fc600078e0207 */
[----:B------:R1:W-:Y:S01]  /*15600*/  STL [R1+0x78], R6 ;  /* 0x0000780601007387 */ /* 0x0003e20000100800 */
[----:B------:R-:W-:-:S03]  /*15610*/  IMAD R7, R29, 0x4, R7 ;  /* 0x000000041d077824 */ /* 0x000fc600078e0207 */
[----:B------:R4:W-:Y:S04]  /*15620*/  STL.64 [R1+0x1430], R8 ;  /* 0x0014300801007387 */ /* 0x0009e80000100a00 */
[----:B------:R5:W-:Y:S01]  /*15630*/  STL [R1+0x74], R10 ;  /* 0x0000740a01007387 */ /* 0x000be20000100800 */
[----:B-1----:R-:W-:-:S04]  /*15640*/  LEA R6, P0, R28, R24, 0x1 ;  /* 0x000000181c067211 */ /* 0x002fc800078008ff */
[----:B------:R-:W-:Y:S02]  /*15650*/  LEA.HI.X.SX32 R7, R28, R25, 0x1, P0 ;  /* 0x000000191c077211 */ /* 0x000fe400000f0eff */
[----:B----4-:R-:W-:Y:S02]  /*15660*/  LEA R9, R29, R28, 0x2 ;  /* 0x0000001c1d097211 */ /* 0x010fe400078e10ff */
[-C--:B-----5:R-:W-:Y:S01]  /*15670*/  LEA R10, P2, R2, R24.reuse, 0x1 ;  /* 0x00000018020a7211 */ /* 0x0a0fe200078408ff */
[----:B------:R1:W-:Y:S01]  /*15680*/  STL.64 [R1+0x1428], R6 ;  /* 0x0014280601007387 */ /* 0x0003e20000100a00 */
[----:B------:R-:W-:Y:S02]  /*15690*/  LEA R8, P1, R9, R24, 0x1 ;  /* 0x0000001809087211 */ /* 0x000fe400078208ff */
[----:B------:R-:W-:-:S04]  /*156a0*/  MOV R9, R11 ;  /* 0x0000000b00097202 */ /* 0x000fc80000000f00 */
[----:B------:R-:W-:Y:S02]  /*156b0*/  MOV R11, R9 ;  /* 0x00000009000b7202 */ /* 0x000fe40000000f00 */
[----:B------:R-:W-:Y:S02]  /*156c0*/  LEA R9, R29, R28, 0x2 ;  /* 0x0000001c1d097211 */ /* 0x000fe400078e10ff */
[----:B------:R-:W-:Y:S01]  /*156d0*/  MOV R28, R11 ;  /* 0x0000000b001c7202 */ /* 0x000fe20000000f00 */
[----:B-1----:R-:W4:Y:S01]  /*156e0*/  LDL.LU.64 R6, [R1+0x19b8] ;  /* 0x0019b80001067983 */ /* 0x002f220000300a00 */
[-C--:B------:R-:W-:Y:S02]  /*156f0*/  LEA.HI.X.SX32 R9, R9, R25.reuse, 0x1, P1 ;  /* 0x0000001909097211 */ /* 0x080fe400008f0eff */
[----:B------:R-:W-:-:S03]  /*15700*/  LEA.HI.X.SX32 R11, R2, R25, 0x1, P2 ;  /* 0x00000019020b7211 */ /* 0x000fc600010f0eff */
[----:B------:R1:W-:Y:S04]  /*15710*/  STL.64 [R1+0x1420], R8 ;  /* 0x0014200801007387 */ /* 0x0003e80000100a00 */
[----:B-1----:R-:W5:Y:S04]  /*15720*/  LDL.LU.64 R8, [R1+0x19b0] ;  /* 0x0019b00001087983 */ /* 0x002f680000300a00 */
[----:B------:R1:W-:Y:S04]  /*15730*/  STL.64 [R1+0x1418], R10 ;  /* 0x0014180a01007387 */ /* 0x0003e80000100a00 */
[----:B-1----:R-:W5:Y:S04]  /*15740*/  LDL.LU.64 R10, [R1+0x19a8] ;  /* 0x0019a800010a7983 */ /* 0x002f680000300a00 */
[----:B------:R-:W5:Y:S04]  /*15750*/  LDL.LU R2, [R1+0x8] ;  /* 0x0000080001027983 */ /* 0x000f680000300800 */
[----:B------:R1:W-:Y:S04]  /*15760*/  STL.64 [R1+0x19a0], R16 ;  /* 0x0019a01001007387 */ /* 0x0003e80000100a00 */
[----:B------:R-:W-:Y:S04]  /*15770*/  STL.64 [R1+0x1998], R18 ;  /* 0x0019981201007387 */ /* 0x000fe80000100a00 */
[----:B------:R0:W-:Y:S01]  /*15780*/  STL.64 [R1+0x1990], R20 ;  /* 0x0019901401007387 */ /* 0x0001e20000100a00 */
[----:B-1----:R-:W-:-:S03]  /*15790*/  LEA R16, P0, R3, R24, 0x1 ;  /* 0x0000001803107211 */ /* 0x002fc600078008ff */
[----:B------:R-:W-:Y:S01]  /*157a0*/  STL.64 [R1+0x1988], R12 ;  /* 0x0019880c01007387 */ /* 0x000fe20000100a00 */
[----:B------:R-:W-:Y:S02]  /*157b0*/  LEA.HI.X.SX32 R17, R3, R25, 0x1, P0 ;  /* 0x0000001903117211 */ /* 0x000fe400000f0eff */
[----:B0-----:R-:W-:Y:S01]  /*157c0*/  MOV R20, R28 ;  /* 0x0000001c00147202 */ /* 0x001fe20000000f00 */
[----:B------:R-:W-:-:S05]  /*157d0*/  IMAD R28, R29, 0x4, R0 ;  /* 0x000000041d1c7824 */ /* 0x000fca00078e0200 */
[----:B------:R-:W-:-:S04]  /*157e0*/  LEA R28, R29, R28, 0x2 ;  /* 0x0000001c1d1c7211 */ /* 0x000fc800078e10ff */
[----:B------:R-:W-:Y:S01]  /*157f0*/  LEA R28, R29, R28, 0x2 ;  /* 0x0000001c1d1c7211 */ /* 0x000fe200078e10ff */
[----:B--2---:R-:W-:Y:S04]  /*15800*/  STL.64 [R1+0x1980], R14 ;  /* 0x0019800e01007387 */ /* 0x004fe80000100a00 */
[----:B------:R0:W-:Y:S01]  /*15810*/  STL.64 [R1+0x1410], R16 ;  /* 0x0014101001007387 */ /* 0x0001e20000100a00 */
[----:B---3--:R-:W-:-:S03]  /*15820*/  LEA R18, P1, R4, R24, 0x1 ;  /* 0x0000001804127211 */ /* 0x008fc600078208ff */
[----:B0-----:R-:W2:Y:S01]  /*15830*/  LDL.LU.64 R16, [R1+0x19a0] ;  /* 0x0019a00001107983 */ /* 0x001ea20000300a00 */
[C---:B------:R-:W-:Y:S02]  /*15840*/  LEA R14, P2, R5.reuse, R24, 0x1 ;  /* 0x00000018050e7211 */ /* 0x040fe400078408ff */
[-C--:B------:R-:W-:Y:S02]  /*15850*/  LEA.HI.X.SX32 R19, R4, R25.reuse, 0x1, P1 ;  /* 0x0000001904137211 */ /* 0x080fe400008f0eff */
[----:B------:R-:W-:-:S03]  /*15860*/  LEA.HI.X.SX32 R15, R5, R25, 0x1, P2 ;  /* 0x00000019050f7211 */ /* 0x000fc600010f0eff */
[----:B------:R4:W-:Y:S04]  /*15870*/  STL.64 [R1+0x1408], R18 ;  /* 0x0014081201007387 */ /* 0x0009e80000100a00 */
[----:B------:R0:W-:Y:S01]  /*15880*/  STL.64 [R1+0x1400], R14 ;  /* 0x0014000e01007387 */ /* 0x0001e20000100a00 */
[CC--:B----4-:R-:W-:Y:S02]  /*15890*/  LEA R18, P0, R6.reuse, R24.reuse, 0x1 ;  /* 0x0000001806127211 */ /* 0x0d0fe400078008ff */
[C---:B0-----:R-:W-:Y:S02]  /*158a0*/  LEA R14, P1, R7.reuse, R24, 0x1 ;  /* 0x00000018070e7211 */ /* 0x041fe400078208ff */
[-C--:B------:R-:W-:Y:S02]  /*158b0*/  LEA.HI.X.SX32 R19, R6, R25.reuse, 0x1, P0 ;  /* 0x0000001906137211 */ /* 0x080fe400000f0eff */
[----:B------:R-:W-:-:S03]  /*158c0*/  LEA.HI.X.SX32 R15, R7, R25, 0x1, P1 ;  /* 0x00000019070f7211 */ /* 0x000fc600008f0eff */
[----:B------:R0:W-:Y:S01]  /*158d0*/  STL.64 [R1+0x13f8], R18 ;  /* 0x0013f81201007387 */ /* 0x0001e20000100a00 */
[----:B-----5:R-:W-:-:S03]  /*158e0*/  LEA R4, P2, R8, R24, 0x1 ;  /* 0x0000001808047211 */ /* 0x020fc600078408ff */
[----:B0-----:R-:W3:Y:S01]  /*158f0*/  LDL.LU.64 R18, [R1+0x1998] ;  /* 0x0019980001127983 */ /* 0x001ee20000300a00 */
[----:B------:R-:W-:Y:S01]  /*15900*/  IMAD.MOV.U32 R21, RZ, RZ, R2 ;  /* 0x000000ffff157224 */ /* 0x000fe200078e0002 */
[----:B------:R-:W-:Y:S02]  /*15910*/  MOV R2, R28 ;  /* 0x0000001c00027202 */ /* 0x000fe40000000f00 */
[----:B------:R-:W-:-:S03]  /*15920*/  MOV R28, R0 ;  /* 0x00000000001c7202 */ /* 0x000fc60000000f00 */
[----:B------:R-:W-:-:S05]  /*15930*/  IMAD R0, R29, 0x4, R2 ;  /* 0x000000041d007824 */ /* 0x000fca00078e0202 */
[----:B------:R-:W-:-:S04]  /*15940*/  LEA R12, R29, R0, 0x2 ;  /* 0x000000001d0c7211 */ /* 0x000fc800078e10ff */
[----:B------:R-:W-:Y:S02]  /*15950*/  LEA R3, R29, R12, 0x2 ;  /* 0x0000000c1d037211 */ /* 0x000fe400078e10ff */
[----:B------:R-:W-:-:S03]  /*15960*/  LEA.HI.X.SX32 R5, R8, R25, 0x1, P2 ;  /* 0x0000001908057211 */ /* 0x000fc600010f0eff */
[----:B------:R-:W-:Y:S01]  /*15970*/  IMAD R12, R29, 0x4, R3 ;  /* 0x000000041d0c7824 */ /* 0x000fe200078e0203 */
[----:B------:R-:W-:Y:S02]  /*15980*/  MOV R3, R20 ;  /* 0x0000001400037202 */ /* 0x000fe40000000f00 */
[C---:B------:R-:W-:Y:S01]  /*15990*/  LEA R20, P0, R9.reuse, R24, 0x1 ;  /* 0x0000001809147211 */ /* 0x040fe200078008ff */
[----:B------:R0:W-:Y:S01]  /*159a0*/  STL.64 [R1+0x13e8], R4 ;  /* 0x0013e80401007387 */ /* 0x0001e20000100a00 */
[----:B------:R-:W-:Y:S02]  /*159b0*/  MOV R7, R12 ;  /* 0x0000000c00077202 */ /* 0x000fe40000000f00 */
[C---:B------:R-:W-:Y:S01]  /*159c0*/  LEA R12, P1, R10.reuse, R24, 0x1 ;  /* 0x000000180a0c7211 */ /* 0x040fe200078208ff */
[----:B------:R-:W-:Y:S03]  /*159d0*/  STL.64 [R1+0x13f0], R14 ;  /* 0x0013f00e01007387 */ /* 0x000fe60000100a00 */
[-C--:B------:R-:W-:Y:S01]  /*159e0*/  LEA.HI.X.SX32 R13, R10, R25.reuse, 0x1, P1 ;  /* 0x000000190a0d7211 */ /* 0x080fe200008f0eff */
[----:B0-----:R-:W-:Y:S01]  /*159f0*/  IMAD.MOV.U32 R4, RZ, RZ, R21 ;  /* 0x000000ffff047224 */ /* 0x001fe200078e0015 */
[----:B------:R-:W-:-:S05]  /*15a00*/  LEA.HI.X.SX32 R21, R9, R25, 0x1, P0 ;  /* 0x0000001909157211 */ /* 0x000fca00000f0eff */
[----:B------:R0:W-:Y:S04]  /*15a10*/  STL.64 [R1+0x13e0], R20 ;  /* 0x0013e01401007387 */ /* 0x0001e80000100a00 */
[----:B0-----:R-:W4:Y:S04]  /*15a20*/  LDL.LU.64 R20, [R1+0x1990] ;  /* 0x0019900001147983 */ /* 0x001f280000300a00 */
[----:B------:R0:W-:Y:S04]  /*15a30*/  STL.64 [R1+0x13d8], R12 ;  /* 0x0013d80c01007387 */ /* 0x0001e80000100a00 */
[----:B0-----:R-:W5:Y:S01]  /*15a40*/  LDL.LU.64 R12, [R1+0x1988] ;  /* 0x00198800010c7983 */ /* 0x001f620000300a00 */
[----:B------:R-:W-:-:S04]  /*15a50*/  LEA R14, P2, R11, R24, 0x1 ;  /* 0x000000180b0e7211 */ /* 0x000fc800078408ff */
[----:B------:R-:W-:-:S05]  /*15a60*/  LEA.HI.X.SX32 R15, R11, R25, 0x1, P2 ;  /* 0x000000190b0f7211 */ /* 0x000fca00010f0eff */
[----:B------:R0:W-:Y:S04]  /*15a70*/  STL.64 [R1+0x13d0], R14 ;  /* 0x0013d00e01007387 */ /* 0x0001e80000100a00 */
[----:B0-----:R-:W5:Y:S04]  /*15a80*/  LDL.LU.64 R14, [R1+0x1980] ;  /* 0x00198000010e7983 */ /* 0x001f680000300a00 */
[----:B--2---:R5:W-:Y:S04]  /*15a90*/  STL.64 [R1+0x1978], R16 ;  /* 0x0019781001007387 */ /* 0x004be80000100a00 */
[----:B------:R-:W-:Y:S04]  /*15aa0*/  STL [R1+0x1970], R4 ;  /* 0x0019700401007387 */ /* 0x000fe80000100800 */
[----:B---3--:R-:W-:Y:S04]  /*15ab0*/  STL.64 [R1+0x1968], R18 ;  /* 0x0019681201007387 */ /* 0x008fe80000100a00 */
[----:B----4-:R-:W-:Y:S01]  /*15ac0*/  STL.64 [R1+0x1960], R20 ;  /* 0x0019601401007387 */ /* 0x010fe20000100a00 */
[----:B-----5:R-:W-:-:S04]  /*15ad0*/  LEA R16, P0, R12, R24, 0x1 ;  /* 0x000000180c107211 */ /* 0x020fc800078008ff */
[----:B------:R-:W-:-:S05]  /*15ae0*/  LEA.HI.X.SX32 R17, R12, R25, 0x1, P0 ;  /* 0x000000190c117211 */ /* 0x000fca00000f0eff */
[----:B------:R0:W-:Y:S04]  /*15af0*/  STL.64 [R1+0x13c8], R16 ;  /* 0x0013c81001007387 */ /* 0x0001e80000100a00 */
[----:B0-----:R-:W2:Y:S01]  /*15b00*/  LDL.LU.64 R16, [R1+0x1978] ;  /* 0x0019780001107983 */ /* 0x001ea20000300a00 */
[----:B------:R-:W-:-:S05]  /*15b10*/  IMAD R11, R29, 0x4, R7 ;  /* 0x000000041d0b7824 */ /* 0x000fca00078e0207 */
[----:B------:R-:W-:-:S04]  /*15b20*/  LEA R11, R29, R11, 0x2 ;  /* 0x0000000b1d0b7211 */ /* 0x000fc800078e10ff */
[----:B------:R-:W-:Y:S02]  /*15b30*/  LEA R4, R29, R11, 0x2 ;  /* 0x0000000b1d047211 */ /* 0x000fe400078e10ff */
[----:B------:R-:W-:-:S03]  /*15b40*/  LEA R20, P1, R13, R24, 0x1 ;  /* 0x000000180d147211 */ /* 0x000fc600078208ff */
[----:B------:R-:W-:Y:S01]  /*15b50*/  IMAD R4, R29, 0x4, R4 ;  /* 0x000000041d047824 */ /* 0x000fe200078e0204 */
[C---:B------:R-:W-:Y:S02]  /*15b60*/  LEA R8, P2, R14.reuse, R24, 0x1 ;  /* 0x000000180e087211 */ /* 0x040fe400078408ff */
[----:B------:R-:W-:Y:S02]  /*15b70*/  LEA.HI.X.SX32 R21, R13, R25, 0x1, P1 ;  /* 0x000000190d157211 */ /* 0x000fe400008f0eff */
[C---:B------:R-:W-:Y:S01]  /*15b80*/  LEA R5, R29.reuse, R7, 0x2 ;  /* 0x000000071d057211 */ /* 0x040fe200078e10ff */
[----:B------:R0:W-:Y:S01]  /*15b90*/  STL [R1+0x28], R4 ;  /* 0x0000280401007387 */ /* 0x0001e20000100800 */
[C---:B------:R-:W-:Y:S02]  /*15ba0*/  LEA R13, R29.reuse, R4, 0x2 ;  /* 0x000000041d0d7211 */ /* 0x040fe400078e10ff */
[----:B------:R-:W-:Y:S02]  /*15bb0*/  LEA.HI.X.SX32 R9, R14, R25, 0x1, P2 ;  /* 0x000000190e097211 */ /* 0x000fe400010f0eff */
[----:B------:R-:W-:-:S02]  /*15bc0*/  LEA R5, R29, R5, 0x2 ;  /* 0x000000051d057211 */ /* 0x000fc400078e10ff */
[C---:B0-----:R-:W-:Y:S01]  /*15bd0*/  LEA R4, P0, R15.reuse, R24, 0x1 ;  /* 0x000000180f047211 */ /* 0x041fe200078008ff */
[----:B------:R-:W-:Y:S03]  /*15be0*/  STL.64 [R1+0x13c0], R20 ;  /* 0x0013c01401007387 */ /* 0x000fe60000100a00 */
[----:B------:R-:W-:Y:S01]  /*15bf0*/  LEA.HI.X.SX32 R5, R15, R25, 0x1, P0 ;  /* 0x000000190f057211 */ /* 0x000fe200000f0eff */
[----:B------:R-:W-:Y:S04]  /*15c00*/  STL.64 [R1+0x13b8], R8 ;  /* 0x0013b80801007387 */ /* 0x000fe80000100a00 */
[----:B------:R-:W-:Y:S01]  /*15c10*/  STL [R1+0x1958], R3 ;  /* 0x0019580301007387 */ /* 0x000fe20000100800 */
[----:B------:R-:W-:-:S03]  /*15c20*/  MOV R15, R19 ;  /* 0x00000013000f7202 */ /* 0x000fc60000000f00 */
[----:B------:R-:W-:Y:S04]  /*15c30*/  STL [R1+0x1948], R11 ;  /* 0x0019480b01007387 */ /* 0x000fe80000100800 */
[----:B------:R0:W-:Y:S04]  /*15c40*/  STL.64 [R1+0x13b0], R4 ;  /* 0x0013b00401007387 */ /* 0x0001e80000100a00 */
[----:B0-----:R-:W3:Y:S01]  /*15c50*/  LDL.LU R4, [R1+0x1970] ;  /* 0x0019700001047983 */ /* 0x001ee20000300800 */
[----:B--2---:R-:W-:-:S04]  /*15c60*/  LEA R18, P2, R17, R24, 0x1 ;  /* 0x0000001811127211 */ /* 0x004fc800078408ff */
[----:B------:R-:W-:Y:S01]  /*15c70*/  MOV R14, R18 ;  /* 0x00000012000e7202 */ /* 0x000fe20000000f00 */
[----:B------:R0:W-:Y:S04]  /*15c80*/  STL [R1+0x13a0], R18 ;  /* 0x0013a01201007387 */ /* 0x0001e80000100800 */
[----:B0-----:R-:W2:Y:S01]  /*15c90*/  LDL.LU.64 R18, [R1+0x1968] ;  /* 0x0019680001127983 */ /* 0x001ea20000300a00 */
[C---:B------:R-:W-:Y:S02]  /*15ca0*/  LEA R20, P1, R16.reuse, R24, 0x1 ;  /* 0x0000001810147211 */ /* 0x040fe400078208ff */
[----:B------:R-:W-:Y:S02]  /*15cb0*/  MOV R14, R2 ;  /* 0x00000002000e7202 */ /* 0x000fe40000000f00 */
[----:B------:R-:W-:-:S02]  /*15cc0*/  LEA.HI.X.SX32 R21, R16, R25, 0x1, P1 ;  /* 0x0000001910157211 */ /* 0x000fc400008f0eff */
[----:B------:R-:W-:-:S03]  /*15cd0*/  LEA.HI.X.SX32 R15, R17, R25, 0x1, P2 ;  /* 0x00000019110f7211 */ /* 0x000fc600010f0eff */
[----:B------:R0:W-:Y:S04]  /*15ce0*/  STL.64 [R1+0x13a8], R20 ;  /* 0x0013a81401007387 */ /* 0x0001e80000100a00 */
[----:B0-----:R-:W4:Y:S04]  /*15cf0*/  LDL.LU.64 R20, [R1+0x1960] ;  /* 0x0019600001147983 */ /* 0x001f280000300a00 */
[----:B------:R-:W-:Y:S01]  /*15d00*/  STL [R1+0x13a4], R15 ;  /* 0x0013a40f01007387 */ /* 0x000fe20000100800 */
[----:B--2---:R-:W-:-:S04]  /*15d10*/  LEA R2, P0, R18, R24, 0x1 ;  /* 0x0000001812027211 */ /* 0x004fc800078008ff */
[----:B------:R-:W-:-:S05]  /*15d20*/  LEA.HI.X.SX32 R3, R18, R25, 0x1, P0 ;  /* 0x0000001912037211 */ /* 0x000fca00000f0eff */
[----:B------:R0:W-:Y:S04]  /*15d30*/  STL.64 [R1+0x1398], R2 ;  /* 0x0013980201007387 */ /* 0x0001e80000100a00 */
[----:B0-----:R-:W2:Y:S01]  /*15d40*/  LDL.LU R3, [R1+0x1958] ;  /* 0x0019580001037983 */ /* 0x001ea20000300800 */
[----:B------:R-:W-:Y:S01]  /*15d50*/  MOV R10, R26 ;  /* 0x0000001a000a7202 */ /* 0x000fe20000000f00 */
[C---:B------:R-:W-:Y:S01]  /*15d60*/  IMAD R26, R29.reuse, 0x4, R23 ;  /* 0x000000041d1a7824 */ /* 0x040fe200078e0217 */
[----:B---3--:R-:W-:Y:S01]  /*15d70*/  MOV R6, R4 ;  /* 0x0000000400067202 */ /* 0x008fe20000000f00 */
[----:B------:R-:W-:Y:S01]  /*15d80*/  IMAD R8, R29, 0x4, R13 ;  /* 0x000000041d087824 */ /* 0x000fe200078e020d */
[----:B------:R-:W3:Y:S01]  /*15d90*/  LDL.LU R18, [R1+0xc] ;  /* 0x00000c0001127983 */ /* 0x000ee20000300800 */
[----:B------:R-:W-:Y:S01]  /*15da0*/  IMAD.MOV.U32 R5, RZ, RZ, R26 ;  /* 0x000000ffff057224 */ /* 0x000fe200078e001a */
[----:B------:R-:W-:-:S02]  /*15db0*/  MOV R26, R22 ;  /* 0x00000016001a7202 */ /* 0x000fc40000000f00 */
[C---:B------:R-:W-:Y:S02]  /*15dc0*/  LEA R22, P1, R19.reuse, R24, 0x1 ;  /* 0x0000001813167211 */ /* 0x040fe400078208ff */
[----:B------:R-:W-:Y:S02]  /*15dd0*/  MOV R4, R23 ;  /* 0x0000001700047202 */ /* 0x000fe40000000f00 */
[----:B------:R-:W-:Y:S01]  /*15de0*/  LEA.HI.X.SX32 R23, R19, R25, 0x1, P1 ;  /* 0x0000001913177211 */ /* 0x000fe200008f0eff */
[----:B------:R-:W-:-:S04]  /*15df0*/  IMAD R9, R29, 0x4, R8 ;  /* 0x000000041d097824 */ /* 0x000fc800078e0208 */
[----:B------:R0:W-:Y:S01]  /*15e00*/  STL.64 [R1+0x1390], R22 ;  /* 0x0013901601007387 */ /* 0x0001e20000100a00 */
[C---:B----4-:R-:W-:Y:S02]  /*15e10*/  LEA R16, P2, R20.reuse, R24, 0x1 ;  /* 0x0000001814107211 */ /* 0x050fe400078408ff */
[----:B------:R-:W-:Y:S01]  /*15e20*/  LEA R11, R29, R9, 0x2 ;  /* 0x000000091d0b7211 */ /* 0x000fe200078e10ff */
[----:B0-----:R-:W4:Y:S04]  /*15e30*/  LDL.LU.64 R22, [R1+0x1950] ;  /* 0x0019500001167983 */ /* 0x001f280000300a00 */
[----:B------:R0:W-:Y:S01]  /*15e40*/  STL.64 [R1+0x1930], R8 ;  /* 0x0019300801007387 */ /* 0x0001e20000100a00 */
[----:B------:R-:W-:Y:S02]  /*15e50*/  MOV R12, R28 ;  /* 0x0000001c000c7202 */ /* 0x000fe40000000f00 */
[----:B------:R-:W-:-:S02]  /*15e60*/  LEA.HI.X.SX32 R17, R20, R25, 0x1, P2 ;  /* 0x0000001914117211 */ /* 0x000fc400010f0eff */
[----:B------:R-:W-:Y:S01]  /*15e70*/  LEA R28, R29, R11, 0x2 ;  /* 0x0000000b1d1c7211 */ /* 0x000fe200078e10ff */
[----:B0-----:R-:W-:Y:S01]  /*15e80*/  IMAD.MOV.U32 R9, RZ, RZ, R10 ;  /* 0x000000ffff097224 */ /* 0x001fe200078e000a */
[C---:B------:R-:W-:Y:S01]  /*15e90*/  LEA R10, P0, R21.reuse, R24, 0x1 ;  /* 0x00000018150a7211 */ /* 0x040fe200078008ff */
[----:B------:R-:W-:Y:S03]  /*15ea0*/  STL.64 [R1+0x1388], R16 ;  /* 0x0013881001007387 */ /* 0x000fe60000100a00 */
[----:B------:R-:W-:Y:S02]  /*15eb0*/  LEA.HI.X.SX32 R11, R21, R25, 0x1, P0 ;  /* 0x00000019150b7211 */ /* 0x000fe400000f0eff */
[----:B--2---:R-:W-:-:S05]  /*15ec0*/  MOV R8, R3 ;  /* 0x0000000300087202 */ /* 0x004fca0000000f00 */
[----:B------:R-:W-:Y:S04]  /*15ed0*/  STL.64 [R1+0x1940], R8 ;  /* 0x0019400801007387 */ /* 0x000fe80000100a00 */
[----:B------:R0:W-:Y:S04]  /*15ee0*/  STL.64 [R1+0x1380], R10 ;  /* 0x0013800a01007387 */ /* 0x0001e80000100a00 */
[----:B0-----:R-:W2:Y:S04]  /*15ef0*/  LDL.LU R11, [R1+0x1948] ;  /* 0x00194800010b7983 */ /* 0x001ea80000300800 */
[----:B------:R-:W5:Y:S01]  /*15f00*/  LDL.LU R21, [R1+0x10] ;  /* 0x0000100001157983 */ /* 0x000f620000300800 */
[----:B------:R-:W-:Y:S01]  /*15f10*/  IMAD.MOV.U32 R2, RZ, RZ, R27 ;  /* 0x000000ffff027224 */ /* 0x000fe200078e001b */
[----:B----4-:R-:W-:-:S05]  /*15f20*/  LEA R27, R29, R23, 0x2 ;  /* 0x000000171d1b7211 */ /* 0x010fca00078e10ff */
[----:B------:R-:W-:Y:S01]  /*15f30*/  IMAD R27, R29, 0x4, R27 ;  /* 0x000000041d1b7824 */ /* 0x000fe200078e021b */
[CC--:B------:R-:W-:Y:S02]  /*15f40*/  LEA R16, P1, R22.reuse, R24.reuse, 0x1 ;  /* 0x0000001816107211 */ /* 0x0c0fe400078208ff */
[----:B------:R-:W-:Y:S02]  /*15f50*/  LEA R8, P2, R23, R24, 0x1 ;  /* 0x0000001817087211 */ /* 0x000fe400078408ff */
[C---:B------:R-:W-:Y:S02]  /*15f60*/  LEA R27, R29.reuse, R27, 0x2 ;  /* 0x0000001b1d1b7211 */ /* 0x040fe400078e10ff */
[----:B------:R-:W-:Y:S02]  /*15f70*/  LEA.HI.X.SX32 R17, R22, R25, 0x1, P1 ;  /* 0x0000001916117211 */ /* 0x000fe400008f0eff */
[----:B------:R-:W-:Y:S02]  /*15f80*/  LEA R27, R29, R27, 0x2 ;  /* 0x0000001b1d1b7211 */ /* 0x000fe400078e10ff */
[----:B------:R-:W-:Y:S01]  /*15f90*/  LEA.HI.X.SX32 R9, R23, R25, 0x1, P2 ;  /* 0x0000001917097211 */ /* 0x000fe200010f0eff */
[----:B------:R0:W-:Y:S01]  /*15fa0*/  STL.64 [R1+0x1378], R16 ;  /* 0x0013781001007387 */ /* 0x0001e20000100a00 */
[----:B------:R-:W-:Y:S01]  /*15fb0*/  MOV R3, R27 ;  /* 0x0000001b00037202 */ /* 0x000fe20000000f00 */
[----:B------:R-:W-:-:S02]  /*15fc0*/  IMAD R27, R29, 0x4, R28 ;  /* 0x000000041d1b7824 */ /* 0x000fc400078e021c */
[----:B------:R5:W-:Y:S01]  /*15fd0*/  STL.64 [R1+0x1370], R8 ;  /* 0x0013700801007387 */ /* 0x000be20000100a00 */
[----:B0-----:R-:W-:Y:S01]  /*15fe0*/  MOV R17, R26 ;  /* 0x0000001a00117202 */ /* 0x001fe20000000f00 */
[----:B------:R-:W-:-:S05]  /*15ff0*/  IMAD R26, R29, 0x4, R27 ;  /* 0x000000041d1a7824 */ /* 0x000fca00078e021b */
[----:B------:R-:W-:Y:S01]  /*16000*/  STL.64 [R1+0x1910], R26 ;  /* 0x0019101a01007387 */ /* 0x000fe20000100a00 */
[----:B-----5:R-:W-:-:S04]  /*16010*/  LEA R8, P0, R21, R24, 0x1 ;  /* 0x0000001815087211 */ /* 0x020fc800078008ff */
[----:B------:R-:W-:-:S05]  /*16020*/  LEA.HI.X.SX32 R9, R21, R25, 0x1, P0 ;  /* 0x0000001915097211 */ /* 0x000fca00000f0eff */
[----:B------:R0:W-:Y:S04]  /*16030*/  STL.64 [R1+0x1368], R8 ;  /* 0x0013680801007387 */ /* 0x0001e80000100a00 */
[----:B0-----:R-:W4:Y:S01]  /*16040*/  LDL.LU.64 R8, [R1+0x1940] ;  /* 0x0019400001087983 */ /* 0x001f220000300a00 */
[----:B------:R-:W-:Y:S01]  /*16050*/  IMAD.MOV.U32 R20, RZ, RZ, R4 ;  /* 0x000000ffff147224 */ /* 0x000fe200078e0004 */
[-C--:B---3--:R-:W-:Y:S02]  /*16060*/  LEA R22, P1, R18, R24.reuse, 0x1 ;  /* 0x0000001812167211 */ /* 0x088fe400078208ff */
[----:B------:R-:W-:Y:S02]  /*16070*/  LEA R4, P2, R6, R24, 0x1 ;  /* 0x0000001806047211 */ /* 0x000fe400078408ff */
[----:B------:R-:W-:-:S02]  /*16080*/  MOV R19, R5 ;  /* 0x0000000500137202 */ /* 0x000fc40000000f00 */
[-C--:B------:R-:W-:Y:S02]  /*16090*/  LEA.HI.X.SX32 R23, R18, R25.reuse, 0x1, P1 ;  /* 0x0000001912177211 */ /* 0x080fe400008f0eff */
[----:B------:R-:W-:Y:S01]  /*160a0*/  LEA.HI.X.SX32 R5, R6, R25, 0x1, P2 ;  /* 0x0000001906057211 */ /* 0x000fe200010f0eff */
[----:B------:R-:W-:Y:S02]  /*160b0*/  IMAD.MOV.U32 R6, RZ, RZ, R2 ;  /* 0x000000ffff067224 */ /* 0x000fe400078e0002 */
[----:B------:R-:W-:Y:S01]  /*160c0*/  IMAD R15, R29, 0x4, R0 ;  /* 0x000000041d0f7824 */ /* 0x000fe200078e0200 */
[----:B------:R-:W-:Y:S04]  /*160d0*/  STL.64 [R1+0x1360], R22 ;  /* 0x0013601601007387 */ /* 0x000fe80000100a00 */
[----:B------:R0:W-:Y:S01]  /*160e0*/  STL.64 [R1+0x1938], R6 ;  /* 0x0019380601007387 */ /* 0x0001e20000100a00 */
[----:B------:R-:W-:-:S02]  /*160f0*/  MOV R16, R15 ;  /* 0x0000000f00107202 */ /* 0x000fc40000000f00 */
[CC--:B------:R-:W-:Y:S01]  /*16100*/  LEA R10, R29.reuse, R0.reuse, 0x2 ;  /* 0x000000001d0a7211 */ /* 0x0c0fe200078e10ff */
[----:B------:R-:W3:Y:S01]  /*16110*/  LDL.LU R21, [R1+0x50] ;  /* 0x0000500001157983 */ /* 0x000ee20000300800 */
[----:B------:R-:W-:Y:S02]  /*16120*/  MOV R15, R0 ;  /* 0x00000000000f7202 */ /* 0x000fe40000000f00 */
[----:B------:R-:W-:Y:S02]  /*16130*/  LEA R0, R29, R26, 0x2 ;  /* 0x0000001a1d007211 */ /* 0x000fe400078e10ff */
[----:B0-----:R-:W-:Y:S02]  /*16140*/  LEA R6, P0, R3, R24, 0x1 ;  /* 0x0000001803067211 */ /* 0x001fe400078008ff */
[----:B------:R-:W-:Y:S01]  /*16150*/  MOV R7, R3 ;  /* 0x0000000300077202 */ /* 0x000fe20000000f00 */
[----:B------:R-:W-:Y:S03]  /*16160*/  STL.64 [R1+0x1358], R4 ;  /* 0x0013580401007387 */ /* 0x000fe60000100a00 */
[----:B------:R-:W-:Y:S01]  /*16170*/  LEA.HI.X.SX32 R7, R7, R25, 0x1, P0 ;  /* 0x0000001907077211 */ /* 0x000fe200000f0eff */
[----:B------:R-:W5:Y:S01]  /*16180*/  LDL.LU R23, [R1+0x4c] ;  /* 0x00004c0001177983 */ /* 0x000f620000300800 */
[----:B------:R-:W-:-:S03]  /*16190*/  LEA R2, R29, R0, 0x2 ;  /* 0x000000001d027211 */ /* 0x000fc600078e10ff */
[----:B------:R-:W2:Y:S04]  /*161a0*/  LDL.LU R22, [R1+0x48] ;  /* 0x0000480001167983 */ /* 0x000ea80000300800 */
[----:B------:R0:W-:Y:S01]  /*161b0*/  STL.64 [R1+0x1350], R6 ;  /* 0x0013500601007387 */ /* 0x0001e20000100a00 */
[----:B------:R-:W-:Y:S02]  /*161c0*/  LEA R3, R29, R2, 0x2 ;  /* 0x000000021d037211 */ /* 0x000fe400078e10ff */
[----:B0-----:R-:W-:-:S04]  /*161d0*/  LEA R6, P0, R20, R24, 0x1 ;  /* 0x0000001814067211 */ /* 0x001fc800078008ff */
[-C--:B------:R-:W-:Y:S02]  /*161e0*/  LEA.HI.X.SX32 R7, R20, R25.reuse, 0x1, P0 ;  /* 0x0000001914077211 */ /* 0x080fe400000f0eff */
[CC--:B----4-:R-:W-:Y:S02]  /*161f0*/  LEA R26, P1, R8.reuse, R24.reuse, 0x1 ;  /* 0x00000018081a7211 */ /* 0x0d0fe400078208ff */
[CC--:B------:R-:W-:Y:S02]  /*16200*/  LEA R4, P2, R9.reuse, R24.reuse, 0x1 ;  /* 0x0000001809047211 */ /* 0x0c0fe400078408ff */
[-C--:B------:R-:W-:Y:S02]  /*16210*/  LEA.HI.X.SX32 R27, R8, R25.reuse, 0x1, P1 ;  /* 0x00000019081b7211 */ /* 0x080fe400008f0eff */
[-C--:B------:R-:W-:Y:S02]  /*16220*/  LEA.HI.X.SX32 R5, R9, R25.reuse, 0x1, P2 ;  /* 0x0000001909057211 */ /* 0x080fe400010f0eff */
[CC--:B------:R-:W-:Y:S01]  /*16230*/  LEA R8, P1, R19.reuse, R24.reuse, 0x1 ;  /* 0x0000001813087211 */ /* 0x0c0fe200078208ff */
[----:B------:R0:W-:Y:S03]  /*16240*/  STL.64 [R1+0x1348], R26 ;  /* 0x0013481a01007387 */ /* 0x0001e60000100a00 */
[----:B------:R-:W-:Y:S01]  /*16250*/  LEA.HI.X.SX32 R9, R19, R25, 0x1, P1 ;  /* 0x0000001913097211 */ /* 0x000fe200008f0eff */
[----:B0-----:R-:W4:Y:S04]  /*16260*/  LDL.LU R26, [R1+0x5c] ;  /* 0x00005c00011a7983 */ /* 0x001f280000300800 */
[----:B------:R-:W-:Y:S04]  /*16270*/  STL.64 [R1+0x1340], R4 ;  /* 0x0013400401007387 */ /* 0x000fe80000100a00 */
[----:B------:R-:W-:Y:S04]  /*16280*/  STL.64 [R1+0x1908], R2 ;  /* 0x0019080201007387 */ /* 0x000fe80000100a00 */
[----:B------:R0:W-:Y:S04]  /*16290*/  STL.64 [R1+0x1338], R6 ;  /* 0x0013380601007387 */ /* 0x0001e80000100a00 */
[----:B0-----:R-:W4:Y:S04]  /*162a0*/  LDL.LU.64 R6, [R1+0x1938] ;  /* 0x0019380001067983 */ /* 0x001f280000300a00 */
[----:B------:R0:W-:Y:S04]  /*162b0*/  STL.64 [R1+0x1330], R8 ;  /* 0x0013300801007387 */ /* 0x0001e80000100a00 */
[----:B0-----:R-:W4:Y:S01]  /*162c0*/  LDL.LU.64 R8, [R1+0x1930] ;  /* 0x0019300001087983 */ /* 0x001f220000300a00 */
[----:B------:R-:W-:-:S02]  /*162d0*/  LEA R2, P2, R17, R24, 0x1 ;  /* 0x0000001811027211 */ /* 0x000fc400078408ff */
[C---:B------:R-:W-:Y:S02]  /*162e0*/  LEA R10, R29.reuse, R10, 0x2 ;  /* 0x0000000a1d0a7211 */ /* 0x040fe400078e10ff */
[----:B------:R-:W-:Y:S02]  /*162f0*/  LEA R4, R29, R3, 0x2 ;  /* 0x000000031d047211 */ /* 0x000fe400078e10ff */
[----:B------:R-:W-:Y:S02]  /*16300*/  LEA.HI.X.SX32 R3, R17, R25, 0x1, P2 ;  /* 0x0000001911037211 */ /* 0x000fe400010f0eff */
[----:B------:R-:W-:Y:S02]  /*16310*/  MOV R17, R16 ;  /* 0x0000001000117202 */ /* 0x000fe40000000f00 */
[----:B------:R-:W-:Y:S01]  /*16320*/  MOV R16, R10 ;  /* 0x0000000a00107202 */ /* 0x000fe20000000f00 */
[----:B------:R-:W-:Y:S01]  /*16330*/  IMAD R5, R29, 0x4, R4 ;  /* 0x000000041d057824 */ /* 0x000fe200078e0204 */
[----:B------:R-:W-:Y:S01]  /*16340*/  MOV R18, R12 ;  /* 0x0000000c00127202 */ /* 0x000fe20000000f00 */
[----:B------:R0:W-:Y:S04]  /*16350*/  STL.64 [R1+0x1328], R2 ;  /* 0x0013280201007387 */ /* 0x0001e80000100a00 */
[----:B------:R5:W-:Y:S01]  /*16360*/  STL.64 [R1+0x1928], R16 ;  /* 0x0019281001007387 */ /* 0x000be20000100a00 */
[----:B------:R-:W-:-:S03]  /*16370*/  MOV R19, R18 ;  /* 0x0000001200137202 */ /* 0x000fc60000000f00 */
[----:B------:R-:W4:Y:S01]  /*16380*/  LDL.LU R20, [R1+0x7c] ;  /* 0x00007c0001147983 */ /* 0x000f220000300800 */
[----:B--2---:R-:W-:Y:S01]  /*16390*/  IMAD R12, R29, 0x4, R11 ;  /* 0x000000041d0c7824 */ /* 0x004fe200078e020b */
[----:B------:R-:W-:Y:S02]  /*163a0*/  MOV R18, R11 ;  /* 0x0000000b00127202 */ /* 0x000fe40000000f00 */
[----:B------:R3:W-:Y:S01]  /*163b0*/  STL.64 [R1+0x1918], R4 ;  /* 0x0019180401007387 */ /* 0x0007e20000100a00 */
[-C--:B0-----:R-:W-:Y:S02]  /*163c0*/  LEA R2, P2, R22, R24.reuse, 0x1 ;  /* 0x0000001816027211 */ /* 0x081fe400078408ff */
[-C--:B-----5:R-:W-:Y:S02]  /*163d0*/  LEA R16, P1, R23, R24.reuse, 0x1 ;  /* 0x0000001817107211 */ /* 0x0a0fe400078208ff */
[----:B---3--:R-:W-:Y:S02]  /*163e0*/  LEA R4, P0, R21, R24, 0x1 ;  /* 0x0000001815047211 */ /* 0x008fe400078008ff */
[----:B------:R-:W-:-:S02]  /*163f0*/  LEA.HI.X.SX32 R17, R23, R25, 0x1, P1 ;  /* 0x0000001917117211 */ /* 0x000fc400008f0eff */
[-C--:B------:R-:W-:Y:S02]  /*16400*/  LEA.HI.X.SX32 R3, R22, R25.reuse, 0x1, P2 ;  /* 0x0000001916037211 */ /* 0x080fe400010f0eff */
[----:B----4-:R-:W-:Y:S01]  /*16410*/  MOV R11, R6 ;  /* 0x00000006000b7202 */ /* 0x010fe20000000f00 */
[----:B------:R-:W-:Y:S01]  /*16420*/  IMAD R6, R29, 0x4, R5 ;  /* 0x000000041d067824 */ /* 0x000fe200078e0205 */
[----:B------:R-:W-:-:S05]  /*16430*/  LEA.HI.X.SX32 R5, R21, R25, 0x1, P0 ;  /* 0x0000001915057211 */ /* 0x000fca00000f0eff */
[----:B------:R-:W-:Y:S01]  /*16440*/  STL.64 [R1+0x1320], R4 ;  /* 0x0013200401007387 */ /* 0x000fe20000100a00 */
[-C--:B------:R-:W-:Y:S02]  /*16450*/  LEA R21, R29, R9.reuse, 0x2 ;  /* 0x000000091d157211 */ /* 0x080fe400078e10ff */
[----:B------:R-:W-:-:S03]  /*16460*/  MOV R23, R9 ;  /* 0x0000000900177202 */ /* 0x000fc60000000f00 */
[----:B------:R-:W-:Y:S01]  /*16470*/  IMAD.MOV.U32 R22, RZ, RZ, R21 ;  /* 0x000000ffff167224 */ /* 0x000fe200078e0015 */
[----:B------:R-:W-:Y:S04]  /*16480*/  STL.64 [R1+0x1318], R16 ;  /* 0x0013181001007387 */ /* 0x000fe80000100a00 */
[----:B------:R0:W-:Y:S04]  /*16490*/  STL.64 [R1+0x1920], R22 ;  /* 0x0019201601007387 */ /* 0x0001e80000100a00 */
[----:B------:R1:W-:Y:S04]  /*164a0*/  STL.64 [R1+0x1310], R2 ;  /* 0x0013100201007387 */ /* 0x0003e80000100a00 */
[----:B0-----:R-:W2:Y:S04]  /*164b0*/  LDL.LU R22, [R1+0x64] ;  /* 0x0000640001167983 */ /* 0x001ea80000300800 */
[----:B------:R-:W3:Y:S01]  /*164c0*/  LDL.LU R23, [R1+0x60] ;  /* 0x0000600001177983 */ /* 0x000ee20000300800 */
[----:B------:R-:W-:-:S04]  /*164d0*/  IMAD R10, R29, 0x4, R7 ;  /* 0x000000041d0a7824 */ /* 0x000fc800078e0207 */
[----:B------:R-:W-:Y:S01]  /*164e0*/  IMAD.MOV.U32 R27, RZ, RZ, R10 ;  /* 0x000000ffff1b7224 */ /* 0x000fe200078e000a */
[----:B------:R-:W-:Y:S02]  /*164f0*/  MOV R10, R7 ;  /* 0x00000007000a7202 */ /* 0x000fe40000000f00 */
[C---:B------:R-:W-:Y:S02]  /*16500*/  LEA R7, R29.reuse, R6, 0x2 ;  /* 0x000000061d077211 */ /* 0x040fe400078e10ff */
[----:B------:R-:W-:Y:S02]  /*16510*/  MOV R21, R8 ;  /* 0x0000000800157202 */ /* 0x000fe40000000f00 */
[----:B-1----:R-:W-:Y:S01]  /*16520*/  LEA R2, P2, R26, R24, 0x1 ;  /* 0x000000181a027211 */ /* 0x002fe200078408ff */
[----:B------:R-:W-:-:S03]  /*16530*/  IMAD R8, R29, 0x4, R7 ;  /* 0x000000041d087824 */ /* 0x000fc600078e0207 */
[----:B------:R-:W-:Y:S02]  /*16540*/  LEA.HI.X.SX32 R3, R26, R25, 0x1, P2 ;  /* 0x000000191a037211 */ /* 0x000fe400010f0eff */
[----:B------:R-:W-:Y:S02]  /*16550*/  LEA R9, R29, R8, 0x2 ;  /* 0x000000081d097211 */ /* 0x000fe400078e10ff */
[----:B------:R-:W-:-:S03]  /*16560*/  MOV R26, R10 ;  /* 0x0000000a001a7202 */ /* 0x000fc60000000f00 */
[----:B------:R-:W-:Y:S01]  /*16570*/  IMAD R10, R29, 0x4, R9 ;  /* 0x000000041d0a7824 */ /* 0x000fe200078e0209 */
[CC--:B--2---:R-:W-:Y:S02]  /*16580*/  LEA R16, P0, R22.reuse, R24.reuse, 0x1 ;  /* 0x0000001816107211 */ /* 0x0c4fe400078008ff */
[C---:B---3--:R-:W-:Y:S02]  /*16590*/  LEA R4, P1, R23.reuse, R24, 0x1 ;  /* 0x0000001817047211 */ /* 0x048fe400078208ff */
[-C--:B------:R-:W-:Y:S02]  /*165a0*/  LEA.HI.X.SX32 R17, R22, R25.reuse, 0x1, P0 ;  /* 0x0000001916117211 */ /* 0x080fe400000f0eff */
[----:B------:R-:W-:-:S03]  /*165b0*/  LEA.HI.X.SX32 R5, R23, R25, 0x1, P1 ;  /* 0x0000001917057211 */ /* 0x000fc600008f0eff */
[----:B------:R0:W-:Y:S01]  /*165c0*/  STL.64 [R1+0x1308], R16 ;  /* 0x0013081001007387 */ /* 0x0001e20000100a00 */
[----:B------:R-:W-:Y:S02]  /*165d0*/  LEA R22, P0, R11, R24, 0x1 ;  /* 0x000000180b167211 */ /* 0x000fe400078008ff */
[----:B------:R-:W-:-:S04]  /*165e0*/  MOV R23, R11 ;  /* 0x0000000b00177202 */ /* 0x000fc80000000f00 */
[----:B------:R-:W-:Y:S01]  /*165f0*/  LEA.HI.X.SX32 R23, R23, R25, 0x1, P0 ;  /* 0x0000001917177211 */ /* 0x000fe200000f0eff */
[----:B0-----:R-:W2:Y:S04]  /*16600*/  LDL.LU.64 R16, [R1+0x1928] ;  /* 0x0019280001107983 */ /* 0x001ea80000300a00 */
[----:B------:R0:W-:Y:S04]  /*16610*/  STL.64 [R1+0x1300], R4 ;  /* 0x0013000401007387 */ /* 0x0001e80000100a00 */
[----:B------:R1:W-:Y:S01]  /*16620*/  STL.64 [R1+0x12f8], R2 ;  /* 0x0012f80201007387 */ /* 0x0003e20000100a00 */
[----:B------:R-:W-:-:S02]  /*16630*/  LEA R11, R29, R10, 0x2 ;  /* 0x0000000a1d0b7211 */ /* 0x000fc400078e10ff */
[CC--:B0-----:R-:W-:Y:S02]  /*16640*/  LEA R4, P1, R20.reuse, R24.reuse, 0x1 ;  /* 0x0000001814047211 */ /* 0x0c1fe400078208ff */
[C---:B-1----:R-:W-:Y:S02]  /*16650*/  LEA R2, P2, R19.reuse, R24, 0x1 ;  /* 0x0000001813027211 */ /* 0x042fe400078408ff */
[-C--:B------:R-:W-:Y:S02]  /*16660*/  LEA.HI.X.SX32 R5, R20, R25.reuse, 0x1, P1 ;  /* 0x0000001914057211 */ /* 0x080fe400008f0eff */
[----:B------:R-:W-:Y:S01]  /*16670*/  LEA.HI.X.SX32 R3, R19, R25, 0x1, P2 ;  /* 0x0000001913037211 */ /* 0x000fe200010f0eff */
[----:B------:R-:W-:Y:S01]  /*16680*/  STL.64 [R1+0x12f0], R22 ;  /* 0x0012f01601007387 */ /* 0x000fe20000100a00 */
[----:B------:R-:W-:-:S03]  /*16690*/  MOV R19, R12 ;  /* 0x0000000c00137202 */ /* 0x000fc60000000f00 */
[----:B------:R-:W-:Y:S01]  /*166a0*/  STL.64 [R1+0x12e8], R4 ;  /* 0x0012e80401007387 */ /* 0x000fe20000100a00 */
[----:B------:R-:W-:-:S03]  /*166b0*/  LEA R12, R29, R11, 0x2 ;  /* 0x0000000b1d0c7211 */ /* 0x000fc600078e10ff */
[----:B------:R-:W-:Y:S04]  /*166c0*/  STL.64 [R1+0x12e0], R2 ;  /* 0x0012e00201007387 */ /* 0x000fe80000100a00 */
[----:B------:R0:W-:Y:S04]  /*166d0*/  STL.64 [R1+0x1900], R10 ;  /* 0x0019000a01007387 */ /* 0x0001e80000100a00 */
[----:B0-----:R-:W3:Y:S04]  /*166e0*/  LDL.LU R10, [R1+0x78] ;  /* 0x00007800010a7983 */ /* 0x001ee80000300800 */
[----:B------:R-:W4:Y:S01]  /*166f0*/  LDL.LU R11, [R1+0x74] ;  /* 0x00007400010b7983 */ /* 0x000f220000300800 */
[----:B------:R-:W-:Y:S01]  /*16700*/  LEA R2, P2, R14, R24, 0x1 ;  /* 0x000000180e027211 */ /* 0x000fe200078408ff */
[----:B------:R-:W-:-:S02]  /*16710*/  IMAD.MOV.U32 R20, RZ, RZ, R13 ;  /* 0x000000ffff147224 */ /* 0x000fc400078e000d */
[----:B------:R-:W-:Y:S01]  /*16720*/  IMAD R13, R29, 0x4, R12 ;  /* 0x000000041d0d7824 */ /* 0x000fe200078e020c */
[----:B------:R-:W-:-:S04]  /*16730*/  LEA.HI.X.SX32 R3, R14, R25, 0x1, P2 ;  /* 0x000000190e037211 */ /* 0x000fc800010f0eff */
[----:B------:R-:W-:Y:S02]  /*16740*/  LEA R14, R29, R13, 0x2 ;  /* 0x0000000d1d0e7211 */ /* 0x000fe400078e10ff */
[CC--:B---3--:R-:W-:Y:S02]  /*16750*/  LEA R22, P0, R10.reuse, R24.reuse, 0x1 ;  /* 0x000000180a167211 */ /* 0x0c8fe400078008ff */
[C---:B----4-:R-:W-:Y:S02]  /*16760*/  LEA R4, P1, R11.reuse, R24, 0x1 ;  /* 0x000000180b047211 */ /* 0x050fe400078208ff */
[-C--:B------:R-:W-:Y:S02]  /*16770*/  LEA.HI.X.SX32 R23, R10, R25.reuse, 0x1, P0 ;  /* 0x000000190a177211 */ /* 0x080fe400000f0eff */
[----:B------:R-:W-:-:S03]  /*16780*/  LEA.HI.X.SX32 R5, R11, R25, 0x1, P1 ;  /* 0x000000190b057211 */ /* 0x000fc600008f0eff */
[----:B------:R0:W-:Y:S01]  /*16790*/  STL.64 [R1+0x12d8], R22 ;  /* 0x0012d81601007387 */ /* 0x0001e20000100a00 */
[----:B------:R-:W-:Y:S02]  /*167a0*/  LEA R10, P0, R15, R24, 0x1 ;  /* 0x000000180f0a7211 */ /* 0x000fe400078008ff */
[----:B------:R-:W-:-:S04]  /*167b0*/  MOV R11, R15 ;  /* 0x0000000f000b7202 */ /* 0x000fc80000000f00 */
[----:B------:R-:W-:Y:S01]  /*167c0*/  LEA.HI.X.SX32 R11, R11, R25, 0x1, P0 ;  /* 0x000000190b0b7211 */ /* 0x000fe200000f0eff */
[----:B0-----:R-:W3:Y:S04]  /*167d0*/  LDL.LU.64 R22, [R1+0x1920] ;  /* 0x0019200001167983 */ /* 0x001ee80000300a00 */
[----:B------:R2:W-:Y:S04]  /*167e0*/  STL.64 [R1+0x12d0], R4 ;  /* 0x0012d00401007387 */ /* 0x0005e80000100a00 */
[----:B------:R0:W-:Y:S01]  /*167f0*/  STL.64 [R1+0x12c8], R2 ;  /* 0x0012c80201007387 */ /* 0x0001e20000100a00 */
[----:B------:R-:W-:Y:S01]  /*16800*/  IMAD R15, R29, 0x4, R14 ;  /* 0x000000041d0f7824 */ /* 0x000fe200078e020e */
[----:B--2---:R-:W-:-:S02]  /*16810*/  LEA R4, P1, R17, R24, 0x1 ;  /* 0x0000001811047211 */ /* 0x004fc400078208ff */
[C---:B0-----:R-:W-:Y:S02]  /*16820*/  LEA R2, P2, R16.reuse, R24, 0x1 ;  /* 0x0000001810027211 */ /* 0x041fe400078408ff */
[-C--:B------:R-:W-:Y:S01]  /*16830*/  LEA.HI.X.SX32 R5, R17, R25.reuse, 0x1, P1 ;  /* 0x0000001911057211 */ /* 0x080fe200008f0eff */
[----:B------:R0:W-:Y:S01]  /*16840*/  STL.64 [R1+0x12c0], R10 ;  /* 0x0012c00a01007387 */ /* 0x0001e20000100a00 */
[----:B------:R-:W-:-:S03]  /*16850*/  LEA.HI.X.SX32 R3, R16, R25, 0x1, P2 ;  /* 0x0000001910037211 */ /* 0x000fc600010f0eff */
[----:B------:R1:W-:Y:S01]  /*16860*/  STL.64 [R1+0x12b8], R4 ;  /* 0x0012b80401007387 */ /* 0x0003e20000100a00 */
[----:B------:R-:W-:-:S03]  /*16870*/  LEA R16, R29, R15, 0x2 ;  /* 0x0000000f1d107211 */ /* 0x000fc600078e10ff */
[----:B------:R2:W-:Y:S01]  /*16880*/  STL.64 [R1+0x12b0], R2 ;  /* 0x0012b00201007387 */ /* 0x0005e20000100a00 */
[----:B------:R-:W-:Y:S02]  /*16890*/  LEA R17, R29, R16, 0x2 ;  /* 0x000000101d117211 */ /* 0x000fe400078e10ff */
[CC--:B0-----:R-:W-:Y:S02]  /*168a0*/  LEA R10, P1, R27.reuse, R24.reuse, 0x1 ;  /* 0x000000181b0a7211 */ /* 0x0c1fe400078208ff */
[-C--:B-1----:R-:W-:Y:S02]  /*168b0*/  LEA R4, P0, R26, R24.reuse, 0x1 ;  /* 0x000000181a047211 */ /* 0x082fe400078008ff */
[----:B--2---:R-:W-:Y:S02]  /*168c0*/  LEA R2, P2, R18, R24, 0x1 ;  /* 0x0000001812027211 */ /* 0x004fe400078408ff */
[-C--:B------:R-:W-:Y:S02]  /*168d0*/  LEA.HI.X.SX32 R5, R26, R25.reuse, 0x1, P0 ;  /* 0x000000191a057211 */ /* 0x080fe400000f0eff */
[----:B------:R-:W-:-:S02]  /*168e0*/  LEA.HI.X.SX32 R11, R27, R25, 0x1, P1 ;  /* 0x000000191b0b7211 */ /* 0x000fc400008f0eff */
[----:B------:R-:W-:Y:S01]  /*168f0*/  LEA.HI.X.SX32 R3, R18, R25, 0x1, P2 ;  /* 0x0000001912037211 */ /* 0x000fe200010f0eff */
[----:B------:R0:W-:Y:S01]  /*16900*/  STL.64 [R1+0x12a8], R4 ;  /* 0x0012a80401007387 */ /* 0x0001e20000100a00 */
[----:B------:R-:W-:-:S03]  /*16910*/  IMAD R18, R29, 0x4, R17 ;  /* 0x000000041d127824 */ /* 0x000fc600078e0211 */
[----:B0-----:R-:W2:Y:S04]  /*16920*/  LDL.LU.64 R4, [R1+0x1918] ;  /* 0x0019180001047983 */ /* 0x001ea80000300a00 */
[----:B------:R0:W-:Y:S04]  /*16930*/  STL.64 [R1+0x18f8], R16 ;  /* 0x0018f81001007387 */ /* 0x0001e80000100a00 */
[----:B------:R-:W-:Y:S04]  /*16940*/  STL.64 [R1+0x12a0], R10 ;  /* 0x0012a00a01007387 */ /* 0x000fe80000100a00 */
[----:B------:R1:W-:Y:S04]  /*16950*/  STL.64 [R1+0x1298], R2 ;  /* 0x0012980201007387 */ /* 0x0003e80000100a00 */
[----:B0-----:R-:W4:Y:S01]  /*16960*/  LDL.LU R17, [R1+0x28] ;  /* 0x0000280001117983 */ /* 0x001f220000300800 */
[----:B------:R-:W-:-:S04]  /*16970*/  MOV R16, R19 ;  /* 0x0000001300107202 */ /* 0x000fc80000000f00 */
[-C--:B------:R-:W-:Y:S02]  /*16980*/  LEA R26, P0, R16, R24.reuse, 0x1 ;  /* 0x00000018101a7211 */ /* 0x080fe400078008ff */
[----:B-1----:R-:W-:Y:S02]  /*16990*/  LEA R2, P2, R20, R24, 0x1 ;  /* 0x0000001814027211 */ /* 0x002fe400078408ff */
[-C--:B------:R-:W-:Y:S02]  /*169a0*/  LEA.HI.X.SX32 R27, R16, R25.reuse, 0x1, P0 ;  /* 0x00000019101b7211 */ /* 0x080fe400000f0eff */
[----:B------:R-:W-:-:S03]  /*169b0*/  LEA.HI.X.SX32 R3, R20, R25, 0x1, P2 ;  /* 0x0000001914037211 */ /* 0x000fc600010f0eff */
[----:B------:R0:W-:Y:S01]  /*169c0*/  STL.64 [R1+0x1290], R26 ;  /* 0x0012901a01007387 */ /* 0x0001e20000100a00 */
[----:B------:R-:W-:-:S03]  /*169d0*/  LEA R16, P0, R21, R24, 0x1 ;  /* 0x0000001815107211 */ /* 0x000fc600078008ff */
[----:B0-----:R-:W5:Y:S01]  /*169e0*/  LDL.LU.64 R26, [R1+0x1910] ;  /* 0x00191000011a7983 */ /* 0x001f620000300a00 */
[----:B----4-:R-:W-:-:S04]  /*169f0*/  LEA R10, P1, R17, R24, 0x1 ;  /* 0x00000018110a7211 */ /* 0x010fc800078208ff */
[----:B------:R-:W-:Y:S02]  /*16a00*/  LEA.HI.X.SX32 R11, R17, R25, 0x1, P1 ;  /* 0x00000019110b7211 */ /* 0x000fe400008f0eff */
[----:B------:R-:W-:-:S03]  /*16a10*/  MOV R17, R21 ;  /* 0x0000001500117202 */ /* 0x000fc60000000f00 */
[----:B------:R-:W-:Y:S04]  /*16a20*/  STL.64 [R1+0x1288], R10 ;  /* 0x0012880a01007387 */ /* 0x000fe80000100a00 */
[----:B------:R3:W-:Y:S01]  /*16a30*/  STL.64 [R1+0x1280], R2 ;  /* 0x0012800201007387 */ /* 0x0007e20000100a00 */
[----:B------:R-:W-:Y:S02]  /*16a40*/  LEA.HI.X.SX32 R17, R17, R25, 0x1, P0 ;  /* 0x0000001911117211 */ /* 0x000fe400000f0eff */
[----:B---3--:R-:W-:-:S04]  /*16a50*/  LEA R2, P2, R22, R24, 0x1 ;  /* 0x0000001816027211 */ /* 0x008fc800078408ff */
[----:B------:R-:W-:Y:S01]  /*16a60*/  LEA.HI.X.SX32 R3, R22, R25, 0x1, P2 ;  /* 0x0000001916037211 */ /* 0x000fe200010f0eff */
[----:B------:R-:W-:Y:S01]  /*16a70*/  STL.64 [R1+0x1278], R16 ;  /* 0x0012781001007387 */ /* 0x000fe20000100a00 */
[----:B------:R-:W-:-:S03]  /*16a80*/  LEA R10, P1, R23, R24, 0x1 ;  /* 0x00000018170a7211 */ /* 0x000fc600078208ff */
[----:B------:R0:W-:Y:S01]  /*16a90*/  STL.64 [R1+0x1268], R2 ;  /* 0x0012680201007387 */ /* 0x0001e20000100a00 */
[----:B------:R-:W-:Y:S02]  /*16aa0*/  LEA.HI.X.SX32 R11, R23, R25, 0x1, P1 ;  /* 0x00000019170b7211 */ /* 0x000fe400008f0eff */
[----:B0-----:R-:W-:-:S04]  /*16ab0*/  LEA R2, P0, R28, R24, 0x1 ;  /* 0x000000181c027211 */ /* 0x001fc800078008ff */
[----:B------:R-:W-:Y:S01]  /*16ac0*/  LEA.HI.X.SX32 R3, R28, R25, 0x1, P0 ;  /* 0x000000191c037211 */ /* 0x000fe200000f0eff */
[----:B------:R-:W-:Y:S04]  /*16ad0*/  STL.64 [R1+0x1270], R10 ;  /* 0x0012700a01007387 */ /* 0x000fe80000100a00 */
[----:B------:R0:W-:Y:S04]  /*16ae0*/  STL.64 [R1+0x1260], R2 ;  /* 0x0012600201007387 */ /* 0x0001e80000100a00 */
[----:B0-----:R-:W3:Y:S01]  /*16af0*/  LDL.LU.64 R2, [R1+0x1908] ;  /* 0x0019080001027983 */ /* 0x001ee20000300a00 */
[----:B------:R-:W-:-:S05]  /*16b00*/  LEA R19, R29, R18, 0x2 ;  /* 0x000000121d137211 */ /* 0x000fca00078e10ff */
[----:B------:R-:W-:-:S05]  /*16b10*/  IMAD R20, R29, 0x4, R19 ;  /* 0x000000041d147824 */ /* 0x000fca00078e0213 */
[----:B------:R-:W-:Y:S02]  /*16b20*/  LEA R21, R29, R20, 0x2 ;  /* 0x000000141d157211 */ /* 0x000fe400078e10ff */
[----:B-----5:R-:W-:-:S03]  /*16b30*/  LEA R16, P1, R27, R24, 0x1 ;  /* 0x000000181b107211 */ /* 0x020fc600078208ff */
[----:B------:R-:W-:Y:S01]  /*16b40*/  IMAD R22, R29, 0x4, R21 ;  /* 0x000000041d167824 */ /* 0x000fe200078e0215 */
[C---:B------:R-:W-:Y:S02]  /*16b50*/  LEA R10, P2, R26.reuse, R24, 0x1 ;  /* 0x000000181a0a7211 */ /* 0x040fe400078408ff */
[-C--:B------:R-:W-:Y:S02]  /*16b60*/  LEA.HI.X.SX32 R17, R27, R25.reuse, 0x1, P1 ;  /* 0x000000191b117211 */ /* 0x080fe400008f0eff */
[----:B------:R-:W-:Y:S02]  /*16b70*/  LEA R23, R29, R22, 0x2 ;  /* 0x000000161d177211 */ /* 0x000fe400078e10ff */
[----:B------:R-:W-:-:S03]  /*16b80*/  LEA.HI.X.SX32 R11, R26, R25, 0x1, P2 ;  /* 0x000000191a0b7211 */ /* 0x000fc600010f0eff */
[----:B------:R0:W-:Y:S01]  /*16b90*/  STL.64 [R1+0x18f0], R22 ;  /* 0x0018f01601007387 */ /* 0x0001e20000100a00 */
[----:B------:R-:W-:-:S03]  /*16ba0*/  LEA R26, R29, R23, 0x2 ;  /* 0x000000171d1a7211 */ /* 0x000fc600078e10ff */
[----:B------:R-:W-:Y:S04]  /*16bb0*/  STL.64 [R1+0x1258], R16 ;  /* 0x0012581001007387 */ /* 0x000fe80000100a00 */
[----:B------:R-:W-:Y:S01]  /*16bc0*/  STL.64 [R1+0x1250], R10 ;  /* 0x0012500a01007387 */ /* 0x000fe20000100a00 */
[----:B0-----:R-:W-:-:S04]  /*16bd0*/  LEA R22, P0, R0, R24, 0x1 ;  /* 0x0000001800167211 */ /* 0x001fc800078008ff */
[----:B------:R-:W-:-:S05]  /*16be0*/  LEA.HI.X.SX32 R23, R0, R25, 0x1, P0 ;  /* 0x0000001900177211 */ /* 0x000fca00000f0eff */
[----:B------:R2:W-:Y:S02]  /*16bf0*/  STL.64 [R1+0x1248], R22 ;  /* 0x0012481601007387 */ /* 0x0005e40000100a00 */
[----:B--2---:R-:W-:-:S04]  /*16c00*/  LEA R22, P0, R4, R24, 0x1 ;  /* 0x0000001804167211 */ /* 0x004fc800078008ff */
[-C--:B------:R-:W-:Y:S02]  /*16c10*/  LEA.HI.X.SX32 R23, R4, R25.reuse, 0x1, P0 ;  /* 0x0000001904177211 */ /* 0x080fe400000f0eff */
[CC--:B---3--:R-:W-:Y:S02]  /*16c20*/  LEA R16, P1, R2.reuse, R24.reuse, 0x1 ;  /* 0x0000001802107211 */ /* 0x0c8fe400078208ff */
[C---:B------:R-:W-:Y:S02]  /*16c30*/  LEA R10, P2, R3.reuse, R24, 0x1 ;  /* 0x00000018030a7211 */ /* 0x040fe400078408ff */
[-C--:B------:R-:W-:Y:S02]  /*16c40*/  LEA.HI.X.SX32 R17, R2, R25.reuse, 0x1, P1 ;  /* 0x0000001902117211 */ /* 0x080fe400008f0eff */
[----:B------:R-:W-:-:S03]  /*16c50*/  LEA.HI.X.SX32 R11, R3, R25, 0x1, P2 ;  /* 0x00000019030b7211 */ /* 0x000fc600010f0eff */
[----:B------:R-:W-:Y:S04]  /*16c60*/  STL.64 [R1+0x1240], R16 ;  /* 0x0012401001007387 */ /* 0x000fe80000100a00 */
[----:B------:R0:W-:Y:S04]  /*16c70*/  STL.64 [R1+0x1238], R10 ;  /* 0x0012380a01007387 */ /* 0x0001e80000100a00 */
[----:B------:R-:W-:Y:S01]  /*16c80*/  STL.64 [R1+0x1230], R22 ;  /* 0x0012301601007387 */ /* 0x000fe20000100a00 */
[----:B0-----:R-:W-:-:S04]  /*16c90*/  LEA R10, P2, R6, R24, 0x1 ;  /* 0x00000018060a7211 */ /* 0x001fc800078408ff */
[----:B------:R-:W-:Y:S02]  /*16ca0*/  LEA.HI.X.SX32 R11, R6, R25, 0x1, P2 ;  /* 0x00000019060b7211 */ /* 0x000fe400010f0eff */
[----:B------:R-:W-:-:S03]  /*16cb0*/  LEA R16, P1, R5, R24, 0x1 ;  /* 0x0000001805107211 */ /* 0x000fc600078208ff */
[----:B------:R0:W-:Y:S01]  /*16cc0*/  STL.64 [R1+0x1220], R10 ;  /* 0x0012200a01007387 */ /* 0x0001e20000100a00 */
[----:B------:R-:W-:Y:S02]  /*16cd0*/  LEA.HI.X.SX32 R17, R5, R25, 0x1, P1 ;  /* 0x0000001905117211 */ /* 0x000fe400008f0eff */
[----:B0-----:R-:W-:-:S04]  /*16ce0*/  LEA R10, P0, R7, R24, 0x1 ;  /* 0x00000018070a7211 */ /* 0x001fc800078008ff */
[----:B------:R-:W-:Y:S01]  /*16cf0*/  LEA.HI.X.SX32 R11, R7, R25, 0x1, P0 ;  /* 0x00000019070b7211 */ /* 0x000fe200000f0eff */
[----:B------:R-:W-:Y:S04]  /*16d00*/  STL.64 [R1+0x1228], R16 ;  /* 0x0012281001007387 */ /* 0x000fe80000100a00 */
[----:B------:R0:W-:Y:S04]  /*16d10*/  STL.64 [R1+0x1218], R10 ;  /* 0x0012180a01007387 */ /* 0x0001e80000100a00 */
[----:B0-----:R-:W2:Y:S01]  /*16d20*/  LDL.LU.64 R10, [R1+0x1900] ;  /* 0x00190000010a7983 */ /* 0x001ea20000300a00 */
[----:B------:R-:W-:-:S02]  /*16d30*/  LEA R22, P1, R8, R24, 0x1 ;  /* 0x0000001808167211 */ /* 0x000fc400078208ff */
[C---:B------:R-:W-:Y:S02]  /*16d40*/  LEA R16, P2, R9.reuse, R24, 0x1 ;  /* 0x0000001809107211 */ /* 0x040fe400078408ff */
[-C--:B------:R-:W-:Y:S02]  /*16d50*/  LEA.HI.X.SX32 R23, R8, R25.reuse, 0x1, P1 ;  /* 0x0000001908177211 */ /* 0x080fe400008f0eff */
[----:B------:R-:W-:-:S03]  /*16d60*/  LEA.HI.X.SX32 R17, R9, R25, 0x1, P2 ;  /* 0x0000001909117211 */ /* 0x000fc600010f0eff */
[----:B------:R-:W-:Y:S04]  /*16d70*/  STL.64 [R1+0x1210], R22 ;  /* 0x0012101601007387 */ /* 0x000fe80000100a00 */
[----:B------:R0:W-:Y:S02]  /*16d80*/  STL.64 [R1+0x1208], R16 ;  /* 0x0012081001007387 */ /* 0x0001e40000100a00 */
[----:B0-----:R-:W-:-:S04]  /*16d90*/  LEA R16, P2, R12, R24, 0x1 ;  /* 0x000000180c107211 */ /* 0x001fc800078408ff */
[----:B------:R-:W-:Y:S02]  /*16da0*/  LEA.HI.X.SX32 R17, R12, R25, 0x1, P2 ;  /* 0x000000190c117211 */ /* 0x000fe400010f0eff */
[----:B--2---:R-:W-:-:S04]  /*16db0*/  LEA R8, P0, R10, R24, 0x1 ;  /* 0x000000180a087211 */ /* 0x004fc800078008ff */
[----:B------:R-:W-:Y:S02]  /*16dc0*/  LEA.HI.X.SX32 R9, R10, R25, 0x1, P0 ;  /* 0x000000190a097211 */ /* 0x000fe400000f0eff */
[----:B------:R-:W-:-:S03]  /*16dd0*/  LEA R22, P1, R11, R24, 0x1 ;  /* 0x000000180b167211 */ /* 0x000fc600078208ff */
[----:B------:R-:W-:Y:S04]  /*16de0*/  STL.64 [R1+0x1200], R8 ;  /* 0x0012000801007387 */ /* 0x000fe80000100a00 */
[----:B------:R0:W-:Y:S01]  /*16df0*/  STL.64 [R1+0x11f0], R16 ;  /* 0x0011f01001007387 */ /* 0x0001e20000100a00 */
[----:B------:R-:W-:Y:S02]  /*16e00*/  LEA.HI.X.SX32 R23, R11, R25, 0x1, P1 ;  /* 0x000000190b177211 */ /* 0x000fe400008f0eff */
[----:B0-----:R-:W-:-:S04]  /*16e10*/  LEA R16, P0, R13, R24, 0x1 ;  /* 0x000000180d107211 */ /* 0x001fc800078008ff */
[----:B------:R-:W-:Y:S01]  /*16e20*/  LEA.HI.X.SX32 R17, R13, R25, 0x1, P0 ;  /* 0x000000190d117211 */ /* 0x000fe200000f0eff */
[----:B------:R-:W-:Y:S04]  /*16e30*/  STL.64 [R1+0x11f8], R22 ;  /* 0x0011f81601007387 */ /* 0x000fe80000100a00 */
[----:B------:R0:W-:Y:S04]  /*16e40*/  STL.64 [R1+0x11e8], R16 ;  /* 0x0011e81001007387 */ /* 0x0001e80000100a00 */
[----:B0-----:R-:W2:Y:S01]  /*16e50*/  LDL.LU.64 R16, [R1+0x18f8] ;  /* 0x0018f80001107983 */ /* 0x001ea20000300a00 */
[----:B------:R-:W-:-:S04]  /*16e60*/  LEA R22, P1, R14, R24, 0x1 ;  /* 0x000000180e167211 */ /* 0x000fc800078208ff */
[----:B------:R-:W-:Y:S02]  /*16e70*/  LEA.HI.X.SX32 R23, R14, R25, 0x1, P1 ;  /* 0x000000190e177211 */ /* 0x000fe400008f0eff */
[----:B------:R-:W-:-:S03]  /*16e80*/  LEA R10, P2, R15, R24, 0x1 ;  /* 0x000000180f0a7211 */ /* 0x000fc600078408ff */
[----:B------:R0:W-:Y:S01]  /*16e90*/  STL.64 [R1+0x11e0], R22 ;  /* 0x0011e01601007387 */ /* 0x0001e20000100a00 */
[----:B------:R-:W-:Y:S02]  /*16ea0*/  LEA.HI.X.SX32 R11, R15, R25, 0x1, P2 ;  /* 0x000000190f0b7211 */ /* 0x000fe400010f0eff */
[----:B------:R-:W-:-:S03]  /*16eb0*/  LEA R12, P2, R18, R24, 0x1 ;  /* 0x00000018120c7211 */ /* 0x000fc600078408ff */
[----:B------:R-:W-:Y:S01]  /*16ec0*/  STL.64 [R1+0x11d8], R10 ;  /* 0x0011d80a01007387 */ /* 0x000fe20000100a00 */
[-C--:B------:R-:W-:Y:S01]  /*16ed0*/  LEA.HI.X.SX32 R13, R18, R25.reuse, 0x1, P2 ;  /* 0x00000019120d7211 */ /* 0x080fe200010f0eff */
[----:B------:R-:W-:Y:S01]  /*16ee0*/  IMAD R27, R29, 0x4, R26 ;  /* 0x000000041d1b7824 */ /* 0x000fe200078e021a */
[CC--:B--2---:R-:W-:Y:S02]  /*16ef0*/  LEA R14, P0, R16.reuse, R24.reuse, 0x1 ;  /* 0x00000018100e7211 */ /* 0x0c4fe400078008ff */
[C---:B0-----:R-:W-:Y:S02]  /*16f00*/  LEA R22, P1, R17.reuse, R24, 0x1 ;  /* 0x0000001811167211 */ /* 0x041fe400078208ff */
[-C--:B------:R-:W-:Y:S02]  /*16f10*/  LEA.HI.X.SX32 R15, R16, R25.reuse, 0x1, P0 ;  /* 0x00000019100f7211 */ /* 0x080fe400000f0eff */
[----:B------:R-:W-:-:S03]  /*16f20*/  LEA.HI.X.SX32 R23, R17, R25, 0x1, P1 ;  /* 0x0000001911177211 */ /* 0x000fc600008f0eff */
[----:B------:R-:W-:Y:S04]  /*16f30*/  STL.64 [R1+0x11d0], R14 ;  /* 0x0011d00e01007387 */ /* 0x000fe80000100a00 */
[----:B------:R0:W-:Y:S04]  /*16f40*/  STL.64 [R1+0x11c8], R22 ;  /* 0x0011c81601007387 */ /* 0x0001e80000100a00 */
[----:B------:R-:W-:Y:S01]  /*16f50*/  STL.64 [R1+0x11c0], R12 ;  /* 0x0011c00c01007387 */ /* 0x000fe20000100a00 */
[----:B0-----:R-:W-:-:S04]  /*16f60*/  LEA R22, P0, R19, R24, 0x1 ;  /* 0x0000001813167211 */ /* 0x001fc800078008ff */
[----:B------:R-:W-:-:S05]  /*16f70*/  LEA.HI.X.SX32 R23, R19, R25, 0x1, P0 ;  /* 0x0000001913177211 */ /* 0x000fca00000f0eff */
[----:B------:R0:W-:Y:S04]  /*16f80*/  STL.64 [R1+0x11b8], R22 ;  /* 0x0011b81601007387 */ /* 0x0001e80000100a00 */
[----:B0-----:R-:W2:Y:S01]  /*16f90*/  LDL.LU.64 R22, [R1+0x18f0] ;  /* 0x0018f00001167983 */ /* 0x001ea20000300a00 */
[----:B------:R-:W-:-:S04]  /*16fa0*/  LEA R0, R29, R27, 0x2 ;  /* 0x0000001b1d007211 */ /* 0x000fc800078e10ff */
[----:B------:R-:W-:-:S05]  /*16fb0*/  LEA R2, R29, R0, 0x2 ;  /* 0x000000001d027211 */ /* 0x000fca00078e10ff */
[----:B------:R-:W-:-:S05]  /*16fc0*/  IMAD R3, R29, 0x4, R2 ;  /* 0x000000041d037824 */ /* 0x000fca00078e0202 */
[----:B------:R-:W-:-:S04]  /*16fd0*/  LEA R4, R29, R3, 0x2 ;  /* 0x000000031d047211 */ /* 0x000fc800078e10ff */
[----:B------:R-:W-:-:S05]  /*16fe0*/  LEA R5, R29, R4, 0x2 ;  /* 0x000000041d057211 */ /* 0x000fca00078e10ff */
[----:B------:R-:W-:Y:S01]  /*16ff0*/  IMAD R6, R29, 0x4, R5 ;  /* 0x000000041d067824 */ /* 0x000fe200078e0205 */
[----:B------:R-:W-:-:S04]  /*17000*/  LEA R16, P1, R20, R24, 0x1 ;  /* 0x0000001814107211 */ /* 0x000fc800078208ff */
[----:B------:R-:W-:-:S04]  /*17010*/  LEA R8, R29, R6, 0x2 ;  /* 0x000000061d087211 */ /* 0x000fc800078e10ff */
[----:B------:R-:W-:Y:S02]  /*17020*/  LEA R7, R29, R8, 0x2 ;  /* 0x000000081d077211 */ /* 0x000fe400078e10ff */
[-C--:B------:R-:W-:Y:S02]  /*17030*/  LEA.HI.X.SX32 R17, R20, R25.reuse, 0x1, P1 ;  /* 0x0000001914117211 */ /* 0x080fe400008f0eff */
[----:B------:R-:W-:Y:S01]  /*17040*/  LEA R14, P2, R21, R24, 0x1 ;  /* 0x00000018150e7211 */ /* 0x000fe200078408ff */
[----:B------:R-:W-:Y:S02]  /*17050*/  IMAD R9, R29, 0x4, R7 ;  /* 0x000000041d097824 */ /* 0x000fe400078e0207 */
[----:B------:R0:W-:Y:S01]  /*17060*/  STL.64 [R1+0x11b0], R16 ;  /* 0x0011b01001007387 */ /* 0x0001e20000100a00 */
[----:B------:R-:W-:Y:S02]  /*17070*/  LEA.HI.X.SX32 R15, R21, R25, 0x1, P2 ;  /* 0x00000019150f7211 */ /* 0x000fe400010f0eff */
[----:B------:R-:W-:-:S04]  /*17080*/  LEA R10, R29, R9, 0x2 ;  /* 0x000000091d0a7211 */ /* 0x000fc800078e10ff */
[----:B------:R-:W-:Y:S02]  /*17090*/  LEA R11, R29, R10, 0x2 ;  /* 0x0000000a1d0b7211 */ /* 0x000fe400078e10ff */
[----:B0-----:R-:W-:-:S04]  /*170a0*/  LEA R16, P2, R26, R24, 0x1 ;  /* 0x000000181a107211 */ /* 0x001fc800078408ff */
[----:B------:R-:W-:Y:S01]  /*170b0*/  LEA.HI.X.SX32 R17, R26, R25, 0x1, P2 ;  /* 0x000000191a117211 */ /* 0x000fe200010f0eff */
[----:B------:R0:W-:Y:S01]  /*170c0*/  STL.64 [R1+0x11a8], R14 ;  /* 0x0011a80e01007387 */ /* 0x0001e20000100a00 */
[----:B------:R-:W-:-:S03]  /*170d0*/  IMAD R12, R29, 0x4, R11 ;  /* 0x000000041d0c7824 */ /* 0x000fc600078e020b */
[----:B------:R1:W-:Y:S02]  /*170e0*/  STL.64 [R1+0x1190], R16 ;  /* 0x0011901001007387 */ /* 0x0003e40000100a00 */
[----:B------:R-:W-:-:S04]  /*170f0*/  LEA R13, R29, R12, 0x2 ;  /* 0x0000000c1d0d7211 */ /* 0x000fc800078e10ff */
[----:B0-----:R-:W-:-:S05]  /*17100*/  LEA R14, R29, R13, 0x2 ;  /* 0x0000000d1d0e7211 */ /* 0x001fca00078e10ff */
[----:B-1----:R-:W-:-:S05]  /*17110*/  IMAD R16, R29, 0x4, R14 ;  /* 0x000000041d107824 */ /* 0x002fca00078e020e */
[----:B------:R-:W-:Y:S02]  /*17120*/  LEA R15, R29, R16, 0x2 ;  /* 0x000000101d0f7211 */ /* 0x000fe400078e10ff */
[CC--:B--2---:R-:W-:Y:S02]  /*17130*/  LEA R20, P0, R22.reuse, R24.reuse, 0x1 ;  /* 0x0000001816147211 */ /* 0x0c4fe400078008ff */
[CC--:B------:R-:W-:Y:S02]  /*17140*/  LEA R18, P1, R23.reuse, R24.reuse, 0x1 ;  /* 0x0000001817127211 */ /* 0x0c0fe400078208ff */
[-C--:B------:R-:W-:Y:S02]  /*17150*/  LEA.HI.X.SX32 R21, R22, R25.reuse, 0x1, P0 ;  /* 0x0000001916157211 */ /* 0x080fe400000f0eff */
[-C--:B------:R-:W-:Y:S02]  /*17160*/  LEA.HI.X.SX32 R19, R23, R25.reuse, 0x1, P1 ;  /* 0x0000001917137211 */ /* 0x080fe400008f0eff */
[C---:B------:R-:W-:Y:S01]  /*17170*/  LEA R22, P0, R27.reuse, R24, 0x1 ;  /* 0x000000181b167211 */ /* 0x040fe200078008ff */
[----:B------:R0:W-:Y:S04]  /*17180*/  STL.64 [R1+0x11a0], R20 ;  /* 0x0011a01401007387 */ /* 0x0001e80000100a00 */
[----:B------:R1:W-:Y:S01]  /*17190*/  STL.64 [R1+0x1198], R18 ;  /* 0x0011981201007387 */ /* 0x0003e20000100a00 */
[----:B------:R-:W-:-:S02]  /*171a0*/  LEA.HI.X.SX32 R23, R27, R25, 0x1, P0 ;  /* 0x000000191b177211 */ /* 0x000fc400000f0eff */
[-C--:B0-----:R-:W-:Y:S02]  /*171b0*/  LEA R20, P1, R0, R24.reuse, 0x1 ;  /* 0x0000001800147211 */ /* 0x081fe400078208ff */
[-C--:B-1----:R-:W-:Y:S02]  /*171c0*/  LEA R18, P2, R2, R24.reuse, 0x1 ;  /* 0x0000001802127211 */ /* 0x082fe400078408ff */
[-C--:B------:R-:W-:Y:S02]  /*171d0*/  LEA.HI.X.SX32 R21, R0, R25.reuse, 0x1, P1 ;  /* 0x0000001900157211 */ /* 0x080fe400008f0eff */
[----:B------:R-:W-:Y:S01]  /*171e0*/  LEA.HI.X.SX32 R19, R2, R25, 0x1, P2 ;  /* 0x0000001902137211 */ /* 0x000fe200010f0eff */
[----:B------:R0:W-:Y:S04]  /*171f0*/  STL.64 [R1+0x1188], R22 ;  /* 0x0011881601007387 */ /* 0x0001e80000100a00 */
[----:B------:R1:W-:Y:S04]  /*17200*/  STL.64 [R1+0x1180], R20 ;  /* 0x0011801401007387 */ /* 0x0003e80000100a00 */
[----:B------:R2:W-:Y:S01]  /*17210*/  STL.64 [R1+0x1178], R18 ;  /* 0x0011781201007387 */ /* 0x0005e20000100a00 */
[----:B0-----:R-:W-:-:S02]  /*17220*/  LEA R22, P0, R3, R24, 0x1 ;  /* 0x0000001803167211 */ /* 0x001fc400078008ff */
[CC--:B-1----:R-:W-:Y:S02]  /*17230*/  LEA R20, P1, R4.reuse, R24.reuse, 0x1 ;  /* 0x0000001804147211 */ /* 0x0c2fe400078208ff */
[-C--:B------:R-:W-:Y:S02]  /*17240*/  LEA.HI.X.SX32 R23, R3, R25.reuse, 0x1, P0 ;  /* 0x0000001903177211 */ /* 0x080fe400000f0eff */
[C---:B--2---:R-:W-:Y:S02]  /*17250*/  LEA R18, P2, R5.reuse, R24, 0x1 ;  /* 0x0000001805127211 */ /* 0x044fe400078408ff */
[-C--:B------:R-:W-:Y:S02]  /*17260*/  LEA.HI.X.SX32 R21, R4, R25.reuse, 0x1, P1 ;  /* 0x0000001904157211 */ /* 0x080fe400008f0eff */
[----:B------:R-:W-:Y:S01]  /*17270*/  LEA.HI.X.SX32 R19, R5, R25, 0x1, P2 ;  /* 0x0000001905137211 */ /* 0x000fe200010f0eff */
[----:B------:R0:W-:Y:S01]  /*17280*/  STL.64 [R1+0x1170], R22 ;  /* 0x0011701601007387 */ /* 0x0001e20000100a00 */
[----:B------:R-:W-:-:S03]  /*17290*/  LEA R0, R29, R15, 0x2 ;  /* 0x0000000f1d007211 */ /* 0x000fc600078e10ff */
[----:B------:R1:W-:Y:S04]  /*172a0*/  STL.64 [R1+0x1168], R20 ;  /* 0x0011681401007387 */ /* 0x0003e80000100a00 */
[----:B------:R2:W-:Y:S01]  /*172b0*/  STL.64 [R1+0x1160], R18 ;  /* 0x0011601201007387 */ /* 0x0005e20000100a00 */
[-C--:B0-----:R-:W-:Y:S02]  /*172c0*/  LEA R22, P0, R6, R24.reuse, 0x1 ;  /* 0x0000001806167211 */ /* 0x081fe400078008ff */
[-C--:B-1----:R-:W-:Y:S02]  /*172d0*/  LEA R20, P1, R8, R24.reuse, 0x1 ;  /* 0x0000001808147211 */ /* 0x082fe400078208ff */
[----:B------:R-:W-:Y:S02]  /*172e0*/  LEA.HI.X.SX32 R23, R6, R25, 0x1, P0 ;  /* 0x0000001906177211 */ /* 0x000fe400000f0eff */
[----:B--2---:R-:W-:-:S02]  /*172f0*/  LEA R18, P2, R7, R24, 0x1 ;  /* 0x0000001807127211 */ /* 0x004fc400078408ff */
[-C--:B------:R-:W-:Y:S02]  /*17300*/  LEA.HI.X.SX32 R21, R8, R25.reuse, 0x1, P1 ;  /* 0x0000001908157211 */ /* 0x080fe400008f0eff */
[----:B------:R-:W-:Y:S02]  /*17310*/  LEA R2, R29, R0, 0x2 ;  /* 0x000000001d027211 */ /* 0x000fe400078e10ff */
[----:B------:R-:W-:Y:S01]  /*17320*/  LEA.HI.X.SX32 R19, R7, R25, 0x1, P2 ;  /* 0x0000001907137211 */ /* 0x000fe200010f0eff */
[----:B------:R0:W-:Y:S02]  /*17330*/  STL.64 [R1+0x1158], R22 ;  /* 0x0011581601007387 */ /* 0x0001e40000100a00 */
[----:B------:R-:W-:Y:S02]  /*17340*/  IMAD R4, R29, 0x4, R2 ;  /* 0x000000041d047824 */ /* 0x000fe400078e0202 */
[----:B------:R1:W-:Y:S04]  /*17350*/  STL.64 [R1+0x1150], R20 ;  /* 0x0011501401007387 */ /* 0x0003e80000100a00 */
[----:B------:R2:W-:Y:S01]  /*17360*/  STL.64 [R1+0x1148], R18 ;  /* 0x0011481201007387 */ /* 0x0005e20000100a00 */
[----:B0-----:R-:W-:-:S02]  /*17370*/  LEA R22, P0, R9, R24, 0x1 ;  /* 0x0000001809167211 */ /* 0x001fc400078008ff */
[CC--:B-1----:R-:W-:Y:S02]  /*17380*/  LEA R20, P1, R10.reuse, R24.reuse, 0x1 ;  /* 0x000000180a147211 */ /* 0x0c2fe400078208ff */
[-C--:B------:R-:W-:Y:S02]  /*17390*/  LEA.HI.X.SX32 R23, R9, R25.reuse, 0x1, P0 ;  /* 0x0000001909177211 */ /* 0x080fe400000f0eff */
[----:B--2---:R-:W-:Y:S02]  /*173a0*/  LEA R18, P2, R11, R24, 0x1 ;  /* 0x000000180b127211 */ /* 0x004fe400078408ff */
[-C--:B------:R-:W-:Y:S02]  /*173b0*/  LEA.HI.X.SX32 R21, R10, R25.reuse, 0x1, P1 ;  /* 0x000000190a157211 */ /* 0x080fe400008f0eff */
[----:B------:R-:W-:Y:S02]  /*173c0*/  LEA R3, R29, R4, 0x2 ;  /* 0x000000041d037211 */ /* 0x000fe400078e10ff */
[----:B------:R-:W-:Y:S01]  /*173d0*/  LEA.HI.X.SX32 R19, R11, R25, 0x1, P2 ;  /* 0x000000190b137211 */ /* 0x000fe200010f0eff */
[----:B------:R0:W-:Y:S01]  /*173e0*/  STL.64 [R1+0x1140], R22 ;  /* 0x0011401601007387 */ /* 0x0001e20000100a00 */
[----:B------:R-:W-:-:S03]  /*173f0*/  LEA R5, R29, R3, 0x2 ;  /* 0x000000031d057211 */ /* 0x000fc600078e10ff */
[----:B------:R1:W-:Y:S01]  /*17400*/  STL.64 [R1+0x1138], R20 ;  /* 0x0011381401007387 */ /* 0x0003e20000100a00 */
[----:B------:R-:W-:-:S03]  /*17410*/  LEA R6, R29, R5, 0x2 ;  /* 0x000000051d067211 */ /* 0x000fc600078e10ff */
[----:B------:R2:W-:Y:S01]  /*17420*/  STL.64 [R1+0x1130], R18 ;  /* 0x0011301201007387 */ /* 0x0005e20000100a00 */
[CC--:B0-----:R-:W-:Y:S02]  /*17430*/  LEA R22, P0, R12.reuse, R24.reuse, 0x1 ;  /* 0x000000180c167211 */ /* 0x0c1fe400078008ff */
[CC--:B-1----:R-:W-:Y:S02]  /*17440*/  LEA R20, P1, R13.reuse, R24.reuse, 0x1 ;  /* 0x000000180d147211 */ /* 0x0c2fe400078208ff */
[-C--:B------:R-:W-:Y:S02]  /*17450*/  LEA.HI.X.SX32 R23, R12, R25.reuse, 0x1, P0 ;  /* 0x000000190c177211 */ /* 0x080fe400000f0eff */
[CC--:B--2---:R-:W-:Y:S02]  /*17460*/  LEA R18, P2, R14.reuse, R24.reuse, 0x1 ;  /* 0x000000180e127211 */ /* 0x0c4fe400078408ff */
[-C--:B------:R-:W-:Y:S02]  /*17470*/  LEA.HI.X.SX32 R21, R13, R25.reuse, 0x1, P1 ;  /* 0x000000190d157211 */ /* 0x080fe400008f0eff */
[----:B------:R-:W-:Y:S01]  /*17480*/  LEA.HI.X.SX32 R19, R14, R25, 0x1, P2 ;  /* 0x000000190e137211 */ /* 0x000fe200010f0eff */
[----:B------:R-:W-:Y:S01]  /*17490*/  IMAD R7, R29, 0x4, R6 ;  /* 0x000000041d077824 */ /* 0x000fe200078e0206 */
[----:B------:R-:W-:Y:S01]  /*174a0*/  STL.64 [R1+0x1128], R22 ;  /* 0x0011281601007387 */ /* 0x000fe20000100a00 */
[----:B------:R-:W-:-:S03]  /*174b0*/  LEA R12, P2, R0, R24, 0x1 ;  /* 0x00000018000c7211 */ /* 0x000fc600078408ff */
[----:B------:R0:W-:Y:S01]  /*174c0*/  STL.64 [R1+0x1120], R20 ;  /* 0x0011201401007387 */ /* 0x0001e20000100a00 */
[----:B------:R-:W-:-:S03]  /*174d0*/  LEA R8, R29, R7, 0x2 ;  /* 0x000000071d087211 */ /* 0x000fc600078e10ff */
[----:B------:R1:W-:Y:S01]  /*174e0*/  STL.64 [R1+0x1118], R18 ;  /* 0x0011181201007387 */ /* 0x0003e20000100a00 */
[-C--:B------:R-:W-:Y:S02]  /*174f0*/  LEA.HI.X.SX32 R13, R0, R25.reuse, 0x1, P2 ;  /* 0x00000019000d7211 */ /* 0x080fe400010f0eff */
[CC--:B0-----:R-:W-:Y:S02]  /*17500*/  LEA R20, P0, R16.reuse, R24.reuse, 0x1 ;  /* 0x0000001810147211 */ /* 0x0c1fe400078008ff */
[C---:B-1----:R-:W-:Y:S02]  /*17510*/  LEA R18, P1, R15.reuse, R24, 0x1 ;  /* 0x000000180f127211 */ /* 0x042fe400078208ff */
[-C--:B------:R-:W-:Y:S02]  /*17520*/  LEA.HI.X.SX32 R21, R16, R25.reuse, 0x1, P0 ;  /* 0x0000001910157211 */ /* 0x080fe400000f0eff */
[----:B------:R-:W-:Y:S02]  /*17530*/  LEA.HI.X.SX32 R19, R15, R25, 0x1, P1 ;  /* 0x000000190f137211 */ /* 0x000fe400008f0eff */
[----:B------:R-:W-:Y:S01]  /*17540*/  LEA R9, R29, R8, 0x2 ;  /* 0x000000081d097211 */ /* 0x000fe200078e10ff */
[----:B------:R-:W-:Y:S01]  /*17550*/  STL.64 [R1+0x1110], R20 ;  /* 0x0011101401007387 */ /* 0x000fe20000100a00 */
[----:B------:R-:W-:-:S02]  /*17560*/  LEA R16, P0, R2, R24, 0x1 ;  /* 0x0000001802107211 */ /* 0x000fc400078008ff */
[----:B------:R-:W-:Y:S01]  /*17570*/  LEA R10, R29, R9, 0x2 ;  /* 0x000000091d0a7211 */ /* 0x000fe200078e10ff */
[----:B------:R-:W-:Y:S01]  /*17580*/  STL.64 [R1+0x1108], R18 ;  /* 0x0011081201007387 */ /* 0x000fe20000100a00 */
[----:B------:R-:W-:-:S03]  /*17590*/  LEA R14, P1, R4, R24, 0x1 ;  /* 0x00000018040e7211 */ /* 0x000fc600078208ff */
[----:B------:R0:W-:Y:S01]  /*175a0*/  STL.64 [R1+0x1100], R12 ;  /* 0x0011000c01007387 */ /* 0x0001e20000100a00 */
[-C--:B------:R-:W-:Y:S01]  /*175b0*/  LEA.HI.X.SX32 R17, R2, R25.reuse, 0x1, P0 ;  /* 0x0000001902117211 */ /* 0x080fe200000f0eff */
[----:B------:R-:W-:Y:S01]  /*175c0*/  IMAD R11, R29, 0x4, R10 ;  /* 0x000000041d0b7824 */ /* 0x000fe200078e020a */
[-C--:B------:R-:W-:Y:S02]  /*175d0*/  LEA.HI.X.SX32 R15, R4, R25.reuse, 0x1, P1 ;  /* 0x00000019040f7211 */ /* 0x080fe400008f0eff */
[C---:B0-----:R-:W-:Y:S01]  /*175e0*/  LEA R12, P2, R3.reuse, R24, 0x1 ;  /* 0x00000018030c7211 */ /* 0x041fe200078408ff */
[----:B------:R0:W-:Y:S03]  /*175f0*/  STL.64 [R1+0x10f8], R16 ;  /* 0x0010f81001007387 */ /* 0x0001e60000100a00 */
[----:B------:R-:W-:Y:S01]  /*17600*/  LEA.HI.X.SX32 R13, R3, R25, 0x1, P2 ;  /* 0x00000019030d7211 */ /* 0x000fe200010f0eff */
[----:B------:R1:W-:Y:S01]  /*17610*/  STL.64 [R1+0x10f0], R14 ;  /* 0x0010f00e01007387 */ /* 0x0003e20000100a00 */
[----:B------:R-:W-:-:S03]  /*17620*/  LEA R0, R29, R11, 0x2 ;  /* 0x0000000b1d007211 */ /* 0x000fc600078e10ff */
[----:B------:R2:W-:Y:S01]  /*17630*/  STL.64 [R1+0x10e8], R12 ;  /* 0x0010e80c01007387 */ /* 0x0005e20000100a00 */
[CC--:B0-----:R-:W-:Y:S02]  /*17640*/  LEA R16, P0, R5.reuse, R24.reuse, 0x1 ;  /* 0x0000001805107211 */ /* 0x0c1fe400078008ff */
[CC--:B-1----:R-:W-:Y:S02]  /*17650*/  LEA R14, P1, R6.reuse, R24.reuse, 0x1 ;  /* 0x00000018060e7211 */ /* 0x0c2fe400078208ff */
[-C--:B------:R-:W-:Y:S02]  /*17660*/  LEA.HI.X.SX32 R17, R5, R25.reuse, 0x1, P0 ;  /* 0x0000001905117211 */ /* 0x080fe400000f0eff */
[----:B--2---:R-:W-:Y:S02]  /*17670*/  LEA R12, P2, R7, R24, 0x1 ;  /* 0x00000018070c7211 */ /* 0x004fe400078408ff */
[----:B------:R-:W-:Y:S02]  /*17680*/  LEA R3, R29, R0, 0x2 ;  /* 0x000000001d037211 */ /* 0x000fe400078e10ff */
[----:B------:R-:W-:-:S02]  /*17690*/  LEA.HI.X.SX32 R15, R6, R25, 0x1, P1 ;  /* 0x00000019060f7211 */ /* 0x000fc400008f0eff */
[----:B------:R-:W-:Y:S01]  /*176a0*/  LEA.HI.X.SX32 R13, R7, R25, 0x1, P2 ;  /* 0x00000019070d7211 */ /* 0x000fe200010f0eff */
[----:B------:R0:W-:Y:S01]  /*176b0*/  STL.64 [R1+0x10e0], R16 ;  /* 0x0010e01001007387 */ /* 0x0001e20000100a00 */
[----:B------:R-:W-:-:S03]  /*176c0*/  LEA R2, R29, R3, 0x2 ;  /* 0x000000031d027211 */ /* 0x000fc600078e10ff */
[----:B------:R1:W-:Y:S04]  /*176d0*/  STL.64 [R1+0x10d8], R14 ;  /* 0x0010d80e01007387 */ /* 0x0003e80000100a00 */
[----:B------:R2:W-:Y:S01]  /*176e0*/  STL.64 [R1+0x10d0], R12 ;  /* 0x0010d00c01007387 */ /* 0x0005e20000100a00 */
[CC--:B0-----:R-:W-:Y:S01]  /*176f0*/  LEA R16, P0, R8.reuse, R24.reuse, 0x1 ;  /* 0x0000001808107211 */ /* 0x0c1fe200078008ff */
[----:B------:R-:W-:Y:S01]  /*17700*/  IMAD R5, R29, 0x4, R2 ;  /* 0x000000041d057824 */ /* 0x000fe200078e0202 */
[-C--:B-1----:R-:W-:Y:S02]  /*17710*/  LEA R14, P1, R9, R24.reuse, 0x1 ;  /* 0x00000018090e7211 */ /* 0x082fe400078208ff */
[----:B------:R-:W-:Y:S02]  /*17720*/  LEA.HI.X.SX32 R17, R8, R25, 0x1, P0 ;  /* 0x0000001908117211 */ /* 0x000fe400000f0eff */
[----:B--2---:R-:W-:-:S02]  /*17730*/  LEA R12, P2, R10, R24, 0x1 ;  /* 0x000000180a0c7211 */ /* 0x004fc400078408ff */
[-C--:B------:R-:W-:Y:S02]  /*17740*/  LEA.HI.X.SX32 R15, R9, R25.reuse, 0x1, P1 ;  /* 0x00000019090f7211 */ /* 0x080fe400008f0eff */
[----:B------:R-:W-:Y:S01]  /*17750*/  LEA.HI.X.SX32 R13, R10, R25, 0x1, P2 ;  /* 0x000000190a0d7211 */ /* 0x000fe200010f0eff */
[----:B------:R-:W-:Y:S01]  /*17760*/  STL.64 [R1+0x10c8], R16 ;  /* 0x0010c81001007387 */ /* 0x000fe20000100a00 */
[----:B------:R-:W-:Y:S02]  /*17770*/  LEA R4, R29, R5, 0x2 ;  /* 0x000000051d047211 */ /* 0x000fe400078e10ff */
[----:B------:R-:W-:Y:S01]  /*17780*/  LEA R8, P2, R3, R24, 0x1 ;  /* 0x0000001803087211 */ /* 0x000fe200078408ff */
        /* <DEDUP_REMOVED lines=9> */
[----:B------:R0:W-:Y:S01]  /*17820*/  STL.64 [R1+0x10a0], R8 ;  /* 0x0010a00801007387 */ /* 0x0001e20000100a00 */
[----:B------:R-:W-:-:S03]  /*17830*/  LEA R10, P2, R4, R24, 0x1 ;  /* 0x00000018040a7211 */ /* 0x000fc600078408ff */
[----:B------:R1:W-:Y:S04]  /*17840*/  STL.64 [R1+0x10b0], R14 ;  /* 0x0010b00e01007387 */ /* 0x0003e80000100a00 */
[----:B------:R2:W-:Y:S01]  /*17850*/  STL.64 [R1+0x10a8], R12 ;  /* 0x0010a80c01007387 */ /* 0x0005e20000100a00 */
[----:B0-----:R-:W-:-:S03]  /*17860*/  IMAD R8, R29, 0x4, R7 ;  /* 0x000000041d087824 */ /* 0x001fc600078e0207 */
[----:B------:R-:W0:Y:S01]  /*17870*/  S2R R17, SR_TID.X ;  /* 0x0000000000117919 */ /* 0x000e220000002100 */
[----:B-1----:R-:W-:-:S03]  /*17880*/  LEA R14, P0, R2, R24, 0x1 ;  /* 0x00000018020e7211 */ /* 0x002fc600078008ff */
[----:B------:R-:W1:Y:S01]  /*17890*/  S2R R19, SR_CTAID.X ;  /* 0x0000000000137919 */ /* 0x000e620000002500 */
[C---:B--2---:R-:W-:Y:S02]  /*178a0*/  LEA R12, P1, R5.reuse, R24, 0x1 ;  /* 0x00000018050c7211 */ /* 0x044fe400078208ff */
[-C--:B------:R-:W-:Y:S02]  /*178b0*/  LEA.HI.X.SX32 R15, R2, R25.reuse, 0x1, P0 ;  /* 0x00000019020f7211 */ /* 0x080fe400000f0eff */
[-C--:B------:R-:W-:Y:S02]  /*178c0*/  LEA.HI.X.SX32 R13, R5, R25.reuse, 0x1, P1 ;  /* 0x00000019050d7211 */ /* 0x080fe400008f0eff */
[C---:B------:R-:W-:Y:S02]  /*178d0*/  LEA R0, R29.reuse, R8, 0x2 ;  /* 0x000000081d007211 */ /* 0x040fe400078e10ff */
[----:B------:R-:W-:Y:S01]  /*178e0*/  LEA.HI.X.SX32 R11, R4, R25, 0x1, P2 ;  /* 0x00000019040b7211 */ /* 0x000fe200010f0eff */
[----:B------:R2:W-:Y:S01]  /*178f0*/  STL.64 [R1+0x1098], R14 ;  /* 0x0010980e01007387 */ /* 0x0005e20000100a00 */
[----:B------:R-:W-:-:S03]  /*17900*/  LEA R2, R29, R0, 0x2 ;  /* 0x000000001d027211 */ /* 0x000fc600078e10ff */
[----:B------:R3:W-:Y:S01]  /*17910*/  STL.64 [R1+0x1090], R12 ;  /* 0x0010900c01007387 */ /* 0x0007e20000100a00 */
[----:B------:R-:W-:-:S03]  /*17920*/  LEA R3, R29, R2, 0x2 ;  /* 0x000000021d037211 */ /* 0x000fc600078e10ff */
[----:B------:R4:W-:Y:S01]  /*17930*/  STL.64 [R1+0x1088], R10 ;  /* 0x0010880a01007387 */ /* 0x0009e20000100a00 */
[CC--:B--2---:R-:W-:Y:S02]  /*17940*/  LEA R14, P0, R6.reuse, R24.reuse, 0x1 ;  /* 0x00000018060e7211 */ /* 0x0c4fe400078008ff */
[CC--:B---3--:R-:W-:Y:S02]  /*17950*/  LEA R12, P1, R7.reuse, R24.reuse, 0x1 ;  /* 0x00000018070c7211 */ /* 0x0c8fe400078208ff */
[-C--:B------:R-:W-:Y:S02]  /*17960*/  LEA.HI.X.SX32 R15, R6, R25.reuse, 0x1, P0 ;  /* 0x00000019060f7211 */ /* 0x080fe400000f0eff */
[CC--:B----4-:R-:W-:Y:S02]  /*17970*/  LEA R10, P2, R8.reuse, R24.reuse, 0x1 ;  /* 0x00000018080a7211 */ /* 0x0d0fe400078408ff */
[-C--:B------:R-:W-:Y:S02]  /*17980*/  LEA.HI.X.SX32 R13, R7, R25.reuse, 0x1, P1 ;  /* 0x00000019070d7211 */ /* 0x080fe400008f0eff */
[----:B------:R-:W-:Y:S01]  /*17990*/  LEA.HI.X.SX32 R11, R8, R25, 0x1, P2 ;  /* 0x00000019080b7211 */ /* 0x000fe200010f0eff */
[----:B------:R-:W-:Y:S01]  /*179a0*/  IMAD R29, R29, 0x4, R3 ;  /* 0x000000041d1d7824 */ /* 0x000fe200078e0203 */
[----:B------:R-:W-:Y:S01]  /*179b0*/  STL.64 [R1+0x1080], R14 ;  /* 0x0010800e01007387 */ /* 0x000fe20000100a00 */
[----:B------:R-:W-:-:S03]  /*179c0*/  LEA R6, P2, R3, R24, 0x1 ;  /* 0x0000001803067211 */ /* 0x000fc600078408ff */
[----:B------:R2:W-:Y:S01]  /*179d0*/  STL.64 [R1+0x1078], R12 ;  /* 0x0010780c01007387 */ /* 0x0005e20000100a00 */
[----:B------:R-:W-:-:S03]  /*179e0*/  LEA R4, P3, R29, R24, 0x1 ;  /* 0x000000181d047211 */ /* 0x000fc600078608ff */
[----:B------:R3:W-:Y:S01]  /*179f0*/  STL.64 [R1+0x1070], R10 ;  /* 0x0010700a01007387 */ /* 0x0007e20000100a00 */
[C---:B0-----:R-:W-:Y:S02]  /*17a00*/  LOP3.LUT R28, R17.reuse, 0x3, RZ, 0xc0, !PT ;  /* 0x00000003111c7812 */ /* 0x041fe400078ec0ff */
[----:B------:R-:W-:Y:S02]  /*17a10*/  LOP3.LUT R18, R17, 0x7f, RZ, 0xc0, !PT ;  /* 0x0000007f11127812 */ /* 0x000fe400078ec0ff */
[-C--:B--2---:R-:W-:Y:S02]  /*17a20*/  LEA R12, P0, R0, R24.reuse, 0x1 ;  /* 0x00000018000c7211 */ /* 0x084fe400078008ff */
[----:B---3--:R-:W-:Y:S02]  /*17a30*/  LEA R10, P1, R2, R24, 0x1 ;  /* 0x00000018020a7211 */ /* 0x008fe400078208ff */
[-C--:B------:R-:W-:Y:S02]  /*17a40*/  LEA.HI.X.SX32 R13, R0, R25.reuse, 0x1, P0 ;  /* 0x00000019000d7211 */ /* 0x080fe400000f0eff */
[----:B------:R-:W-:-:S02]  /*17a50*/  LEA.HI.X.SX32 R11, R2, R25, 0x1, P1 ;  /* 0x00000019020b7211 */ /* 0x000fc400008f0eff */
[-C--:B------:R-:W-:Y:S02]  /*17a60*/  LEA.HI.X.SX32 R7, R3, R25.reuse, 0x1, P2 ;  /* 0x0000001903077211 */ /* 0x080fe400010f0eff */
[----:B------:R-:W-:Y:S02]  /*17a70*/  LOP3.LUT R17, R17, 0x1c, RZ, 0xc0, !PT ;  /* 0x0000001c11117812 */ /* 0x000fe400078ec0ff */
[----:B-1----:R-:W-:Y:S01]  /*17a80*/  SHF.L.U32 R19, R19, 0x7, RZ ;  /* 0x0000000713137819 */ /* 0x002fe200000006ff */
[----:B------:R-:W-:Y:S01]  /*17a90*/  IMAD.MOV.U32 R21, RZ, RZ, 0x3f800000 ;  /* 0x3f800000ff157424 */ /* 0x000fe200078e00ff */
[----:B------:R-:W-:Y:S01]  /*17aa0*/  LEA.HI.X.SX32 R5, R29, R25, 0x1, P3 ;  /* 0x000000191d057211 */ /* 0x000fe200018f0eff */
[----:B------:R-:W-:Y:S01]  /*17ab0*/  STL.64 [R1+0x1068], R12 ;  /* 0x0010680c01007387 */ /* 0x000fe20000100a00 */
[----:B------:R-:W-:Y:S02]  /*17ac0*/  LEA.HI R20, R17, R19, RZ, 0x1e ;  /* 0x0000001311147211 */ /* 0x000fe400078ff0ff */
[----:B------:R-:W-:Y:S01]  /*17ad0*/  MOV R20, 0xff800000 ;  /* 0xff80000000147802 */ /* 0x000fe20000000f00 */
[----:B------:R-:W-:Y:S01]  /*17ae0*/  STL.64 [R1+0x1060], R10 ;  /* 0x0010600a01007387 */ /* 0x000fe20000100a00 */
[----:B------:R-:W-:-:S03]  /*17af0*/  MOV R22, 0xff800000 ;  /* 0xff80000000167802 */ /* 0x000fc60000000f00 */
[----:B------:R-:W-:Y:S04]  /*17b00*/  STL.64 [R1+0x1058], R6 ;  /* 0x0010580601007387 */ /* 0x000fe80000100a00 */
[----:B------:R-:W-:Y:S04]  /*17b10*/  STL.64 [R1+0x1050], R4 ;  /* 0x0010500401007387 */ /* 0x000fe80000100a00 */
[----:B------:R0:W-:Y:S04]  /*17b20*/  STL [R1+0x1010], R21 ;  /* 0x0010101501007387 */ /* 0x0001e80000100800 */
[----:B------:R-:W-:Y:S04]  /*17b30*/  STL [R1+0x378], RZ ;  /* 0x000378ff01007387 */ /* 0x000fe80000100800 */
[----:B------:R-:W-:Y:S01]  /*17b40*/  STL [R1+0x190], R20 ;  /* 0x0001901401007387 */ /* 0x000fe20000100800 */
[----:B0-----:R-:W-:-:S03]  /*17b50*/  MOV R21, 0xff800000 ;  /* 0xff80000000157802 */ /* 0x001fc60000000f00 */
[----:B------:R-:W-:Y:S04]  /*17b60*/  STL [R1+0x440], RZ ;  /* 0x000440ff01007387 */ /* 0x000fe80000100800 */
[----:B------:R-:W-:Y:S04]  /*17b70*/  STL [R1+0x194], R22 ;  /* 0x0001941601007387 */ /* 0x000fe80000100800 */
        /* <DEDUP_REMOVED lines=11> */
[----:B------:R0:W-:Y:S04]  /*17c30*/  STL [R1+0x1c4], R22 ;  /* 0x0001c41601007387 */ /* 0x0001e80000100800 */
[----:B------:R1:W-:Y:S04]  /*17c40*/  STL [R1+0x1c8], R21 ;  /* 0x0001c81501007387 */ /* 0x0003e80000100800 */
[----:B------:R2:W-:Y:S01]  /*17c50*/  STL [R1+0x1cc], R20 ;  /* 0x0001cc1401007387 */ /* 0x0005e20000100800 */
[----:B0-----:R-:W-:Y:S01]  /*17c60*/  IMAD.MOV.U32 R22, RZ, RZ, 0x3f800000 ;  /* 0x3f800000ff167424 */ /* 0x001fe200078e00ff */
[----:B-1----:R-:W-:-:S04]  /*17c70*/  MOV R21, 0x3f800000 ;  /* 0x3f80000000157802 */ /* 0x002fc80000000f00 */
[----:B------:R-:W-:Y:S01]  /*17c80*/  STL [R1+0x1014], R22 ;  /* 0x0010141601007387 */ /* 0x000fe20000100800 */
[----:B--2---:R-:W-:-:S03]  /*17c90*/  MOV R20, 0x3f800000 ;  /* 0x3f80000000147802 */ /* 0x004fc60000000f00 */
        /* <DEDUP_REMOVED lines=13> */
[----:B------:R-:W-:Y:S04]  /*17d70*/  STL [R1+0x660], RZ ;  /* 0x000660ff01007387 */ /* 0x000fe80000100800 */
[----:B------:R1:W-:Y:S04]  /*17d80*/  STL [R1+0x104c], R20 ;  /* 0x00104c1401007387 */ /* 0x0003e80000100800 */
[----:B------:R-:W-:Y:S04]  /*17d90*/  STL [R1+0x664], RZ ;  /* 0x000664ff01007387 */ /* 0x000fe80000100800 */
        /* <DEDUP_REMOVED lines=466> */
[----:B------:R-:W-:Y:S01]  /*19ac0*/  STL [R1+0xdc0], RZ ;  /* 0x000dc0ff01007387 */ /* 0x000fe20000100800 */
[----:B------:R-:W-:-:S03]  /*19ad0*/  ISETP.NE.U32.AND P6, PT, R28, RZ, PT ;  /* 0x000000ff1c00720c */ /* 0x000fc60003fc5070 */
[----:B------:R-:W-:Y:S01]  /*19ae0*/  STL [R1+0xdc4], RZ ;  /* 0x000dc4ff01007387 */ /* 0x000fe20000100800 */
[----:B------:R-:W-:-:S03]  /*19af0*/  SHF.L.U32 R2, R28, 0x1, RZ ;  /* 0x000000011c027819 */ /* 0x000fc600000006ff */
[----:B------:R-:W-:Y:S04]  /*19b00*/  STL [R1+0xdc8], RZ ;  /* 0x000dc8ff01007387 */ /* 0x000fe80000100800 */
[----:B------:R-:W-:Y:S04]  /*19b10*/  STL [R1+0xdcc], RZ ;  /* 0x000dccff01007387 */ /* 0x000fe80000100800 */
[----:B------:R-:W-:Y:S04]  /*19b20*/  STL [R1+0xdd0], RZ ;  /* 0x000dd0ff01007387 */ /* 0x000fe80000100800 */
[----:B------:R-:W-:Y:S04]  /*19b30*/  STL [R1+0xdd4], RZ ;  /* 0x000dd4ff01007387 */ /* 0x000fe80000100800 */
[----:B------:R-:W2:Y:S04]  /*19b40*/  S2R R28, SR_TID.X ;  /* 0x00000000001c7919 */ /* 0x000ea80000002100 */
        /* <DEDUP_REMOVED lines=14> */
[----:B------:R-:W-:-:S03]  /*19c30*/  LEA.HI R15, R17, 0x70, RZ, 0x1e ;  /* 0x00000070110f7811 */ /* 0x000fc600078ff0ff */
[----:B------:R-:W-:Y:S01]  /*19c40*/  STL [R1+0xe10], RZ ;  /* 0x000e10ff01007387 */ /* 0x000fe20000100800 */
[----:B------:R-:W-:-:S03]  /*19c50*/  LEA.HI R11, R17, 0x50, RZ, 0x1e ;  /* 0x00000050110b7811 */ /* 0x000fc600078ff0ff */
[----:B------:R-:W-:Y:S01]  /*19c60*/  STL [R1+0xe14], RZ ;  /* 0x000e14ff01007387 */ /* 0x000fe20000100800 */
[----:B------:R-:W-:-:S03]  /*19c70*/  LEA.HI R14, R17, 0x68, RZ, 0x1e ;  /* 0x00000068110e7811 */ /* 0x000fc600078ff0ff */
[----:B------:R-:W-:Y:S01]  /*19c80*/  STL [R1+0xe18], RZ ;  /* 0x000e18ff01007387 */ /* 0x000fe20000100800 */
[----:B------:R-:W-:-:S03]  /*19c90*/  LEA.HI R16, R17, 0x78, RZ, 0x1e ;  /* 0x0000007811107811 */ /* 0x000fc600078ff0ff */
[----:B------:R-:W-:Y:S01]  /*19ca0*/  STL [R1+0xe1c], RZ ;  /* 0x000e1cff01007387 */ /* 0x000fe20000100800 */
[C---:B------:R-:W-:Y:S02]  /*19cb0*/  LEA.HI R12, R17.reuse, 0x58, RZ, 0x1e ;  /* 0x00000058110c7811 */ /* 0x040fe400078ff0ff */
[C---:B------:R-:W-:Y:S01]  /*19cc0*/  LEA.HI R13, R17.reuse, 0x60, RZ, 0x1e ;  /* 0x00000060110d7811 */ /* 0x040fe200078ff0ff */
[----:B------:R-:W-:Y:S01]  /*19cd0*/  STL [R1+0xe20], RZ ;  /* 0x000e20ff01007387 */ /* 0x000fe20000100800 */
[C---:B------:R-:W-:Y:S02]  /*19ce0*/  LEA.HI R7, R17.reuse, 0x30, RZ, 0x1e ;  /* 0x0000003011077811 */ /* 0x040fe400078ff0ff */
[C---:B------:R-:W-:Y:S01]  /*19cf0*/  LEA.HI R8, R17.reuse, 0x38, RZ, 0x1e ;  /* 0x0000003811087811 */ /* 0x040fe200078ff0ff */
[----:B------:R-:W-:Y:S01]  /*19d00*/  STL [R1+0xe24], RZ ;  /* 0x000e24ff01007387 */ /* 0x000fe20000100800 */
[C---:B------:R-:W-:Y:S02]  /*19d10*/  LEA.HI R9, R17.reuse, 0x40, RZ, 0x1e ;  /* 0x0000004011097811 */ /* 0x040fe400078ff0ff */
[----:B------:R-:W-:Y:S01]  /*19d20*/  LEA.HI R10, R17, 0x48, RZ, 0x1e ;  /* 0x00000048110a7811 */ /* 0x000fe200078ff0ff */
[----:B------:R-:W-:Y:S01]  /*19d30*/  STL [R1+0xe28], RZ ;  /* 0x000e28ff01007387 */ /* 0x000fe20000100800 */
[----:B------:R-:W-:Y:S01]  /*19d40*/  SHF.R.U32.HI R0, RZ, 0x3, R18 ;  /* 0x00000003ff007819 */ /* 0x000fe20000011612 */
[----:B0-----:R-:W-:Y:S01]  /*19d50*/  IMAD.IADD R21, R19, 0x1, R15 ;  /* 0x0000000113157824 */ /* 0x001fe200078e020f */
[C---:B------:R-:W-:Y:S01]  /*19d60*/  LEA.HI R3, R17.reuse, 0x10, RZ, 0x1e ;  /* 0x0000001011037811 */ /* 0x040fe200078ff0ff */
[----:B------:R-:W-:Y:S01]  /*19d70*/  STL [R1+0xe2c], RZ ;  /* 0x000e2cff01007387 */ /* 0x000fe20000100800 */
[----:B------:R-:W-:-:S02]  /*19d80*/  LEA.HI R5, R17, 0x20, RZ, 0x1e ;  /* 0x0000002011057811 */ /* 0x000fc400078ff0ff */
[C---:B------:R-:W-:Y:S01]  /*19d90*/  LEA.HI R6, R17.reuse, 0x28, RZ, 0x1e ;  /* 0x0000002811067811 */ /* 0x040fe200078ff0ff */
[----:B------:R-:W-:Y:S01]  /*19da0*/  STL [R1+0xe30], RZ ;  /* 0x000e30ff01007387 */ /* 0x000fe20000100800 */
[C---:B------:R-:W-:Y:S02]  /*19db0*/  LEA.HI R18, R17.reuse, 0x8, RZ, 0x1e ;  /* 0x0000000811127811 */ /* 0x040fe400078ff0ff */
[----:B------:R-:W-:Y:S01]  /*19dc0*/  LEA.HI R4, R17, 0x18, RZ, 0x1e ;  /* 0x0000001811047811 */ /* 0x000fe200078ff0ff */
[----:B------:R-:W-:Y:S01]  /*19dd0*/  STL [R1+0xe34], RZ ;  /* 0x000e34ff01007387 */ /* 0x000fe20000100800 */
[C---:B------:R-:W-:Y:S02]  /*19de0*/  IADD3 R22, R19.reuse, R16, RZ ;  /* 0x0000001013167210 */ /* 0x040fe40007ffe0ff */
[C---:B-1----:R-:W-:Y:S01]  /*19df0*/  IADD3 R20, R19.reuse, R14, RZ ;  /* 0x0000000e13147210 */ /* 0x042fe20007ffe0ff */
[C---:B------:R-:W-:Y:S01]  /*19e00*/  IMAD.IADD R20, R19.reuse, 0x1, R11 ;  /* 0x0000000113147824 */ /* 0x040fe200078e020b */
[C---:B------:R-:W-:Y:S01]  /*19e10*/  IADD3 R22, R19.reuse, R13, RZ ;  /* 0x0000000d13167210 */ /* 0x040fe20007ffe0ff */
[----:B------:R-:W-:Y:S01]  /*19e20*/  STL [R1+0xe38], RZ ;  /* 0x000e38ff01007387 */ /* 0x000fe20000100800 */
[----:B------:R-:W-:-:S02]  /*19e30*/  IADD3 R21, R19, R12, RZ ;  /* 0x0000000c13157210 */ /* 0x000fc40007ffe0ff */
[----:B--2---:R-:W-:Y:S01]  /*19e40*/  LOP3.LUT R28, R28, 0x60, RZ, 0xc0, !PT ;  /* 0x000000601c1c7812 */ /* 0x004fe200078ec0ff */
[----:B------:R-:W-:Y:S01]  /*19e50*/  STL [R1+0xe3c], RZ ;  /* 0x000e3cff01007387 */ /* 0x000fe20000100800 */
[C---:B------:R-:W-:Y:S01]  /*19e60*/  IADD3 R22, R19.reuse, R10, RZ ;  /* 0x0000000a13167210 */ /* 0x040fe20007ffe0ff */
[C---:B------:R-:W-:Y:S01]  /*19e70*/  IMAD.IADD R22, R19.reuse, 0x1, R7 ;  /* 0x0000000113167824 */ /* 0x040fe200078e0207 */
[C---:B------:R-:W-:Y:S02]  /*19e80*/  IADD3 R21, R19.reuse, R9, RZ ;  /* 0x0000000913157210 */ /* 0x040fe40007ffe0ff */
[C---:B------:R-:W-:Y:S01]  /*19e90*/  IADD3 R20, R19.reuse, R8, RZ ;  /* 0x0000000813147210 */ /* 0x040fe20007ffe0ff */
[----:B------:R-:W-:Y:S01]  /*19ea0*/  STL [R1+0xe40], RZ ;  /* 0x000e40ff01007387 */ /* 0x000fe20000100800 */
[C---:B------:R-:W-:Y:S01]  /*19eb0*/  IADD3 R21, R19.reuse, R6, RZ ;  /* 0x0000000613157210 */ /* 0x040fe20007ffe0ff */
[C---:B------:R-:W-:Y:S01]  /*19ec0*/  IMAD.IADD R21, R19.reuse, 0x1, R3 ;  /* 0x0000000113157824 */ /* 0x040fe200078e0203 */
[C---:B------:R-:W-:Y:S01]  /*19ed0*/  IADD3 R20, R19.reuse, R5, RZ ;  /* 0x0000000513147210 */ /* 0x040fe20007ffe0ff */
[----:B------:R-:W-:Y:S01]  /*19ee0*/  STL [R1+0xe44], RZ ;  /* 0x000e44ff01007387 */ /* 0x000fe20000100800 */
[----:B------:R-:W-:-:S02]  /*19ef0*/  IADD3 R22, R19, R4, RZ ;  /* 0x0000000413167210 */ /* 0x000fc40007ffe0ff */
[----:B------:R-:W-:Y:S01]  /*19f00*/  IADD3 R20, R19, R18, RZ ;  /* 0x0000001213147210 */ /* 0x000fe20007ffe0ff */
[----:B------:R-:W-:Y:S01]  /*19f10*/  STL [R1+0xe48], RZ ;  /* 0x000e48ff01007387 */ /* 0x000fe20000100800 */
[----:B------:R-:W-:Y:S02]  /*19f20*/  LEA.HI R19, R28, R2, RZ, 0x1e ;  /* 0x000000021c137211 */ /* 0x000fe400078ff0ff */
[----:B------:R-:W-:Y:S01]  /*19f30*/  LOP3.LUT R0, R0, 0xc, RZ, 0xc0, !PT ;  /* 0x0000000c00007812 */ /* 0x000fe200078ec0ff */
[----:B------:R-:W-:Y:S01]  /*19f40*/  STL [R1+0xe4c], RZ ;  /* 0x000e4cff01007387 */ /* 0x000fe20000100800 */
[----:B------:R-:W-:-:S03]  /*19f50*/  SHF.L.U32 R2, R18, 0x4, RZ ;  /* 0x0000000412027819 */ /* 0x000fc600000006ff */
[----:B------:R-:W-:Y:S02]  /*19f60*/  STL [R1+0xe50], RZ ;  /* 0x000e50ff01007387 */ /* 0x000fe40000100800 */
[----:B------:R-:W-:Y:S02]  /*19f70*/  IMAD.IADD R2, R0, 0x1, R2 ;  /* 0x0000000100027824 */ /* 0x000fe400078e0202 */
[----:B------:R-:W-:Y:S01]  /*19f80*/  STL [R1+0xe54], RZ ;  /* 0x000e54ff01007387 */ /* 0x000fe20000100800 */
[----:B------:R-:W-:-:S03]  /*19f90*/  SHF.L.U32 R3, R3, 0x4, RZ ;  /* 0x0000000403037819 */ /* 0x000fc600000006ff */
[----:B------:R-:W-:Y:S04]  /*19fa0*/  STL [R1+0xe58], RZ ;  /* 0x000e58ff01007387 */ /* 0x000fe80000100800 */
[----:B------:R-:W-:Y:S01]  /*19fb0*/  STL [R1+0xe5c], RZ ;  /* 0x000e5cff01007387 */ /* 0x000fe20000100800 */
[----:B------:R-:W-:-:S03]  /*19fc0*/  IMAD.SHL.U32 R4, R4, 0x10, RZ ;  /* 0x0000001004047824 */ /* 0x000fc600078e00ff */
[----:B------:R-:W-:Y:S04]  /*19fd0*/  STL [R1+0xe60], RZ ;  /* 0x000e60ff01007387 */ /* 0x000fe80000100800 */
[----:B------:R-:W-:Y:S04]  /*19fe0*/  STL [R1+0xe64], RZ ;  /* 0x000e64ff01007387 */ /* 0x000fe80000100800 */
[----:B------:R-:W-:Y:S01]  /*19ff0*/  STL [R1+0xe68], RZ ;  /* 0x000e68ff01007387 */ /* 0x000fe20000100800 */
[----:B------:R-:W-:-:S03]  /*1a000*/  SHF.L.U32 R6, R6, 0x4, RZ ;  /* 0x0000000406067819 */ /* 0x000fc600000006ff */
[----:B------:R-:W-:Y:S01]  /*1a010*/  STL [R1+0xe6c], RZ ;  /* 0x000e6cff01007387 */ /* 0x000fe20000100800 */
[----:B------:R-:W-:-:S03]  /*1a020*/  SHF.L.U32 R5, R5, 0x4, RZ ;  /* 0x0000000405057819 */ /* 0x000fc600000006ff */
[----:B------:R0:W-:Y:S01]  /*1a030*/  STL [R1+0x100c], R2 ;  /* 0x00100c0201007387 */ /* 0x0001e20000100800 */
[----:B------:R-:W-:Y:S01]  /*1a040*/  IMAD.SHL.U32 R8, R8, 0x10, RZ ;  /* 0x0000001008087824 */ /* 0x000fe200078e00ff */
[----:B------:R-:W-:Y:S02]  /*1a050*/  SHF.L.U32 R9, R9, 0x4, RZ ;  /* 0x0000000409097819 */ /* 0x000fe400000006ff */
[----:B------:R-:W-:Y:S02]  /*1a060*/  SHF.L.U32 R10, R10, 0x4, RZ ;  /* 0x000000040a0a7819 */ /* 0x000fe400000006ff */
[----:B------:R-:W-:Y:S02]  /*1a070*/  SHF.L.U32 R11, R11, 0x4, RZ ;  /* 0x000000040b0b7819 */ /* 0x000fe400000006ff */
[C---:B0-----:R-:W-:Y:S02]  /*1a080*/  IADD3 R2, R0.reuse, R3, RZ ;  /* 0x0000000300027210 */ /* 0x041fe40007ffe0ff */
[----:B------:R-:W-:-:S02]  /*1a090*/  IADD3 R4, R0, R4, RZ ;  /* 0x0000000400047210 */ /* 0x000fc40007ffe0ff */
[C---:B------:R-:W-:Y:S01]  /*1a0a0*/  IADD3 R3, R0.reuse, R5, RZ ;  /* 0x0000000500037210 */ /* 0x040fe20007ffe0ff */
[----:B------:R0:W-:Y:S01]  /*1a0b0*/  STL [R1+0x1008], R2 ;  /* 0x0010080201007387 */ /* 0x0001e20000100800 */
[C---:B------:R-:W-:Y:S01]  /*1a0c0*/  IADD3 R3, R0.reuse, R8, RZ ;  /* 0x0000000800037210 */ /* 0x040fe20007ffe0ff */
[C---:B------:R-:W-:Y:S02]  /*1a0d0*/  IMAD.IADD R3, R0.reuse, 0x1, R10 ;  /* 0x0000000100037824 */ /* 0x040fe400078e020a */
[----:B------:R1:W-:Y:S01]  /*1a0e0*/  STL [R1+0x1004], R4 ;  /* 0x0010040401007387 */ /* 0x0003e20000100800 */
[C---:B0-----:R-:W-:Y:S01]  /*1a0f0*/  IMAD.IADD R2, R0.reuse, 0x1, R6 ;  /* 0x0000000100027824 */ /* 0x041fe200078e0206 */
[C---:B------:R-:W-:Y:S02]  /*1a100*/  IADD3 R2, R0.reuse, R9, RZ ;  /* 0x0000000900027210 */ /* 0x040fe40007ffe0ff */
[----:B------:R-:W-:Y:S01]  /*1a110*/  IADD3 R2, R0, R11, RZ ;  /* 0x0000000b00027210 */ /* 0x000fe20007ffe0ff */
[----:B------:R-:W2:Y:S04]  /*1a120*/  LDL.64 R8, [R1+0xd08] ;  /* 0x000d080001087983 */ /* 0x000ea80000100a00 */
[----:B------:R-:W3:Y:S01]  /*1a130*/  LDL.64 R10, [R1+0xd70] ;  /* 0x000d7000010a7983 */ /* 0x000ee20000100a00 */
[----:B------:R-:W-:-:S02]  /*1a140*/  SHF.L.U32 R7, R7, 0x4, RZ ;  /* 0x0000000407077819 */ /* 0x000fc400000006ff */
[----:B------:R-:W-:Y:S01]  /*1a150*/  SHF.L.U32 R13, R13, 0x4, RZ ;  /* 0x000000040d0d7819 */ /* 0x000fe200000006ff */
[----:B------:R-:W0:Y:S01]  /*1a160*/  S2R R2, SR_TID.X ;  /* 0x0000000000027919 */ /* 0x000e220000002100 */
[----:B-1----:R-:W-:-:S03]  /*1a170*/  IADD3 R4, R0, R7, RZ ;  /* 0x0000000700047210 */ /* 0x002fc60007ffe0ff */
[----:B------:R-:W-:-:S03]  /*1a180*/  IMAD.IADD R6, R0, 0x1, R13 ;  /* 0x0000000100067824 */ /* 0x000fc600078e020d */
[----:B------:R-:W1:Y:S04]  /*1a190*/  S2R R4, SR_TID.X ;  /* 0x0000000000047919 */ /* 0x000e680000002100 */
[----:B------:R-:W4:Y:S01]  /*1a1a0*/  S2R R6, SR_TID.X ;  /* 0x0000000000067919 */ /* 0x000f220000002100 */
[----:B------:R-:W-:-:S05]  /*1a1b0*/  IMAD.SHL.U32 R12, R12, 0x10, RZ ;  /* 0x000000100c0c7824 */ /* 0x000fca00078e00ff */
[----:B------:R-:W-:Y:S02]  /*1a1c0*/  IADD3 R3, R0, R12, RZ ;  /* 0x0000000c00037210 */ /* 0x000fe40007ffe0ff */
[----:B------:R-:W-:Y:S02]  /*1a1d0*/  SHF.L.U32 R14, R14, 0x4, RZ ;  /* 0x000000040e0e7819 */ /* 0x000fe400000006ff */
[C---:B0-----:R-:W-:Y:S02]  /*1a1e0*/  LOP3.LUT R3, R2.reuse, 0x7, RZ, 0xc0, !PT ;  /* 0x0000000702037812 */ /* 0x041fe400078ec0ff */
[----:B------:R-:W-:Y:S02]  /*1a1f0*/  SHF.L.U32 R15, R15, 0x4, RZ ;  /* 0x000000040f0f7819 */ /* 0x000fe400000006ff */
[----:B------:R-:W-:Y:S01]  /*1a200*/  LOP3.LUT R12, R2, 0x10, RZ, 0xc0, !PT ;  /* 0x00000010020c7812 */ /* 0x000fe200078ec0ff */
[----:B------:R-:W-:Y:S01]  /*1a210*/  IMAD R3, R3, 0x110, RZ ;  /* 0x0000011003037824 */ /* 0x000fe200078e02ff */
[----:B-1----:R-:W-:-:S02]  /*1a220*/  SHF.L.U32 R7, R4, 0x1, RZ ;  /* 0x0000000104077819 */ /* 0x002fc400000006ff */
[C---:B------:R-:W-:Y:S02]  /*1a230*/  IADD3 R5, R0.reuse, R14, RZ ;  /* 0x0000000e00057210 */ /* 0x040fe40007ffe0ff */
[----:B------:R-:W-:Y:S02]  /*1a240*/  IADD3 R5, R0, R15, RZ ;  /* 0x0000000f00057210 */ /* 0x000fe40007ffe0ff */
[----:B------:R-:W-:Y:S02]  /*1a250*/  SHF.L.U32 R12, R12, 0x7, RZ ;  /* 0x000000070c0c7819 */ /* 0x000fe400000006ff */
[----:B------:R-:W-:Y:S02]  /*1a260*/  LOP3.LUT R5, R3, 0x10, R7, 0x78, !PT ;  /* 0x0000001003057812 */ /* 0x000fe400078e7807 */
[----:B----4-:R-:W-:Y:S02]  /*1a270*/  LOP3.LUT R3, R6, 0x1c, RZ, 0xc0, !PT ;  /* 0x0000001c06037812 */ /* 0x010fe400078ec0ff */
[----:B------:R-:W-:-:S02]  /*1a280*/  LOP3.LUT R5, R5, R12, RZ, 0xfc, !PT ;  /* 0x0000000c05057212 */ /* 0x000fc400078efcff */
[----:B------:R-:W-:Y:S02]  /*1a290*/  SHF.L.U32 R12, R6, 0x6, RZ ;  /* 0x00000006060c7819 */ /* 0x000fe400000006ff */
[----:B------:R-:W-:Y:S02]  /*1a2a0*/  SHF.L.U32 R6, R3, 0x2, RZ ;  /* 0x0000000203067819 */ /* 0x000fe400000006ff */
[----:B------:R-:W-:Y:S01]  /*1a2b0*/  SHF.L.U32 R3, R2, 0x3, RZ ;  /* 0x0000000302037819 */ /* 0x000fe200000006ff */
[----:B------:R-:W-:-:S03]  /*1a2c0*/  IMAD.SHL.U32 R16, R16, 0x10, RZ ;  /* 0x0000001010107824 */ /* 0x000fc600078e00ff */
[----:B------:R-:W-:Y:S01]  /*1a2d0*/  LOP3.LUT R3, R3, 0x30, RZ, 0xc0, !PT ;  /* 0x0000003003037812 */ /* 0x000fe200078ec0ff */
[----:B------:R-:W-:-:S03]  /*1a2e0*/  IMAD.IADD R13, R0, 0x1, R16 ;  /* 0x00000001000d7824 */ /* 0x000fc600078e0210 */
[----:B------:R-:W-:Y:S01]  /*1a2f0*/  LOP3.LUT R3, R3, 0x3c0, R12, 0xf8, !PT ;  /* 0x000003c003037812 */ /* 0x000fe200078ef80c */
[----:B------:R-:W-:Y:S01]  /*1a300*/  IMAD.IADD R0, R6, 0x1, R0 ;  /* 0x0000000106007824 */ /* 0x000fe200078e0200 */
[----:B------:R-:W-:Y:S02]  /*1a310*/  LOP3.LUT R6, R4, 0x7, RZ, 0xc0, !PT ;  /* 0x0000000704067812 */ /* 0x000fe400078ec0ff */
[----:B------:R-:W-:Y:S02]  /*1a320*/  LOP3.LUT R2, R2, 0x60, RZ, 0xc0, !PT ;  /* 0x0000006002027812 */ /* 0x000fe400078ec0ff */
[--C-:B------:R-:W-:Y:S02]  /*1a330*/  LOP3.LUT R3, R3, 0x10, R4.reuse, 0x78, !PT ;  /* 0x0000001003037812 */ /* 0x100fe400078e7804 */
[----:B------:R-:W-:Y:S02]  /*1a340*/  SHF.R.S32.HI R4, RZ, 0x6, R4 ;  /* 0x00000006ff047819 */ /* 0x000fe40000011404 */
[----:B------:R-:W-:-:S02]  /*1a350*/  LEA R2, R2, R6, 0x4 ;  /* 0x0000000602027211 */ /* 0x000fc400078e20ff */
[----:B------:R-:W-:Y:S02]  /*1a360*/  SGXT R4, R4, 0x1 ;  /* 0x000000010404781a */ /* 0x000fe40000000200 */
[----:B------:R-:W-:Y:S02]  /*1a370*/  SHF.L.U32 R2, R2, 0x4, RZ ;  /* 0x0000000402027819 */ /* 0x000fe400000006ff */
[----:B------:R-:W-:Y:S02]  /*1a380*/  LOP3.LUT R4, R4, 0x90, RZ, 0xc0, !PT ;  /* 0x0000009004047812 */ /* 0x000fe400078ec0ff */
[--C-:B------:R-:W-:Y:S02]  /*1a390*/  LOP3.LUT R2, R2, 0x30, R7.reuse, 0x78, !PT ;  /* 0x0000003002027812 */ /* 0x100fe400078e7807 */
[----:B------:R-:W-:Y:S02]  /*1a3a0*/  LOP3.LUT R4, R4, 0x7e, R7, 0x78, !PT ;  /* 0x0000007e04047812 */ /* 0x000fe400078e7807 */
[----:B------:R-:W-:-:S02]  /*1a3b0*/  MOV R17, c[0x0][0x1a4] ;  /* 0x0000690000117a02 */ /* 0x000fc40000000f00 */
[----:B------:R-:W-:Y:S02]  /*1a3c0*/  LEA R2, R6, R2, 0xa ;  /* 0x0000000206027211 */ /* 0x000fe400078e50ff */
[C---:B------:R-:W-:Y:S02]  /*1a3d0*/  LOP3.LUT R0, R5.reuse, 0x40, RZ, 0x3c, !PT ;  /* 0x0000004005007812 */ /* 0x040fe400078e3cff */
[----:B------:R-:W-:Y:S02]  /*1a3e0*/  LOP3.LUT R4, R4, 0x20, RZ, 0x3c, !PT ;  /* 0x0000002004047812 */ /* 0x000fe400078e3cff */
[----:B------:R-:W-:Y:S02]  /*1a3f0*/  LOP3.LUT R0, R5, 0x60, RZ, 0x3c, !PT ;  /* 0x0000006005007812 */ /* 0x000fe400078e3cff */
[----:B------:R-:W-:Y:S02]  /*1a400*/  LOP3.LUT R3, R3, 0x20, RZ, 0x3c, !PT ;  /* 0x0000002003037812 */ /* 0x000fe400078e3cff */
[----:B------:R-:W-:-:S02]  /*1a410*/  LOP3.LUT R0, R2, 0x40, RZ, 0x3c, !PT ;  /* 0x0000004002007812 */ /* 0x000fc400078e3cff */
[----:B------:R-:W-:Y:S01]  /*1a420*/  SHF.L.U32 R18, R17, 0x1, RZ ;  /* 0x0000000111127819 */ /* 0x000fe200000006ff */
[----:B------:R-:W-:Y:S01]  /*1a430*/  STL [R1+0xfc0], R4 ;  /* 0x000fc00401007387 */ /* 0x000fe20000100800 */
[----:B------:R-:W-:-:S03]  /*1a440*/  LOP3.LUT R12, R5, 0x20, RZ, 0x3c, !PT ;  /* 0x00000020050c7812 */ /* 0x000fc600078e3cff */
[----:B------:R2:W-:Y:S01]  /*1a450*/  STL [R1+0x14ac], R3 ;  /* 0x0014ac0301007387 */ /* 0x0005e20000100800 */
[----:B------:R-:W-:-:S03]  /*1a460*/  IMAD R19, R17, 0x3, RZ ;  /* 0x0000000311137824 */ /* 0x000fc600078e02ff */
[----:B------:R-:W-:Y:S01]  /*1a470*/  STL [R1+0x14b0], R0 ;  /* 0x0014b00001007387 */ /* 0x000fe20000100800 */
[C---:B------:R-:W-:Y:S01]  /*1a480*/  SHF.L.U32 R20, R17.reuse, 0x2, RZ ;  /* 0x0000000211147819 */ /* 0x040fe200000006ff */
[C---:B------:R-:W-:Y:S02]  /*1a490*/  IMAD R21, R17.reuse, 0x5, RZ ;  /* 0x0000000511157824 */ /* 0x040fe400078e02ff */
[C---:B------:R-:W-:Y:S02]  /*1a4a0*/  IMAD R22, R17.reuse, 0x6, RZ ;  /* 0x0000000611167824 */ /* 0x040fe400078e02ff */
[C---:B------:R-:W-:Y:S02]  /*1a4b0*/  IMAD R23, R17.reuse, 0x7, RZ ;  /* 0x0000000711177824 */ /* 0x040fe400078e02ff */
[----:B--2---:R-:W-:-:S04]  /*1a4c0*/  IMAD.WIDE R2, R17, 0x2, R8 ;  /* 0x0000000211027825 */ /* 0x004fc800078e0208 */
[----:B---3--:R-:W-:-:S04]  /*1a4d0*/  IMAD.WIDE R6, R17, 0x2, R10 ;  /* 0x0000000211067825 */ /* 0x008fc800078e020a */
[C---:B------:R-:W-:Y:S01]  /*1a4e0*/  IMAD.WIDE R4, R18.reuse, 0x2, R10 ;  /* 0x0000000212047825 */ /* 0x040fe200078e020a */
[----:B------:R0:W-:Y:S04]  /*1a4f0*/  STL.64 [R1+0x18d0], R6 ;  /* 0x0018d00601007387 */ /* 0x0001e80000100a00 */
[----:B------:R1:W-:Y:S04]  /*1a500*/  STL.64 [R1+0x18c8], R2 ;  /* 0x0018c80201007387 */ /* 0x0003e80000100a00 */
[----:B------:R2:W-:Y:S01]  /*1a510*/  STL.64 [R1+0x1878], R4 ;  /* 0x0018780401007387 */ /* 0x0005e20000100a00 */
[----:B0-----:R-:W-:-:S04]  /*1a520*/  IMAD.WIDE R6, R18, 0x2, R8 ;  /* 0x0000000212067825 */ /* 0x001fc800078e0208 */
[C---:B-1----:R-:W-:Y:S01]  /*1a530*/  IMAD.WIDE R2, R19.reuse, 0x2, R10 ;  /* 0x0000000213027825 */ /* 0x042fe200078e020a */
[----:B------:R0:W-:Y:S03]  /*1a540*/  STL.64 [R1+0x1870], R6 ;  /* 0x0018700601007387 */ /* 0x0001e60000100a00 */
[----:B--2---:R-:W-:Y:S01]  /*1a550*/  IMAD.WIDE R4, R19, 0x2, R8 ;  /* 0x0000000213047825 */ /* 0x004fe200078e0208 */
[----:B------:R1:W-:Y:S04]  /*1a560*/  STL.64 [R1+0x1860], R2 ;  /* 0x0018600201007387 */ /* 0x0003e80000100a00 */
[----:B------:R2:W-:Y:S01]  /*1a570*/  STL.64 [R1+0x1858], R4 ;  /* 0x0018580401007387 */ /* 0x0005e20000100a00 */
[----:B0-----:R-:W-:-:S04]  /*1a580*/  IMAD.WIDE R6, R20, 0x2, R10 ;  /* 0x0000000214067825 */ /* 0x001fc800078e020a */
[----:B-1----:R-:W-:Y:S01]  /*1a590*/  IMAD.WIDE R2, R20, 0x2, R8 ;  /* 0x0000000214027825 */ /* 0x002fe200078e0208 */
[----:B------:R0:W-:Y:S03]  /*1a5a0*/  STL.64 [R1+0x1848], R6 ;  /* 0x0018480601007387 */ /* 0x0001e60000100a00 */
[C---:B--2---:R-:W-:Y:S01]  /*1a5b0*/  IMAD.WIDE R4, R21.reuse, 0x2, R10 ;  /* 0x0000000215047825 */ /* 0x044fe200078e020a */
[----:B------:R1:W-:Y:S04]  /*1a5c0*/  STL.64 [R1+0x1840], R2 ;  /* 0x0018400201007387 */ /* 0x0003e80000100a00 */
[----:B------:R2:W-:Y:S01]  /*1a5d0*/  STL.64 [R1+0x1830], R4 ;  /* 0x0018300401007387 */ /* 0x0005e20000100a00 */
[----:B0-----:R-:W-:-:S04]  /*1a5e0*/  IMAD.WIDE R6, R21, 0x2, R8 ;  /* 0x0000000215067825 */ /* 0x001fc800078e0208 */
[C---:B-1----:R-:W-:Y:S01]  /*1a5f0*/  IMAD.WIDE R2, R22.reuse, 0x2, R10 ;  /* 0x0000000216027825 */ /* 0x042fe200078e020a */
[----:B------:R0:W-:Y:S03]  /*1a600*/  STL.64 [R1+0x1828], R6 ;  /* 0x0018280601007387 */ /* 0x0001e60000100a00 */
[----:B--2---:R-:W-:Y:S01]  /*1a610*/  IMAD.WIDE R4, R22, 0x2, R8 ;  /* 0x0000000216047825 */ /* 0x004fe200078e0208 */
[----:B------:R-:W-:Y:S04]  /*1a620*/  STL.64 [R1+0x1818], R2 ;  /* 0x0018180201007387 */ /* 0x000fe80000100a00 */
[----:B------:R-:W-:Y:S01]  /*1a630*/  STL.64 [R1+0x1810], R4 ;  /* 0x0018100401007387 */ /* 0x000fe20000100a00 */
[----:B0-----:R-:W-:-:S05]  /*1a640*/  IMAD.WIDE R6, R23, 0x2, R10 ;  /* 0x0000000217067825 */ /* 0x001fca00078e020a */
[----:B------:R0:W-:Y:S04]  /*1a650*/  STL.64 [R1+0x1800], R6 ;  /* 0x0018000601007387 */ /* 0x0001e80000100a00 */
[----:B0-----:R-:W2:Y:S01]  /*1a660*/  LDL.64 R6, [R1+0xd00] ;  /* 0x000d000001067983 */ /* 0x001ea20000100a00 */
[----:B------:R-:W-:Y:S01]  /*1a670*/  SHF.L.U32 R24, R17, 0x3, RZ ;  /* 0x0000000311187819 */ /* 0x000fe200000006ff */
[----:B------:R-:W-:-:S04]  /*1a680*/  IMAD.WIDE R2, R23, 0x2, R8 ;  /* 0x0000000217027825 */ /* 0x000fc800078e0208 */
[--C-:B------:R-:W-:Y:S01]  /*1a690*/  IMAD.WIDE R4, R24, 0x2, R10.reuse ;  /* 0x0000000218047825 */ /* 0x100fe200078e020a */
[----:B------:R0:W-:Y:S03]  /*1a6a0*/  STL.64 [R1+0x17f8], R2 ;  /* 0x0017f80201007387 */ /* 0x0001e60000100a00 */
[C---:B------:R-:W-:Y:S01]  /*1a6b0*/  IMAD R25, R17.reuse, 0x9, RZ ;  /* 0x0000000911197824 */ /* 0x040fe200078e02ff */
[----:B------:R1:W-:Y:S01]  /*1a6c0*/  STL.64 [R1+0x17e8], R4 ;  /* 0x0017e80401007387 */ /* 0x0003e20000100a00 */
[----:B------:R-:W-:Y:S02]  /*1a6d0*/  IMAD R26, R17, 0xa, RZ ;  /* 0x0000000a111a7824 */ /* 0x000fe400078e02ff */
[----:B------:R-:W-:-:S04]  /*1a6e0*/  IMAD.WIDE R12, R25, 0x2, R10 ;  /* 0x00000002190c7825 */ /* 0x000fc800078e020a */
[----:B0-----:R-:W-:-:S04]  /*1a6f0*/  IMAD.WIDE R2, R24, 0x2, R8 ;  /* 0x0000000218027825 */ /* 0x001fc800078e0208 */
[----:B-1----:R-:W-:Y:S01]  /*1a700*/  IMAD.WIDE R4, R25, 0x2, R8 ;  /* 0x0000000219047825 */ /* 0x002fe200078e0208 */
[----:B------:R0:W-:Y:S03]  /*1a710*/  STL.64 [R1+0x17e0], R2 ;  /* 0x0017e00201007387 */ /* 0x0001e60000100a00 */
[C---:B------:R-:W-:Y:S01]  /*1a720*/  IMAD R27, R17.reuse, 0xb, RZ ;  /* 0x0000000b111b7824 */ /* 0x040fe200078e02ff */
[----:B------:R1:W-:Y:S01]  /*1a730*/  STL.64 [R1+0x17d0], R12 ;  /* 0x0017d00c01007387 */ /* 0x0003e20000100a00 */
[----:B------:R-:W-:-:S03]  /*1a740*/  IMAD R28, R17, 0xc, RZ ;  /* 0x0000000c111c7824 */ /* 0x000fc600078e02ff */
[----:B------:R3:W-:Y:S01]  /*1a750*/  STL.64 [R1+0x17c8], R4 ;  /* 0x0017c80401007387 */ /* 0x0007e20000100a00 */
[----:B0-----:R-:W-:-:S04]  /*1a760*/  IMAD.WIDE R2, R26, 0x2, R10 ;  /* 0x000000021a027825 */ /* 0x001fc800078e020a */
[----:B-1----:R-:W-:Y:S01]  /*1a770*/  IMAD.WIDE R12, R26, 0x2, R8 ;  /* 0x000000021a0c7825 */ /* 0x002fe200078e0208 */
[----:B------:R0:W-:Y:S03]  /*1a780*/  STL.64 [R1+0x17b8], R2 ;  /* 0x0017b80201007387 */ /* 0x0001e60000100a00 */
[----:B---3--:R-:W-:Y:S01]  /*1a790*/  IMAD.WIDE R4, R27, 0x2, R10 ;  /* 0x000000021b047825 */ /* 0x008fe200078e020a */
[----:B------:R1:W-:Y:S04]  /*1a7a0*/  STL.64 [R1+0x17b0], R12 ;  /* 0x0017b00c01007387 */ /* 0x0003e80000100a00 */
[----:B------:R3:W-:Y:S01]  /*1a7b0*/  STL.64 [R1+0x17a0], R4 ;  /* 0x0017a00401007387 */ /* 0x0007e20000100a00 */
[----:B------:R-:W-:-:S02]  /*1a7c0*/  IMAD R29, R17, 0xd, RZ ;  /* 0x0000000d111d7824 */ /* 0x000fc400078e02ff */
[----:B0-----:R-:W-:-:S04]  /*1a7d0*/  IMAD.WIDE R2, R27, 0x2, R8 ;  /* 0x000000021b027825 */ /* 0x001fc800078e0208 */
[C---:B-1----:R-:W-:Y:S01]  /*1a7e0*/  IMAD.WIDE R12, R28.reuse, 0x2, R10 ;  /* 0x000000021c0c7825 */ /* 0x042fe200078e020a */
[----:B------:R0:W-:Y:S03]  /*1a7f0*/  STL.64 [R1+0x1798], R2 ;  /* 0x0017980201007387 */ /* 0x0001e60000100a00 */
[----:B---3--:R-:W-:Y:S01]  /*1a800*/  IMAD.WIDE R4, R28, 0x2, R8 ;  /* 0x000000021c047825 */ /* 0x008fe200078e0208 */
[----:B------:R1:W-:Y:S04]  /*1a810*/  STL.64 [R1+0x1788], R12 ;  /* 0x0017880c01007387 */ /* 0x0003e80000100a00 */
[----:B------:R3:W-:Y:S01]  /*1a820*/  STL.64 [R1+0x1780], R4 ;  /* 0x0017800401007387 */ /* 0x0007e20000100a00 */
[----:B0-----:R-:W-:-:S02]  /*1a830*/  IMAD R2, R17, 0xe, RZ ;  /* 0x0000000e11027824 */ /* 0x001fc400078e02ff */
[----:B-1----:R-:W-:-:S04]  /*1a840*/  IMAD.WIDE R12, R29, 0x2, R10 ;  /* 0x000000021d0c7825 */ /* 0x002fc800078e020a */
[----:B---3--:R-:W-:Y:S01]  /*1a850*/  IMAD.WIDE R4, R29, 0x2, R8 ;  /* 0x000000021d047825 */ /* 0x008fe200078e0208 */
[----:B------:R0:W-:Y:S03]  /*1a860*/  STL.64 [R1+0x1770], R12 ;  /* 0x0017700c01007387 */ /* 0x0001e60000100a00 */
[C---:B------:R-:W-:Y:S01]  /*1a870*/  IMAD R0, R17.reuse, 0xf, RZ ;  /* 0x0000000f11007824 */ /* 0x040fe200078e02ff */
[----:B------:R1:W-:Y:S01]  /*1a880*/  STL.64 [R1+0x1768], R4 ;  /* 0x0017680401007387 */ /* 0x0003e20000100a00 */
[----:B------:R-:W-:Y:S02]  /*1a890*/  IMAD.SHL.U32 R16, R17, 0x10, RZ ;  /* 0x0000001011107824 */ /* 0x000fe400078e00ff */
[----:B0-----:R-:W-:-:S04]  /*1a8a0*/  IMAD.WIDE R12, R2, 0x2, R10 ;  /* 0x00000002020c7825 */ /* 0x001fc800078e020a */
[----:B-1----:R-:W-:Y:S01]  /*1a8b0*/  IMAD.WIDE R4, R2, 0x2, R8 ;  /* 0x0000000202047825 */ /* 0x002fe200078e0208 */
[----:B------:R-:W-:Y:S03]  /*1a8c0*/  STL.64 [R1+0x1758], R12 ;  /* 0x0017580c01007387 */ /* 0x000fe60000100a00 */
[----:B------:R-:W-:Y:S01]  /*1a8d0*/  IMAD.WIDE R2, R0, 0x2, R10 ;  /* 0x0000000200027825 */ /* 0x000fe200078e020a */
[----:B------:R0:W-:Y:S04]  /*1a8e0*/  STL.64 [R1+0x1750], R4 ;  /* 0x0017500401007387 */ /* 0x0001e80000100a00 */
[----:B------:R1:W-:Y:S01]  /*1a8f0*/  STL.64 [R1+0x1740], R2 ;  /* 0x0017400201007387 */ /* 0x0003e20000100a00 */
[----:B------:R-:W-:-:S02]  /*1a900*/  IMAD R15, R17, 0x11, RZ ;  /* 0x00000011110f7824 */ /* 0x000fc400078e02ff */
[----:B0-----:R-:W-:-:S04]  /*1a910*/  IMAD.WIDE R4, R0, 0x2, R8 ;  /* 0x0000000200047825 */ /* 0x001fc800078e0208 */
[----:B-1----:R-:W-:Y:S01]  /*1a920*/  IMAD.WIDE R2, R16, 0x2, R10 ;  /* 0x0000000210027825 */ /* 0x002fe200078e020a */
[----:B------:R0:W-:Y:S03]  /*1a930*/  STL.64 [R1+0x1738], R4 ;  /* 0x0017380401007387 */ /* 0x0001e60000100a00 */
[----:B------:R-:W-:Y:S01]  /*1a940*/  IMAD R14, R17, 0x12, RZ ;  /* 0x00000012110e7824 */ /* 0x000fe200078e02ff */
[----:B------:R1:W-:Y:S01]  /*1a950*/  STL.64 [R1+0x1728], R2 ;  /* 0x0017280201007387 */ /* 0x0003e20000100a00 */
[----:B------:R-:W-:-:S04]  /*1a960*/  IMAD.WIDE R12, R15, 0x2, R8 ;  /* 0x000000020f0c7825 */ /* 0x000fc800078e0208 */
[----:B0-----:R-:W-:-:S04]  /*1a970*/  IMAD.WIDE R4, R16, 0x2, R8 ;  /* 0x0000000210047825 */ /* 0x001fc800078e0208 */
[--C-:B-1----:R-:W-:Y:S01]  /*1a980*/  IMAD.WIDE R2, R15, 0x2, R10.reuse ;  /* 0x000000020f027825 */ /* 0x102fe200078e020a */
[----:B------:R0:W-:Y:S04]  /*1a990*/  STL.64 [R1+0x1720], R4 ;  /* 0x0017200401007387 */ /* 0x0001e80000100a00 */
[----:B------:R1:W-:Y:S04]  /*1a9a0*/  STL.64 [R1+0x1710], R2 ;  /* 0x0017100201007387 */ /* 0x0003e80000100a00 */
[----:B------:R3:W-:Y:S01]  /*1a9b0*/  STL.64 [R1+0x1708], R12 ;  /* 0x0017080c01007387 */ /* 0x0007e20000100a00 */
[----:B0-----:R-:W-:-:S04]  /*1a9c0*/  IMAD.WIDE R4, R14, 0x2, R10 ;  /* 0x000000020e047825 */ /* 0x001fc800078e020a */
[----:B-1----:R-:W-:Y:S01]  /*1a9d0*/  IMAD R2, R17, 0x13, RZ ;  /* 0x0000001311027824 */ /* 0x002fe200078e02ff */
[----:B------:R0:W-:Y:S01]  /*1a9e0*/  STL.64 [R1+0x16f8], R4 ;  /* 0x0016f80401007387 */ /* 0x0001e20000100a00 */
[----:B---3--:R-:W-:-:S03]  /*1a9f0*/  IMAD.WIDE R12, R14, 0x2, R8 ;  /* 0x000000020e0c7825 */ /* 0x008fc600078e0208 */
[----:B------:R1:W-:Y:S04]  /*1aa00*/  STL.64 [R1+0x18e8], R14 ;  /* 0x0018e80e01007387 */ /* 0x0003e80000100a00 */
[----:B0-----:R-:W3:Y:S01]  /*1aa10*/  LDL.64 R4, [R1+0x998] ;  /* 0x0009980001047983 */ /* 0x001ee20000100a00 */
[----:B-1----:R-:W-:-:S03]  /*1aa20*/  IMAD.WIDE R14, R2, 0x2, R10 ;  /* 0x00000002020e7825 */ /* 0x002fc600078e020a */
[----:B------:R0:W-:Y:S04]  /*1aa30*/  STL.64 [R1+0x16f0], R12 ;  /* 0x0016f00c01007387 */ /* 0x0001e80000100a00 */
[----:B------:R1:W-:Y:S01]  /*1aa40*/  STL.64 [R1+0x16e0], R14 ;  /* 0x0016e00e01007387 */ /* 0x0003e20000100a00 */
[----:B0-----:R-:W-:Y:S02]  /*1aa50*/  IMAD R13, R17, 0x14, RZ ;  /* 0x00000014110d7824 */ /* 0x001fe400078e02ff */
[----:B-1----:R-:W-:-:S05]  /*1aa60*/  IMAD.WIDE R14, R2, 0x2, R8 ;  /* 0x00000002020e7825 */ /* 0x002fca00078e0208 */
[----:B------:R0:W-:Y:S01]  /*1aa70*/  STL.64 [R1+0x16d8], R14 ;  /* 0x0016d80e01007387 */ /* 0x0001e20000100a00 */
[----:B------:R-:W-:Y:S02]  /*1aa80*/  IMAD R12, R17, 0x15, RZ ;  /* 0x00000015110c7824 */ /* 0x000fe400078e02ff */
[----:B0-----:R-:W-:-:S05]  /*1aa90*/  IMAD.WIDE R14, R13, 0x2, R10 ;  /* 0x000000020d0e7825 */ /* 0x001fca00078e020a */
[----:B------:R0:W-:Y:S02]  /*1aaa0*/  STL.64 [R1+0x16c8], R14 ;  /* 0x0016c80e01007387 */ /* 0x0001e40000100a00 */
[----:B0-----:R-:W-:-:S05]  /*1aab0*/  IMAD.WIDE R14, R13, 0x2, R8 ;  /* 0x000000020d0e7825 */ /* 0x001fca00078e0208 */
[----:B------:R0:W-:Y:S01]  /*1aac0*/  STL.64 [R1+0x16c0], R14 ;  /* 0x0016c00e01007387 */ /* 0x0001e20000100a00 */
[----:B------:R-:W-:Y:S02]  /*1aad0*/  IMAD R3, R17, 0x16, RZ ;  /* 0x0000001611037824 */ /* 0x000fe400078e02ff */
[----:B0-----:R-:W-:-:S05]  /*1aae0*/  IMAD.WIDE R14, R12, 0x2, R10 ;  /* 0x000000020c0e7825 */ /* 0x001fca00078e020a */
[----:B------:R0:W-:Y:S02]  /*1aaf0*/  STL.64 [R1+0x16b0], R14 ;  /* 0x0016b00e01007387 */ /* 0x0001e40000100a00 */
[----:B0-----:R-:W-:-:S05]  /*1ab00*/  IMAD.WIDE R14, R12, 0x2, R8 ;  /* 0x000000020c0e7825 */ /* 0x001fca00078e0208 */
[----:B------:R0:W-:Y:S04]  /*1ab10*/  STL.64 [R1+0x16a8], R14 ;  /* 0x0016a80e01007387 */ /* 0x0001e80000100a00 */
[----:B------:R-:W-:Y:S01]  /*1ab20*/  STL.64 [R1+0x18e0], R10 ;  /* 0x0018e00a01007387 */ /* 0x000fe20000100a00 */
[----:B0-----:R-:W-:-:S05]  /*1ab30*/  IMAD.WIDE R14, R3, 0x2, R10 ;  /* 0x00000002030e7825 */ /* 0x001fca00078e020a */
[----:B------:R0:W-:Y:S02]  /*1ab40*/  STL.64 [R1+0x1698], R14 ;  /* 0x0016980e01007387 */ /* 0x0001e40000100a00 */
[----:B0-----:R-:W-:-:S05]  /*1ab50*/  IMAD.WIDE R14, R3, 0x2, R8 ;  /* 0x00000002030e7825 */ /* 0x001fca00078e0208 */
[----:B------:R0:W-:Y:S01]  /*1ab60*/  STL.64 [R1+0x1690], R14 ;  /* 0x0016900e01007387 */ /* 0x0001e20000100a00 */
[----:B--2---:R-:W-:-:S04]  /*1ab70*/  IMAD.WIDE R10, R17, 0x2, R6 ;  /* 0x00000002110a7825 */ /* 0x004fc800078e0206 */
[--C-:B0-----:R-:W-:Y:S01]  /*1ab80*/  IMAD.WIDE R14, R18, 0x2, R6.reuse ;  /* 0x00000002120e7825 */ /* 0x101fe200078e0206 */
[----:B------:R0:W-:Y:S04]  /*1ab90*/  STL.64 [R1+0x18c0], R10 ;  /* 0x0018c00a01007387 */ /* 0x0001e80000100a00 */
[----:B------:R1:W-:Y:S01]  /*1aba0*/  STL.64 [R1+0x1868], R14 ;  /* 0x0018680e01007387 */ /* 0x0003e20000100a00 */
[----:B0-----:R-:W-:-:S04]  /*1abb0*/  IMAD.WIDE R10, R19, 0x2, R6 ;  /* 0x00000002130a7825 */ /* 0x001fc800078e0206 */
[--C-:B-1----:R-:W-:Y:S01]  /*1abc0*/  IMAD.WIDE R14, R20, 0x2, R6.reuse ;  /* 0x00000002140e7825 */ /* 0x102fe200078e0206 */
        /* <DEDUP_REMOVED lines=12> */
[----:B------:R-:W-:Y:S04]  /*1ac90*/  STL.64 [R1+0x17c0], R10 ;  /* 0x0017c00a01007387 */ /* 0x000fe80000100a00 */
[----:B------:R0:W-:Y:S02]  /*1aca0*/  STL.64 [R1+0x17a8], R14 ;  /* 0x0017a80e01007387 */ /* 0x0001e40000100a00 */
[----:B0-----:R-:W-:-:S05]  /*1acb0*/  IMAD.WIDE R14, R27, 0x2, R6 ;  /* 0x000000021b0e7825 */ /* 0x001fca00078e0206 */
[----:B------:R0:W-:Y:S02]  /*1acc0*/  STL.64 [R1+0x1790], R14 ;  /* 0x0017900e01007387 */ /* 0x0001e40000100a00 */
[----:B0-----:R-:W-:-:S05]  /*1acd0*/  IMAD.WIDE R14, R28, 0x2, R6 ;  /* 0x000000021c0e7825 */ /* 0x001fca00078e0206 */
[----:B------:R0:W-:Y:S02]  /*1ace0*/  STL.64 [R1+0x1778], R14 ;  /* 0x0017780e01007387 */ /* 0x0001e40000100a00 */
[----:B0-----:R-:W-:-:S05]  /*1acf0*/  IMAD.WIDE R14, R29, 0x2, R6 ;  /* 0x000000021d0e7825 */ /* 0x001fca00078e0206 */
[----:B------:R0:W-:Y:S04]  /*1ad00*/  STL.64 [R1+0x1760], R14 ;  /* 0x0017600e01007387 */ /* 0x0001e80000100a00 */
[----:B0-----:R-:W2:Y:S01]  /*1ad10*/  LDL.LU.64 R14, [R1+0x18e8] ;  /* 0x0018e800010e7983 */ /* 0x001ea20000300a00 */
[----:B------:R-:W-:-:S04]  /*1ad20*/  IMAD R11, R17, 0xe, RZ ;  /* 0x0000000e110b7824 */ /* 0x000fc800078e02ff */
[----:B------:R-:W-:-:S05]  /*1ad30*/  IMAD.WIDE R10, R11, 0x2, R6 ;  /* 0x000000020b0a7825 */ /* 0x000fca00078e0206 */
[----:B------:R0:W-:Y:S02]  /*1ad40*/  STL.64 [R1+0x1748], R10 ;  /* 0x0017480a01007387 */ /* 0x0001e40000100a00 */
[----:B0-----:R-:W-:-:S05]  /*1ad50*/  IMAD.WIDE R10, R0, 0x2, R6 ;  /* 0x00000002000a7825 */ /* 0x001fca00078e0206 */
[----:B------:R0:W-:Y:S02]  /*1ad60*/  STL.64 [R1+0x1730], R10 ;  /* 0x0017300a01007387 */ /* 0x0001e40000100a00 */
[----:B0-----:R-:W-:-:S05]  /*1ad70*/  IMAD.WIDE R10, R16, 0x2, R6 ;  /* 0x00000002100a7825 */ /* 0x001fca00078e0206 */
[----:B------:R2:W-:Y:S02]  /*1ad80*/  STL.64 [R1+0x1718], R10 ;  /* 0x0017180a01007387 */ /* 0x0005e40000100a00 */
[----:B--2---:R-:W-:-:S05]  /*1ad90*/  IMAD.WIDE R10, R15, 0x2, R6 ;  /* 0x000000020f0a7825 */ /* 0x004fca00078e0206 */
[----:B------:R0:W-:Y:S02]  /*1ada0*/  STL.64 [R1+0x1700], R10 ;  /* 0x0017000a01007387 */ /* 0x0001e40000100a00 */
[----:B0-----:R-:W-:-:S05]  /*1adb0*/  IMAD.WIDE R10, R14, 0x2, R6 ;  /* 0x000000020e0a7825 */ /* 0x001fca00078e0206 */
        /* <DEDUP_REMOVED lines=9> */
[----:B---3--:R-:W-:-:S05]  /*1ae50*/  IMAD.WIDE R10, R17, 0x2, R4 ;  /* 0x00000002110a7825 */ /* 0x008fca00078e0204 */
[----:B------:R0:W-:Y:S02]  /*1ae60*/  STL.64 [R1+0x18b8], R10 ;  /* 0x0018b80a01007387 */ /* 0x0001e40000100a00 */
[----:B0-----:R-:W-:-:S05]  /*1ae70*/  IMAD.WIDE R10, R18, 0x2, R4 ;  /* 0x00000002120a7825 */ /* 0x001fca00078e0204 */
[----:B------:R0:W-:Y:S04]  /*1ae80*/  STL.64 [R1+0x1680], R10 ;  /* 0x0016800a01007387 */ /* 0x0001e80000100a00 */
[----:B0-----:R-:W2:Y:S01]  /*1ae90*/  LDL.LU.64 R10, [R1+0x18e0] ;  /* 0x0018e000010a7983 */ /* 0x001ea20000300a00 */
[----:B------:R-:W-:-:S05]  /*1aea0*/  IMAD.WIDE R18, R19, 0x2, R4 ;  /* 0x0000000213127825 */ /* 0x000fca00078e0204 */
[----:B------:R0:W-:Y:S02]  /*1aeb0*/  STL.64 [R1+0x1678], R18 ;  /* 0x0016781201007387 */ /* 0x0001e40000100a00 */
[----:B0-----:R-:W-:-:S05]  /*1aec0*/  IMAD.WIDE R18, R20, 0x2, R4 ;  /* 0x0000000214127825 */ /* 0x001fca00078e0204 */
[----:B------:R0:W-:Y:S02]  /*1aed0*/  STL.64 [R1+0x1670], R18 ;  /* 0x0016701201007387 */ /* 0x0001e40000100a00 */
[----:B0-----:R-:W-:-:S04]  /*1aee0*/  IMAD.WIDE R18, R21, 0x2, R4 ;  /* 0x0000000215127825 */ /* 0x001fc800078e0204 */
[--C-:B------:R-:W-:Y:S01]  /*1aef0*/  IMAD.WIDE R20, R22, 0x2, R4.reuse ;  /* 0x0000000216147825 */ /* 0x100fe200078e0204 */
[----:B------:R0:W-:Y:S04]  /*1af00*/  STL.64 [R1+0x1668], R18 ;  /* 0x0016681201007387 */ /* 0x0001e80000100a00 */
[----:B------:R1:W-:Y:S01]  /*1af10*/  STL.64 [R1+0x1660], R20 ;  /* 0x0016601401007387 */ /* 0x0003e20000100a00 */
[----:B0-----:R-:W-:-:S04]  /*1af20*/  IMAD.WIDE R18, R23, 0x2, R4 ;  /* 0x0000000217127825 */ /* 0x001fc800078e0204 */
[--C-:B------:R-:W-:Y:S01]  /*1af30*/  IMAD.WIDE R22, R24, 0x2, R4.reuse ;  /* 0x0000000218167825 */ /* 0x100fe200078e0204 */
[----:B------:R0:W-:Y:S03]  /*1af40*/  STL.64 [R1+0x1658], R18 ;  /* 0x0016581201007387 */ /* 0x0001e60000100a00 */
[--C-:B-1----:R-:W-:Y:S01]  /*1af50*/  IMAD.WIDE R20, R25, 0x2, R4.reuse ;  /* 0x0000000219147825 */ /* 0x102fe200078e0204 */
[----:B------:R1:W-:Y:S04]  /*1af60*/  STL.64 [R1+0x1650], R22 ;  /* 0x0016501601007387 */ /* 0x0003e80000100a00 */
[----:B------:R3:W-:Y:S01]  /*1af70*/  STL.64 [R1+0x1648], R20 ;  /* 0x0016481401007387 */ /* 0x0007e20000100a00 */
[----:B0-----:R-:W-:-:S05]  /*1af80*/  IMAD.WIDE R18, R26, 0x2, R4 ;  /* 0x000000021a127825 */ /* 0x001fca00078e0204 */
[----:B------:R0:W-:Y:S01]  /*1af90*/  STL.64 [R1+0x1640], R18 ;  /* 0x0016401201007387 */ /* 0x0001e20000100a00 */
[----:B------:R-:W-:Y:S02]  /*1afa0*/  IMAD R17, R17, 0xe, RZ ;  /* 0x0000000e11117824 */ /* 0x000fe400078e02ff */
[----:B-1----:R-:W-:-:S04]  /*1afb0*/  IMAD.WIDE R22, R28, 0x2, R4 ;  /* 0x000000021c167825 */ /* 0x002fc800078e0204 */
[----:B---3--:R-:W-:-:S04]  /*1afc0*/  IMAD.WIDE R20, R29, 0x2, R4 ;  /* 0x000000021d147825 */ /* 0x008fc800078e0204 */
[----:B0-----:R-:W-:-:S05]  /*1afd0*/  IMAD.WIDE R18, R27, 0x2, R4 ;  /* 0x000000021b127825 */ /* 0x001fca00078e0204 */
[----:B------:R0:W-:Y:S04]  /*1afe0*/  STL.64 [R1+0x1638], R18 ;  /* 0x0016381201007387 */ /* 0x0001e80000100a00 */
[----:B------:R1:W-:Y:S04]  /*1aff0*/  STL.64 [R1+0x1630], R22 ;  /* 0x0016301601007387 */ /* 0x0003e80000100a00 */
[----:B------:R3:W-:Y:S01]  /*1b000*/  STL.64 [R1+0x1628], R20 ;  /* 0x0016281401007387 */ /* 0x0007e20000100a00 */
[----:B0-----:R-:W-:-:S04]  /*1b010*/  IMAD.WIDE R18, R17, 0x2, R4 ;  /* 0x0000000211127825 */ /* 0x001fc800078e0204 */
[--C-:B-1----:R-:W-:Y:S01]  /*1b020*/  IMAD.WIDE R22, R0, 0x2, R4.reuse ;  /* 0x0000000200167825 */ /* 0x102fe200078e0204 */
[----:B------:R0:W-:Y:S03]  /*1b030*/  STL.64 [R1+0x1620], R18 ;  /* 0x0016201201007387 */ /* 0x0001e60000100a00 */
[----:B---3--:R-:W-:-:S04]  /*1b040*/  IMAD.WIDE R20, R16, 0x2, R4 ;  /* 0x0000000210147825 */ /* 0x008fc800078e0204 */
[----:B------:R-:W-:-:S04]  /*1b050*/  IMAD.WIDE R16, R14, 0x2, R4 ;  /* 0x000000020e107825 */ /* 0x000fc800078e0204 */
[----:B0-----:R-:W-:-:S04]  /*1b060*/  IMAD.WIDE R18, R15, 0x2, R4 ;  /* 0x000000020f127825 */ /* 0x001fc800078e0204 */
[----:B------:R-:W-:Y:S01]  /*1b070*/  IMAD.WIDE R14, R2, 0x2, R4 ;  /* 0x00000002020e7825 */ /* 0x000fe200078e0204 */
[----:B------:R-:W-:Y:S01]  /*1b080*/  MOV R2, c[0x0][0x1a4] ;  /* 0x0000690000027a02 */ /* 0x000fe20000000f00 */
[----:B------:R-:W-:Y:S04]  /*1b090*/  STL.64 [R1+0x1618], R22 ;  /* 0x0016181601007387 */ /* 0x000fe80000100a00 */
[----:B------:R-:W-:Y:S01]  /*1b0a0*/  STL.64 [R1+0x1610], R20 ;  /* 0x0016101401007387 */ /* 0x000fe20000100a00 */
[----:B------:R-:W-:-:S03]  /*1b0b0*/  IMAD R2, R2, 0x17, RZ ;  /* 0x0000001702027824 */ /* 0x000fc600078e02ff */
[----:B------:R0:W-:Y:S04]  /*1b0c0*/  STL.64 [R1+0x1608], R18 ;  /* 0x0016081201007387 */ /* 0x0001e80000100a00 */
[----:B------:R1:W-:Y:S04]  /*1b0d0*/  STL.64 [R1+0x1600], R16 ;  /* 0x0016001001007387 */ /* 0x0003e80000100a00 */
[----:B------:R3:W-:Y:S01]  /*1b0e0*/  STL.64 [R1+0x15f8], R14 ;  /* 0x0015f80e01007387 */ /* 0x0007e20000100a00 */
[----:B0-----:R-:W-:-:S04]  /*1b0f0*/  IMAD.WIDE R18, R13, 0x2, R4 ;  /* 0x000000020d127825 */ /* 0x001fc800078e0204 */
[--C-:B-1----:R-:W-:Y:S01]  /*1b100*/  IMAD.WIDE R16, R12, 0x2, R4.reuse ;  /* 0x000000020c107825 */ /* 0x102fe200078e0204 */
[----:B------:R-:W-:Y:S03]  /*1b110*/  STL.64 [R1+0x15f0], R18 ;  /* 0x0015f01201007387 */ /* 0x000fe60000100a00 */
[----:B---3--:R-:W-:Y:S01]  /*1b120*/  IMAD.WIDE R14, R3, 0x2, R4 ;  /* 0x00000002030e7825 */ /* 0x008fe200078e0204 */
[----:B------:R0:W-:Y:S01]  /*1b130*/  STL.64 [R1+0x15e8], R16 ;  /* 0x0015e81001007387 */ /* 0x0001e20000100a00 */
[----:B------:R-:W-:-:S03]  /*1b140*/  MOV R3, c[0x0][0x1a4] ;  /* 0x0000690000037a02 */ /* 0x000fc60000000f00 */
[----:B------:R1:W-:Y:S02]  /*1b150*/  STL.64 [R1+0x15e0], R14 ;  /* 0x0015e00e01007387 */ /* 0x0003e40000100a00 */
[----:B------:R-:W-:Y:S02]  /*1b160*/  IMAD R3, R3, 0x18, RZ ;  /* 0x0000001803037824 */ /* 0x000fe400078e02ff */
[----:B0-----:R-:W-:-:S04]  /*1b170*/  IMAD.WIDE R16, R2, 0x2, R6 ;  /* 0x0000000202107825 */ /* 0x001fc800078e0206 */
[C---:B-1----:R-:W-:Y:S01]  /*1b180*/  IMAD.WIDE R14, R2.reuse, 0x2, R4 ;  /* 0x00000002020e7825 */ /* 0x042fe200078e0204 */
[----:B------:R-:W-:Y:S02]  /*1b190*/  UMOV UR4, URZ ;  /* 0x0000003f00047c82 */ /* 0x000fe40008000000 */
[----:B------:R-:W-:Y:S01]  /*1b1a0*/  UMOV UR5, URZ ;  /* 0x0000003f00057c82 */ /* 0x000fe20008000000 */
[----:B--2---:R-:W-:-:S05]  /*1b1b0*/  IMAD.WIDE R12, R2, 0x2, R10 ;  /* 0x00000002020c7825 */ /* 0x004fca00078e020a */
[----:B------:R0:W-:Y:S02]  /*1b1c0*/  STL.64 [R1+0x15d8], R12 ;  /* 0x0015d80c01007387 */ /* 0x0001e40000100a00 */
[----:B0-----:R-:W-:Y:S01]  /*1b1d0*/  IMAD.WIDE R12, R2, 0x2, R8 ;  /* 0x00000002020c7825 */ /* 0x001fe200078e0208 */
[----:B------:R-:W-:-:S04]  /*1b1e0*/  MOV R2, c[0x0][0x1a4] ;  /* 0x0000690000027a02 */ /* 0x000fc80000000f00 */
[----:B------:R0:W-:Y:S04]  /*1b1f0*/  STL.64 [R1+0x15d0], R12 ;  /* 0x0015d00c01007387 */ /* 0x0001e80000100a00 */
[----:B------:R1:W-:Y:S04]  /*1b200*/  STL.64 [R1+0x15c8], R16 ;  /* 0x0015c81001007387 */ /* 0x0003e80000100a00 */
[----:B------:R2:W-:Y:S01]  /*1b210*/  STL.64 [R1+0x15c0], R14 ;  /* 0x0015c00e01007387 */ /* 0x0005e20000100a00 */
[----:B0-----:R-:W-:-:S05]  /*1b220*/  IMAD.WIDE R12, R3, 0x2, R10 ;  /* 0x00000002030c7825 */ /* 0x001fca00078e020a */
[----:B------:R0:W-:Y:S01]  /*1b230*/  STL.64 [R1+0x15b8], R12 ;  /* 0x0015b80c01007387 */ /* 0x0001e20000100a00 */
[----:B------:R-:W-:Y:S02]  /*1b240*/  IMAD R2, R2, 0x19, RZ ;  /* 0x0000001902027824 */ /* 0x000fe400078e02ff */
[----:B-1----:R-:W-:-:S04]  /*1b250*/  IMAD.WIDE R16, R3, 0x2, R6 ;  /* 0x0000000203107825 */ /* 0x002fc800078e0206 */
[----:B--2---:R-:W-:-:S04]  /*1b260*/  IMAD.WIDE R14, R3, 0x2, R4 ;  /* 0x00000002030e7825 */ /* 0x004fc800078e0204 */
[----:B0-----:R-:W-:-:S05]  /*1b270*/  IMAD.WIDE R12, R3, 0x2, R8 ;  /* 0x00000002030c7825 */ /* 0x001fca00078e0208 */
[----:B------:R0:W-:Y:S01]  /*1b280*/  STL.64 [R1+0x15b0], R12 ;  /* 0x0015b00c01007387 */ /* 0x0001e20000100a00 */
[----:B------:R-:W-:-:S03]  /*1b290*/  IMAD.MOV.U32 R3, RZ, RZ, c[0x0][0x1a4] ;  /* 0x00006900ff037624 */ /* 0x000fc600078e00ff */
[----:B------:R1:W-:Y:S04]  /*1b2a0*/  STL.64 [R1+0x15a8], R16 ;  /* 0x0015a81001007387 */ /* 0x0003e80000100a00 */
[----:B------:R2:W-:Y:S01]  /*1b2b0*/  STL.64 [R1+0x15a0], R14 ;  /* 0x0015a00e01007387 */ /* 0x0005e20000100a00 */
[----:B0-----:R-:W-:-:S05]  /*1b2c0*/  IMAD.WIDE R12, R2, 0x2, R10 ;  /* 0x00000002020c7825 */ /* 0x001fca00078e020a */
[----:B------:R0:W-:Y:S01]  /*1b2d0*/  STL.64 [R1+0x1598], R12 ;  /* 0x0015980c01007387 */ /* 0x0001e20000100a00 */
[----:B------:R-:W-:Y:S02]  /*1b2e0*/  IMAD R3, R3, 0x1a, RZ ;  /* 0x0000001a03037824 */ /* 0x000fe400078e02ff */
[----:B-1----:R-:W-:-:S04]  /*1b2f0*/  IMAD.WIDE R16, R2, 0x2, R6 ;  /* 0x0000000202107825 */ /* 0x002fc800078e0206 */
[----:B--2---:R-:W-:-:S04]  /*1b300*/  IMAD.WIDE R14, R2, 0x2, R4 ;  /* 0x00000002020e7825 */ /* 0x004fc800078e0204 */
        /* <DEDUP_REMOVED lines=42> */
[----:B------:R0:W-:Y:S01]  /*1b5b0*/  STL.64 [R1+0x1510], R12 ;  /* 0x0015100c01007387 */ /* 0x0001e20000100a00 */
[----:B------:R-:W-:-:S03]  /*1b5c0*/  IMAD R2, R2, 0x1f, RZ ;  /* 0x0000001f02027824 */ /* 0x000fc600078e02ff */
[----:B------:R1:W-:Y:S04]  /*1b5d0*/  STL.64 [R1+0x1508], R16 ;  /* 0x0015081001007387 */ /* 0x0003e80000100a00 */
[----:B------:R2:W-:Y:S01]  /*1b5e0*/  STL.64 [R1+0x1500], R14 ;  /* 0x0015000e01007387 */ /* 0x0005e20000100a00 */
[----:B0-----:R-:W-:-:S04]  /*1b5f0*/  IMAD.WIDE R12, R3, 0x2, R10 ;  /* 0x00000002030c7825 */ /* 0x001fc800078e020a */
[C---:B-1----:R-:W-:Y:S01]  /*1b600*/  IMAD.WIDE R16, R3.reuse, 0x2, R8 ;  /* 0x0000000203107825 */ /* 0x042fe200078e0208 */
[----:B------:R0:W-:Y:S03]  /*1b610*/  STL.64 [R1+0x14f8], R12 ;  /* 0x0014f80c01007387 */ /* 0x0001e60000100a00 */
[C---:B--2---:R-:W-:Y:S01]  /*1b620*/  IMAD.WIDE R14, R3.reuse, 0x2, R6 ;  /* 0x00000002030e7825 */ /* 0x044fe200078e0206 */
[----:B------:R1:W-:Y:S03]  /*1b630*/  STL.64 [R1+0x14f0], R16 ;  /* 0x0014f01001007387 */ /* 0x0003e60000100a00 */
[----:B------:R-:W-:Y:S01]  /*1b640*/  IMAD.WIDE R10, R2, 0x2, R10 ;  /* 0x00000002020a7825 */ /* 0x000fe200078e020a */
[----:B------:R1:W-:Y:S03]  /*1b650*/  STL.64 [R1+0x14e8], R14 ;  /* 0x0014e80e01007387 */ /* 0x0003e60000100a00 */
[----:B0-----:R-:W-:-:S04]  /*1b660*/  IMAD.WIDE R12, R3, 0x2, R4 ;  /* 0x00000002030c7825 */ /* 0x001fc800078e0204 */
[C---:B------:R-:W-:Y:S01]  /*1b670*/  IMAD.WIDE R8, R2.reuse, 0x2, R8 ;  /* 0x0000000202087825 */ /* 0x040fe200078e0208 */
[----:B------:R1:W-:Y:S03]  /*1b680*/  STL.64 [R1+0x14e0], R12 ;  /* 0x0014e00c01007387 */ /* 0x0003e60000100a00 */
[C---:B------:R-:W-:Y:S01]  /*1b690*/  IMAD.WIDE R6, R2.reuse, 0x2, R6 ;  /* 0x0000000202067825 */ /* 0x040fe200078e0206 */
[----:B------:R1:W-:Y:S03]  /*1b6a0*/  STL.64 [R1+0x14d8], R10 ;  /* 0x0014d80a01007387 */ /* 0x0003e60000100a00 */
[----:B------:R-:W-:Y:S01]  /*1b6b0*/  IMAD.WIDE R2, R2, 0x2, R4 ;  /* 0x0000000202027825 */ /* 0x000fe200078e0204 */
[----:B------:R1:W-:Y:S04]  /*1b6c0*/  STL.64 [R1+0x14d0], R8 ;  /* 0x0014d00801007387 */ /* 0x0003e80000100a00 */
[----:B------:R1:W-:Y:S04]  /*1b6d0*/  STL.64 [R1+0x14c8], R6 ;  /* 0x0014c80601007387 */ /* 0x0003e80000100a00 */
[----:B------:R1:W-:Y:S02]  /*1b6e0*/  STL.64 [R1+0x14b8], R2 ;  /* 0x0014b80201007387 */ /* 0x0003e40000100a00 */
.L_x_35:
[----:B01----:R-:W2:Y:S04]  /*1b6f0*/  LDL.64 R2, [R1+0xd08] ;  /* 0x000d080001027983 */ /* 0x003ea80000100a00 */
[----:B------:R-:W2:Y:S04]  /*1b700*/  LDL R0, [R1+0x378] ;  /* 0x0003780001007983 */ /* 0x000ea80000100800 */
[----:B------:R-:W3:Y:S04]  /*1b710*/  LDL.64 R6, [R1+0xd70] ;  /* 0x000d700001067983 */ /* 0x000ee80000100a00 */
[----:B------:R-:W4:Y:S04]  /*1b720*/  LDL.64 R4, [R1+0xd00] ;  /* 0x000d000001047983 */ /* 0x000f280000100a00 */
[----:B------:R-:W4:Y:S04]  /*1b730*/  LDL.64 R12, [R1+0x998] ;  /* 0x00099800010c7983 */ /* 0x000f280000100a00 */
[----:B------:R-:W4:Y:S04]  /*1b740*/  LDL.64 R8, [R1+0x18d0] ;  /* 0x0018d00001087983 */ /* 0x000f280000100a00 */
[----:B------:R-:W4:Y:S04]  /*1b750*/  LDL.64 R10, [R1+0x18c8] ;  /* 0x0018c800010a7983 */ /* 0x000f280000100a00 */
[----:B------:R-:W4:Y:S04]  /*1b760*/  LDL.64 R16, [R1+0x18c0] ;  /* 0x0018c00001107983 */ /* 0x000f280000100a00 */
[----:B------:R-:W4:Y:S04]  /*1b770*/  LDL.64 R24, [R1+0x1870] ;  /* 0x0018700001187983 */ /* 0x000f280000100a00 */
[----:B------:R-:W4:Y:S04]  /*1b780*/  LDL.64 R18, [R1+0x18b8] ;  /* 0x0018b80001127983 */ /* 0x000f280000100a00 */
[----:B------:R-:W4:Y:S04]  /*1b790*/  LDL.64 R14, [R1+0x1878] ;  /* 0x00187800010e7983 */ /* 0x000f280000100a00 */
[----:B------:R-:W4:Y:S01]  /*1b7a0*/  LDL.64 R20, [R1+0x1680] ;  /* 0x0016800001147983 */ /* 0x000f220000100a00 */
[----:B--2---:R-:W-:-:S04]  /*1b7b0*/  IMAD.WIDE R2, R0, 0x2, R2 ;  /* 0x0000000200027825 */ /* 0x004fc800078e0202 */
[C---:B---3--:R-:W-:Y:S01]  /*1b7c0*/  IMAD.WIDE R6, R0.reuse, 0x2, R6 ;  /* 0x0000000200067825 */ /* 0x048fe200078e0206 */
[----:B------:R0:W2:Y:S04]  /*1b7d0*/  LDG.E.U16 R23, [R2.64] ;  /* 0x0000000602177981 */ /* 0x0000a8000c1e1500 */
[----:B------:R1:W3:Y:S01]  /*1b7e0*/  LDG.E.U16 R22, [R6.64] ;  /* 0x0000000606167981 */ /* 0x0002e2000c1e1500 */
[----:B----4-:R-:W-:-:S05]  /*1b7f0*/  IMAD.WIDE R4, R0, 0x2, R4 ;  /* 0x0000000200047825 */ /* 0x010fca00078e0204 */
[----:B------:R4:W3:Y:S01]  /*1b800*/  LDG.E.U16 R29, [R4.64] ;  /* 0x00000006041d7981 */ /* 0x0008e2000c1e1500 */
[----:B------:R-:W-:-:S04]  /*1b810*/  IMAD.WIDE R8, R0, 0x2, R8 ;  /* 0x0000000200087825 */ /* 0x000fc800078e0208 */
[C---:B-1----:R-:W-:Y:S01]  /*1b820*/  IMAD.WIDE R6, R0.reuse, 0x2, R12 ;  /* 0x0000000200067825 */ /* 0x042fe200078e020c */
[----:B------:R1:W3:Y:S03]  /*1b830*/  LDG.E.U16 R26, [R8.64] ;  /* 0x00000006081a7981 */ /* 0x0002e6000c1e1500 */
[C---:B------:R-:W-:Y:S01]  /*1b840*/  IMAD.WIDE R10, R0.reuse, 0x2, R10 ;  /* 0x00000002000a7825 */ /* 0x040fe200078e020a */
[----:B------:R-:W3:Y:S03]  /*1b850*/  LDL.64 R12, [R1+0x1868] ;  /* 0x00186800010c7983 */ /* 0x000ee60000100a00 */
[C---:B0-----:R-:W-:Y:S01]  /*1b860*/  IMAD.WIDE R2, R0.reuse, 0x2, R16 ;  /* 0x0000000200027825 */ /* 0x041fe200078e0210 */
[----:B------:R0:W3:Y:S03]  /*1b870*/  LDG.E.U16 R28, [R6.64] ;  /* 0x00000006061c7981 */ /* 0x0000e6000c1e1500 */
[C---:B-1----:R-:W-:Y:S01]  /*1b880*/  IMAD.WIDE R8, R0.reuse, 0x2, R24 ;  /* 0x0000000200087825 */ /* 0x042fe200078e0218 */
[----:B------:R1:W3:Y:S03]  /*1b890*/  LDG.E.U16 R27, [R10.64] ;  /* 0x000000060a1b7981 */ /* 0x0002e6000c1e1500 */
[C---:B----4-:R-:W-:Y:S01]  /*1b8a0*/  IMAD.WIDE R4, R0.reuse, 0x2, R18 ;  /* 0x0000000200047825 */ /* 0x050fe200078e0212 */
[----:B------:R4:W4:Y:S03]  /*1b8b0*/  LDG.E.U16 R25, [R2.64] ;  /* 0x0000000602197981 */ /* 0x000926000c1e1500 */
[C---:B0-----:R-:W-:Y:S01]  /*1b8c0*/  IMAD.WIDE R6, R0.reuse, 0x2, R14 ;  /* 0x0000000200067825 */ /* 0x041fe200078e020e */
[----:B--2---:R-:W-:Y:S04]  /*1b8d0*/  STL [R1+0x188], R23 ;  /* 0x0001881701007387 */ /* 0x004fe80000100800 */
[----:B---3--:R0:W-:Y:S04]  /*1b8e0*/  STL [R1+0x18c], R22 ;  /* 0x00018c1601007387 */ /* 0x0081e80000100800 */
[----:B------:R-:W2:Y:S04]  /*1b8f0*/  LDL.64 R18, [R1+0x1850] ;  /* 0x0018500001127983 */ /* 0x000ea80000100a00 */
[----:B------:R-:W3:Y:S04]  /*1b900*/  LDL.64 R16, [R1+0x1858] ;  /* 0x0018580001107983 */ /* 0x000ee80000100a00 */
[----:B0-----:R-:W3:Y:S04]  /*1b910*/  LDL.64 R22, [R1+0x1860] ;  /* 0x0018600001167983 */ /* 0x001ee80000100a00 */
[----:B------:R-:W3:Y:S04]  /*1b920*/  LDL.64 R14, [R1+0x1678] ;  /* 0x00167800010e7983 */ /* 0x000ee80000100a00 */
[----:B------:R0:W-:Y:S04]  /*1b930*/  STL [R1+0x184], R29 ;  /* 0x0001841d01007387 */ /* 0x0001e80000100800 */
[----:B0-----:R3:W3:Y:S01]  /*1b940*/  LDG.E.U16 R29, [R4.64] ;  /* 0x00000006041d7981 */ /* 0x0016e2000c1e1500 */
[----:B-1----:R-:W-:-:S03]  /*1b950*/  IMAD.WIDE R10, R0, 0x2, R12 ;  /* 0x00000002000a7825 */ /* 0x002fc600078e020c */
[----:B------:R0:W-:Y:S01]  /*1b960*/  STL [R1+0x180], R28 ;  /* 0x0001801c01007387 */ /* 0x0001e20000100800 */
[----:B----4-:R-:W-:-:S03]  /*1b970*/  IMAD.WIDE R2, R0, 0x2, R20 ;  /* 0x0000000200027825 */ /* 0x010fc600078e0214 */
[----:B------:R1:W-:Y:S04]  /*1b980*/  STL [R1+0x17c], R26 ;  /* 0x00017c1a01007387 */ /* 0x0003e80000100800 */
[----:B------:R-:W4:Y:S04]  /*1b990*/  LDL.64 R12, [R1+0x1848] ;  /* 0x00184800010c7983 */ /* 0x000f280000100a00 */
[----:B0-----:R0:W4:Y:S04]  /*1b9a0*/  LDG.E.U16 R28, [R6.64] ;  /* 0x00000006061c7981 */ /* 0x001128000c1e1500 */
[----:B-1----:R2:W4:Y:S04]  /*1b9b0*/  LDG.E.U16 R26, [R8.64] ;  /* 0x00000006081a7981 */ /* 0x002528000c1e1500 */
[----:B------:R1:W-:Y:S04]  /*1b9c0*/  STL [R1+0x178], R27 ;  /* 0x0001781b01007387 */ /* 0x0003e80000100800 */
[----:B------:R0:W-:Y:S04]  /*1b9d0*/  STL [R1+0x174], R25 ;  /* 0x0001741901007387 */ /* 0x0001e80000100800 */
[----:B------:R-:W4:Y:S04]  /*1b9e0*/  LDL.64 R20, [R1+0x1838] ;  /* 0x0018380001147983 */ /* 0x000f280000100a00 */
[----:B-1----:R1:W4:Y:S04]  /*1b9f0*/  LDG.E.U16 R27, [R10.64] ;  /* 0x000000060a1b7981 */ /* 0x002328000c1e1500 */
[----:B0-----:R-:W4:Y:S01]  /*1ba00*/  LDL.64 R24, [R1+0x1840] ;  /* 0x0018400001187983 */ /* 0x001f220000100a00 */
[----:B--2---:R-:W-:-:S03]  /*1ba10*/  IMAD.WIDE R8, R0, 0x2, R18 ;  /* 0x0000000200087825 */ /* 0x004fc600078e0212 */
[----:B------:R4:W2:Y:S01]  /*1ba20*/  LDG.E.U16 R19, [R2.64] ;  /* 0x0000000602137981 */ /* 0x0008a2000c1e1500 */
[----:B---3--:R-:W-:-:S03]  /*1ba30*/  IMAD.WIDE R4, R0, 0x2, R22 ;  /* 0x0000000200047825 */ /* 0x008fc600078e0216 */
[----:B------:R-:W3:Y:S01]  /*1ba40*/  LDL.64 R22, [R1+0x1670] ;  /* 0x0016700001167983 */ /* 0x000ee20000100a00 */
[----:B------:R-:W-:-:S03]  /*1ba50*/  IMAD.WIDE R6, R0, 0x2, R16 ;  /* 0x0000000200067825 */ /* 0x000fc600078e0210 */
[----:B------:R-:W3:Y:S04]  /*1ba60*/  LDL.64 R16, [R1+0x1830] ;  /* 0x0018300001107983 */ /* 0x000ee80000100a00 */
[----:B------:R0:W-:Y:S04]  /*1ba70*/  STL [R1+0x170], R29 ;  /* 0x0001701d01007387 */ /* 0x0001e80000100800 */
[----:B0-----:R0:W3:Y:S01]  /*1ba80*/  LDG.E.U16 R29, [R4.64] ;  /* 0x00000006041d7981 */ /* 0x0010e2000c1e1500 */
[----:B-1----:R-:W-:-:S04]  /*1ba90*/  IMAD.WIDE R10, R0, 0x2, R14 ;  /* 0x00000002000a7825 */ /* 0x002fc800078e020e */
[C---:B----4-:R-:W-:Y:S01]  /*1baa0*/  IMAD.WIDE R2, R0.reuse, 0x2, R12 ;  /* 0x0000000200027825 */ /* 0x050fe200078e020c */
[----:B------:R1:W-:Y:S04]  /*1bab0*/  STL [R1+0x16c], R28 ;  /* 0x00016c1c01007387 */ /* 0x0003e80000100800 */
[----:B------:R4:W-:Y:S04]  /*1bac0*/  STL [R1+0x168], R26 ;  /* 0x0001681a01007387 */ /* 0x0009e80000100800 */
[----:B------:R-:W3:Y:S04]  /*1bad0*/  LDL.64 R14, [R1+0x1828] ;  /* 0x00182800010e7983 */ /* 0x000ee80000100a00 */
[----:B-1----:R1:W3:Y:S04]  /*1bae0*/  LDG.E.U16 R28, [R6.64] ;  /* 0x00000006061c7981 */ /* 0x0022e8000c1e1500 */
[----:B----4-:R3:W4:Y:S04]  /*1baf0*/  LDG.E.U16 R26, [R8.64] ;  /* 0x00000006081a7981 */ /* 0x010728000c1e1500 */
[----:B------:R0:W-:Y:S01]  /*1bb00*/  STL [R1+0x164], R27 ;  /* 0x0001641b01007387 */ /* 0x0001e20000100800 */
[----:B-1----:R-:W-:-:S03]  /*1bb10*/  IMAD.WIDE R6, R0, 0x2, R20 ;  /* 0x0000000200067825 */ /* 0x002fc600078e0214 */
[----:B0-----:R0:W4:Y:S01]  /*1bb20*/  LDG.E.U16 R27, [R10.64] ;  /* 0x000000060a1b7981 */ /* 0x001122000c1e1500 */
[----:B------:R-:W-:-:S03]  /*1bb30*/  IMAD.WIDE R4, R0, 0x2, R24 ;  /* 0x0000000200047825 */ /* 0x000fc600078e0218 */
[----:B--2---:R1:W-:Y:S04]  /*1bb40*/  STL [R1+0x160], R19 ;  /* 0x0001601301007387 */ /* 0x0043e80000100800 */
[----:B------:R-:W2:Y:S01]  /*1bb50*/  LDL.64 R12, [R1+0x1668] ;  /* 0x00166800010c7983 */ /* 0x000ea20000100a00 */
[----:B---3--:R-:W-:-:S03]  /*1bb60*/  IMAD.WIDE R8, R0, 0x2, R22 ;  /* 0x0000000200087825 */ /* 0x008fc600078e0216 */
[----:B------:R-:W3:Y:S04]  /*1bb70*/  LDL.64 R20, [R1+0x1810] ;  /* 0x0018100001147983 */ /* 0x000ee80000100a00 */
[----:B------:R0:W3:Y:S04]  /*1bb80*/  LDG.E.U16 R23, [R2.64] ;  /* 0x0000000602177981 */ /* 0x0000e8000c1e1500 */
[----:B-1----:R-:W3:Y:S04]  /*1bb90*/  LDL.64 R18, [R1+0x1820] ;  /* 0x0018200001127983 */ /* 0x002ee80000100a00 */
[----:B------:R-:W3:Y:S04]  /*1bba0*/  LDL.64 R24, [R1+0x1818] ;  /* 0x0018180001187983 */ /* 0x000ee80000100a00 */
[----:B------:R1:W-:Y:S04]  /*1bbb0*/  STL [R1+0x15c], R29 ;  /* 0x00015c1d01007387 */ /* 0x0003e80000100800 */
[----:B-1----:R1:W3:Y:S01]  /*1bbc0*/  LDG.E.U16 R29, [R4.64] ;  /* 0x00000006041d7981 */ /* 0x0022e2000c1e1500 */
[----:B0-----:R-:W-:-:S03]  /*1bbd0*/  IMAD.WIDE R10, R0, 0x2, R16 ;  /* 0x00000002000a7825 */ /* 0x001fc600078e0210 */
[----:B------:R0:W-:Y:S01]  /*1bbe0*/  STL [R1+0x158], R28 ;  /* 0x0001581c01007387 */ /* 0x0001e20000100800 */
[----:B------:R-:W-:-:S03]  /*1bbf0*/  IMAD.WIDE R2, R0, 0x2, R14 ;  /* 0x0000000200027825 */ /* 0x000fc600078e020e */
[----:B------:R-:W3:Y:S04]  /*1bc00*/  LDL.64 R16, [R1+0x1808] ;  /* 0x0018080001107983 */ /* 0x000ee80000100a00 */
[----:B----4-:R4:W-:Y:S04]  /*1bc10*/  STL [R1+0x154], R26 ;  /* 0x0001541a01007387 */ /* 0x0109e80000100800 */
[----:B0-----:R2:W3:Y:S04]  /*1bc20*/  LDG.E.U16 R28, [R6.64] ;  /* 0x00000006061c7981 */ /* 0x0014e8000c1e1500 */
[----:B------:R0:W-:Y:S04]  /*1bc30*/  STL [R1+0x150], R27 ;  /* 0x0001501b01007387 */ /* 0x0001e80000100800 */
[----:B----4-:R4:W3:Y:S04]  /*1bc40*/  LDG.E.U16 R26, [R8.64] ;  /* 0x00000006081a7981 */ /* 0x0108e8000c1e1500 */
[----:B0-----:R3:W3:Y:S01]  /*1bc50*/  LDG.E.U16 R27, [R10.64] ;  /* 0x000000060a1b7981 */ /* 0x0016e2000c1e1500 */
[----:B--2---:R-:W-:-:S04]  /*1bc60*/  IMAD.WIDE R6, R0, 0x2, R12 ;  /* 0x0000000200067825 */ /* 0x004fc800078e020c */
[C---:B---3--:R-:W-:Y:S02]  /*1bc70*/  IMAD.WIDE R10, R0.reuse, 0x2, R20 ;  /* 0x00000002000a7825 */ /* 0x048fe400078e0214 */
[----:B------:R0:W2:Y:S04]  /*1bc80*/  LDG.E.U16 R21, [R2.64] ;  /* 0x0000000602157981 */ /* 0x0000a8000c1e1500 */
[----:B------:R3:W-:Y:S01]  /*1bc90*/  STL [R1+0x14c], R23 ;  /* 0x00014c1701007387 */ /* 0x0007e20000100800 */
[----:B-1----:R-:W-:-:S03]  /*1bca0*/  IMAD.WIDE R4, R0, 0x2, R18 ;  /* 0x0000000200047825 */ /* 0x002fc600078e0212 */
[----:B------:R-:W2:Y:S01]  /*1bcb0*/  LDL.64 R14, [R1+0x1800] ;  /* 0x00180000010e7983 */ /* 0x000ea20000100a00 */
[----:B----4-:R-:W-:-:S03]  /*1bcc0*/  IMAD.WIDE R8, R0, 0x2, R24 ;  /* 0x0000000200087825 */ /* 0x010fc600078e0218 */
[----:B------:R-:W4:Y:S04]  /*1bcd0*/  LDL.64 R18, [R1+0x17f8] ;  /* 0x0017f80001127983 */ /* 0x000f280000100a00 */
[----:B---3--:R-:W3:Y:S04]  /*1bce0*/  LDL.64 R22, [R1+0x1660] ;  /* 0x0016600001167983 */ /* 0x008ee80000100a00 */
[----:B------:R1:W4:Y:S04]  /*1bcf0*/  LDG.E.U16 R25, [R6.64] ;  /* 0x0000000606197981 */ /* 0x000328000c1e1500 */
[----:B------:R-:W4:Y:S04]  /*1bd00*/  LDL.64 R12, [R1+0x17f0] ;  /* 0x0017f000010c7983 */ /* 0x000f280000100a00 */
[----:B------:R3:W4:Y:S04]  /*1bd10*/  LDG.E.U16 R24, [R4.64] ;  /* 0x0000000604187981 */ /* 0x000728000c1e1500 */
[----:B------:R0:W-:Y:S04]  /*1bd20*/  STL [R1+0x148], R29 ;  /* 0x0001481d01007387 */ /* 0x0001e80000100800 */
[----:B0-----:R4:W4:Y:S01]  /*1bd30*/  LDG.E.U16 R29, [R8.64] ;  /* 0x00000006081d7981 */ /* 0x001922000c1e1500 */
[----:B------:R-:W-:-:S06]  /*1bd40*/  IMAD.WIDE R2, R0, 0x2, R16 ;  /* 0x0000000200027825 */ /* 0x000fcc00078e0210 */
[----:B------:R-:W4:Y:S04]  /*1bd50*/  LDG.E.U16 R3, [R2.64] ;  /* 0x0000000602037981 */ /* 0x000f28000c1e1500 */
[----:B------:R0:W-:Y:S04]  /*1bd60*/  STL [R1+0x144], R28 ;  /* 0x0001441c01007387 */ /* 0x0001e80000100800 */
[----:B0-----:R0:W4:Y:S04]  /*1bd70*/  LDG.E.U16 R28, [R10.64] ;  /* 0x000000060a1c7981 */ /* 0x001128000c1e1500 */
[----:B------:R-:W-:Y:S04]  /*1bd80*/  STL [R1+0x13c], R27 ;  /* 0x00013c1b01007387 */ /* 0x000fe80000100800 */
[----:B------:R0:W-:Y:S04]  /*1bd90*/  STL [R1+0x140], R26 ;  /* 0x0001401a01007387 */ /* 0x0001e80000100800 */
[----:B0-----:R-:W4:Y:S04]  /*1bda0*/  LDL.64 R26, [R1+0x1658] ;  /* 0x00165800011a7983 */ /* 0x001f280000100a00 */
[----:B--2---:R0:W-:Y:S04]  /*1bdb0*/  STL [R1+0x138], R21 ;  /* 0x0001381501007387 */ /* 0x0041e80000100800 */
[----:B------:R-:W2:Y:S01]  /*1bdc0*/  LDL.64 R16, [R1+0x17e0] ;  /* 0x0017e00001107983 */ /* 0x000ea20000100a00 */
[----:B-1----:R-:W-:-:S03]  /*1bdd0*/  IMAD.WIDE R6, R0, 0x2, R14 ;  /* 0x0000000200067825 */ /* 0x002fc600078e020e */
[----:B0-----:R-:W2:Y:S01]  /*1bde0*/  LDL.64 R20, [R1+0x17e8] ;  /* 0x0017e80001147983 */ /* 0x001ea20000100a00 */
[----:B---3--:R-:W-:-:S03]  /*1bdf0*/  IMAD.WIDE R4, R0, 0x2, R22 ;  /* 0x0000000200047825 */ /* 0x008fc600078e0216 */
[----:B------:R-:W3:Y:S01]  /*1be00*/  LDG.E.U16 R7, [R6.64] ;  /* 0x0000000606077981 */ /* 0x000ee2000c1e1500 */
[----:B----4-:R-:W-:-:S03]  /*1be10*/  IMAD.WIDE R8, R0, 0x2, R18 ;  /* 0x0000000200087825 */ /* 0x010fc600078e0212 */
[----:B------:R-:W-:Y:S04]  /*1be20*/  STL [R1+0x130], R25 ;  /* 0x0001301901007387 */ /* 0x000fe80000100800 */
[----:B------:R-:W4:Y:S04]  /*1be30*/  LDG.E.U16 R5, [R4.64] ;  /* 0x0000000604057981 */ /* 0x000f28000c1e1500 */
[----:B------:R0:W-:Y:S04]  /*1be40*/  STL [R1+0x134], R24 ;  /* 0x0001341801007387 */ /* 0x0001e80000100800 */
[----:B------:R-:W2:Y:S04]  /*1be50*/  LDL.64 R14, [R1+0x1650] ;  /* 0x00165000010e7983 */ /* 0x000ea80000100a00 */
[----:B0-----:R-:W2:Y:S04]  /*1be60*/  LDL.64 R24, [R1+0x17d8] ;  /* 0x0017d80001187983 */ /* 0x001ea80000100a00 */
[----:B------:R0:W-:Y:S01]  /*1be70*/  STL [R1+0x12c], R29 ;  /* 0x00012c1d01007387 */ /* 0x0001e20000100800 */
[----:B------:R-:W-:-:S03]  /*1be80*/  IMAD.WIDE R10, R0, 0x2, R12 ;  /* 0x00000002000a7825 */ /* 0x000fc600078e020c */
[----:B------:R-:W2:Y:S04]  /*1be90*/  LDL.64 R22, [R1+0x17d0] ;  /* 0x0017d00001167983 */ /* 0x000ea80000100a00 */
[----:B------:R-:W2:Y:S04]  /*1bea0*/  LDL.64 R18, [R1+0x17c8] ;  /* 0x0017c80001127983 */ /* 0x000ea80000100a00 */
[----:B0-----:R-:W2:Y:S04]  /*1beb0*/  LDG.E.U16 R29, [R8.64] ;  /* 0x00000006081d7981 */ /* 0x001ea8000c1e1500 */
[----:B------:R-:W2:Y:S04]  /*1bec0*/  LDL.64 R12, [R1+0x17c0] ;  /* 0x0017c000010c7983 */ /* 0x000ea80000100a00 */
[----:B------:R0:W-:Y:S04]  /*1bed0*/  STL [R1+0x128], R28 ;  /* 0x0001281c01007387 */ /* 0x0001e80000100800 */
[----:B------:R1:W-:Y:S04]  /*1bee0*/  STL [R1+0x124], R3 ;  /* 0x0001240301007387 */ /* 0x0003e80000100800 */
[----:B0-----:R0:W2:Y:S01]  /*1bef0*/  LDG.E.U16 R28, [R10.64] ;  /* 0x000000060a1c7981 */ /* 0x0010a2000c1e1500 */
[----:B-1----:R-:W-:-:S03]  /*1bf00*/  IMAD.WIDE R2, R0, 0x2, R26 ;  /* 0x0000000200027825 */ /* 0x002fc600078e021a */
[----:B----4-:R2:W-:Y:S04]  /*1bf10*/  STL [R1+0x120], R5 ;  /* 0x0001200501007387 */ /* 0x0105e80000100800 */
[----:B---3--:R1:W-:Y:S01]  /*1bf20*/  STL [R1+0x11c], R7 ;  /* 0x00011c0701007387 */ /* 0x0083e20000100800 */
[----:B--2---:R-:W-:-:S03]  /*1bf30*/  IMAD.WIDE R4, R0, 0x2, R20 ;  /* 0x0000000200047825 */ /* 0x004fc600078e0214 */
[----:B------:R-:W2:Y:S01]  /*1bf40*/  LDL.64 R20, [R1+0x1648] ;  /* 0x0016480001147983 */ /* 0x000ea20000100a00 */
[----:B-1----:R-:W-:-:S03]  /*1bf50*/  IMAD.WIDE R6, R0, 0x2, R16 ;  /* 0x0000000200067825 */ /* 0x002fc600078e0210 */
[----:B------:R-:W3:Y:S04]  /*1bf60*/  LDL.64 R16, [R1+0x17b8] ;  /* 0x0017b80001107983 */ /* 0x000ee80000100a00 */
[----:B------:R1:W4:Y:S04]  /*1bf70*/  LDG.E.U16 R27, [R6.64] ;  /* 0x00000006061b7981 */ /* 0x000328000c1e1500 */
[----:B------:R0:W2:Y:S04]  /*1bf80*/  LDG.E.U16 R26, [R4.64] ;  /* 0x00000006041a7981 */ /* 0x0000a8000c1e1500 */
[----:B------:R0:W-:Y:S04]  /*1bf90*/  STL [R1+0x118], R29 ;  /* 0x0001181d01007387 */ /* 0x0001e80000100800 */
[----:B0-----:R0:W2:Y:S01]  /*1bfa0*/  LDG.E.U16 R29, [R2.64] ;  /* 0x00000006021d7981 */ /* 0x0010a2000c1e1500 */
[----:B------:R-:W-:-:S03]  /*1bfb0*/  IMAD.WIDE R10, R0, 0x2, R14 ;  /* 0x00000002000a7825 */ /* 0x000fc600078e020e */
[----:B------:R-:W4:Y:S01]  /*1bfc0*/  LDL.64 R14, [R1+0x17b0] ;  /* 0x0017b000010e7983 */ /* 0x000f220000100a00 */
[----:B------:R-:W-:-:S03]  /*1bfd0*/  IMAD.WIDE R8, R0, 0x2, R24 ;  /* 0x0000000200087825 */ /* 0x000fc600078e0218 */
[----:B------:R3:W4:Y:S01]  /*1bfe0*/  LDG.E.U16 R25, [R10.64] ;  /* 0x000000060a197981 */ /* 0x000722000c1e1500 */
[----:B------:R-:W-:-:S03]  /*1bff0*/  IMAD.WIDE R4, R0, 0x2, R18 ;  /* 0x0000000200047825 */ /* 0x000fc600078e0212 */
[----:B------:R2:W4:Y:S01]  /*1c000*/  LDG.E.U16 R24, [R8.64] ;  /* 0x0000000608187981 */ /* 0x000522000c1e1500 */
[----:B0-----:R-:W-:-:S03]  /*1c010*/  IMAD.WIDE R2, R0, 0x2, R22 ;  /* 0x0000000200027825 */ /* 0x001fc600078e0216 */
[----:B------:R0:W4:Y:S01]  /*1c020*/  LDG.E.U16 R4, [R4.64] ;  /* 0x0000000604047981 */ /* 0x000122000c1e1500 */
[----:B-1----:R-:W-:-:S05]  /*1c030*/  IMAD.WIDE R6, R0, 0x2, R12 ;  /* 0x0000000200067825 */ /* 0x002fca00078e020c */
[----:B0-----:R-:W4:Y:S01]  /*1c040*/  LDG.E.U16 R5, [R6.64] ;  /* 0x0000000606057981 */ /* 0x001f22000c1e1500 */
[----:B---3--:R-:W-:-:S03]  /*1c050*/  IMAD.WIDE R10, R0, 0x2, R16 ;  /* 0x00000002000a7825 */ /* 0x008fc600078e0210 */
[----:B------:R0:W3:Y:S04]  /*1c060*/  LDG.E.U16 R17, [R2.64] ;  /* 0x0000000602117981 */ /* 0x0000e8000c1e1500 */
[----:B--2---:R-:W-:Y:S04]  /*1c070*/  STL [R1+0x110], R29 ;  /* 0x0001101d01007387 */ /* 0x004fe80000100800 */
[----:B------:R1:W-:Y:S04]  /*1c080*/  STL [R1+0x114], R28 ;  /* 0x0001141c01007387 */ /* 0x0003e80000100800 */
[----:B------:R-:W2:Y:S04]  /*1c090*/  LDL.64 R22, [R1+0x1640] ;  /* 0x0016400001167983 */ /* 0x000ea80000100a00 */
[----:B------:R-:W2:Y:S04]  /*1c0a0*/  LDL.64 R18, [R1+0x17a0] ;  /* 0x0017a00001127983 */ /* 0x000ea80000100a00 */
[----:B-1----:R-:W2:Y:S01]  /*1c0b0*/  LDL.64 R28, [R1+0x17a8] ;  /* 0x0017a800011c7983 */ /* 0x002ea20000100a00 */
[----:B------:R-:W-:-:S03]  /*1c0c0*/  IMAD.WIDE R8, R0, 0x2, R20 ;  /* 0x0000000200087825 */ /* 0x000fc600078e0214 */
[----:B0-----:R0:W2:Y:S04]  /*1c0d0*/  LDG.E.U16 R3, [R10.64] ;  /* 0x000000060a037981 */ /* 0x0010a8000c1e1500 */
[----:B------:R1:W2:Y:S04]  /*1c0e0*/  LDG.E.U16 R2, [R8.64] ;  /* 0x0000000608027981 */ /* 0x0002a8000c1e1500 */
[----:B------:R-:W2:Y:S04]  /*1c0f0*/  LDL.64 R12, [R1+0x1798] ;  /* 0x00179800010c7983 */ /* 0x000ea80000100a00 */
[----:B----4-:R-:W-:Y:S04]  /*1c100*/  STL [R1+0x108], R27 ;  /* 0x0001081b01007387 */ /* 0x010fe80000100800 */
[----:B------:R4:W-:Y:S01]  /*1c110*/  STL [R1+0x10c], R26 ;  /* 0x00010c1a01007387 */ /* 0x0009e20000100800 */
[----:B-1----:R-:W-:-:S06]  /*1c120*/  IMAD.WIDE R8, R0, 0x2, R14 ;  /* 0x0000000200087825 */ /* 0x002fcc00078e020e */
[----:B------:R1:W2:Y:S04]  /*1c130*/  LDG.E.U16 R8, [R8.64] ;  /* 0x0000000608087981 */ /* 0x0002a8000c1e1500 */
[----:B----4-:R-:W4:Y:S04]  /*1c140*/  LDL.64 R26, [R1+0x1790] ;  /* 0x00179000011a7983 */ /* 0x010f280000100a00 */
[----:B------:R-:W-:Y:S04]  /*1c150*/  STL [R1+0x100], R25 ;  /* 0x0001001901007387 */ /* 0x000fe80000100800 */
[----:B------:R0:W-:Y:S04]  /*1c160*/  STL [R1+0x104], R24 ;  /* 0x0001041801007387 */ /* 0x0001e80000100800 */
[----:B------:R-:W4:Y:S04]  /*1c170*/  LDL.64 R20, [R1+0x1788] ;  /* 0x0017880001147983 */ /* 0x000f280000100a00 */
[----:B0-----:R-:W4:Y:S04]  /*1c180*/  LDL.64 R24, [R1+0x1638] ;  /* 0x0016380001187983 */ /* 0x001f280000100a00 */
[----:B---3--:R0:W-:Y:S04]  /*1c190*/  STL [R1+0xfc], R17 ;  /* 0x0000fc1101007387 */ /* 0x0081e80000100800 */
[----:B------:R-:W3:Y:S04]  /*1c1a0*/  LDL.64 R14, [R1+0x1778] ;  /* 0x00177800010e7983 */ /* 0x000ee80000100a00 */
[----:B0-----:R-:W3:Y:S04]  /*1c1b0*/  LDL.64 R16, [R1+0x1780] ;  /* 0x0017800001107983 */ /* 0x001ee80000100a00 */
[----:B------:R-:W-:Y:S04]  /*1c1c0*/  STL [R1+0xf4], R5 ;  /* 0x0000f40501007387 */ /* 0x000fe80000100800 */
[----:B------:R0:W-:Y:S01]  /*1c1d0*/  STL [R1+0xf8], R4 ;  /* 0x0000f80401007387 */ /* 0x0001e20000100800 */
[----:B--2---:R-:W-:-:S04]  /*1c1e0*/  IMAD.WIDE R6, R0, 0x2, R22 ;  /* 0x0000000200067825 */ /* 0x004fc800078e0216 */
[C---:B------:R-:W-:Y:S02]  /*1c1f0*/  IMAD.WIDE R10, R0.reuse, 0x2, R28 ;  /* 0x00000002000a7825 */ /* 0x040fe400078e021c */
[----:B------:R-:W2:Y:S04]  /*1c200*/  LDG.E.U16 R7, [R6.64] ;  /* 0x0000000606077981 */ /* 0x000ea8000c1e1500 */
[----:B-1----:R4:W2:Y:S01]  /*1c210*/  LDG.E.U16 R9, [R10.64] ;  /* 0x000000060a097981 */ /* 0x0028a2000c1e1500 */
[----:B0-----:R-:W-:-:S05]  /*1c220*/  IMAD.WIDE R4, R0, 0x2, R18 ;  /* 0x0000000200047825 */ /* 0x001fca00078e0212 */
[----:B------:R0:W2:Y:S04]  /*1c230*/  LDG.E.U16 R28, [R4.64] ;  /* 0x00000006041c7981 */ /* 0x0000a8000c1e1500 */
[----:B------:R-:W-:Y:S04]  /*1c240*/  STL [R1+0xec], R3 ;  /* 0x0000ec0301007387 */ /* 0x000fe80000100800 */
[----:B------:R1:W-:Y:S04]  /*1c250*/  STL [R1+0xf0], R2 ;  /* 0x0000f00201007387 */ /* 0x0003e80000100800 */
[----:B------:R-:W2:Y:S04]  /*1c260*/  LDL.64 R18, [R1+0x1630] ;  /* 0x0016300001127983 */ /* 0x000ea80000100a00 */
[----:B------:R-:W2:Y:S01]  /*1c270*/  LDL.64 R22, [R1+0x1770] ;  /* 0x0017700001167983 */ /* 0x000ea20000100a00 */
[----:B-1----:R-:W-:-:S03]  /*1c280*/  IMAD.WIDE R2, R0, 0x2, R12 ;  /* 0x0000000200027825 */ /* 0x002fc600078e020c */
[----:B------:R-:W2:Y:S01]  /*1c290*/  LDL.64 R12, [R1+0x1768] ;  /* 0x00176800010c7983 */ /* 0x000ea20000100a00 */
[----:B----4-:R-:W-:-:S03]  /*1c2a0*/  IMAD.WIDE R10, R0, 0x2, R26 ;  /* 0x00000002000a7825 */ /* 0x010fc600078e021a */
[----:B------:R3:W4:Y:S04]  /*1c2b0*/  LDG.E.U16 R29, [R2.64] ;  /* 0x00000006021d7981 */ /* 0x000728000c1e1500 */
[----:B------:R-:W4:Y:S01]  /*1c2c0*/  LDG.E.U16 R11, [R10.64] ;  /* 0x000000060a0b7981 */ /* 0x000f22000c1e1500 */
[----:B---3--:R-:W-:-:S05]  /*1c2d0*/  IMAD.WIDE R2, R0, 0x2, R14 ;  /* 0x0000000200027825 */ /* 0x008fca00078e020e */
[----:B------:R1:W3:Y:S01]  /*1c2e0*/  LDG.E.U16 R27, [R2.64] ;  /* 0x00000006021b7981 */ /* 0x0002e2000c1e1500 */
[----:B0-----:R-:W-:-:S03]  /*1c2f0*/  IMAD.WIDE R4, R0, 0x2, R16 ;  /* 0x0000000200047825 */ /* 0x001fc600078e0210 */
[----:B--2---:R-:W-:Y:S04]  /*1c300*/  STL [R1+0xe4], R9 ;  /* 0x0000e40901007387 */ /* 0x004fe80000100800 */
[----:B------:R0:W-:Y:S04]  /*1c310*/  STL [R1+0xe8], R8 ;  /* 0x0000e80801007387 */ /* 0x0001e80000100800 */
[----:B------:R2:W-:Y:S04]  /*1c320*/  STL [R1+0xe0], R7 ;  /* 0x0000e00701007387 */ /* 0x0005e80000100800 */
[----:B------:R-:W3:Y:S01]  /*1c330*/  LDL.64 R16, [R1+0x1628] ;  /* 0x0016280001107983 */ /* 0x000ee20000100a00 */
[----:B0-----:R-:W-:-:S04]  /*1c340*/  IMAD.WIDE R8, R0, 0x2, R24 ;  /* 0x0000000200087825 */ /* 0x001fc800078e0218 */
[C---:B--2---:R-:W-:Y:S01]  /*1c350*/  IMAD.WIDE R6, R0.reuse, 0x2, R20 ;  /* 0x0000000200067825 */ /* 0x044fe200078e0214 */
[----:B------:R0:W2:Y:S04]  /*1c360*/  LDG.E.U16 R25, [R8.64] ;  /* 0x0000000608197981 */ /* 0x0000a8000c1e1500 */
[----:B------:R-:W2:Y:S04]  /*1c370*/  LDL.64 R20, [R1+0x1760] ;  /* 0x0017600001147983 */ /* 0x000ea80000100a00 */
[----:B------:R0:W-:Y:S04]  /*1c380*/  STL [R1+0xdc], R28 ;  /* 0x0000dc1c01007387 */ /* 0x0001e80000100800 */
[----:B------:R-:W2:Y:S04]  /*1c390*/  LDL.64 R14, [R1+0x1758] ;  /* 0x00175800010e7983 */ /* 0x000ea80000100a00 */
[----:B------:R4:W2:Y:S01]  /*1c3a0*/  LDG.E.U16 R24, [R6.64] ;  /* 0x0000000606187981 */ /* 0x0008a2000c1e1500 */
[----:B-1----:R-:W-:-:S03]  /*1c3b0*/  IMAD.WIDE R2, R0, 0x2, R12 ;  /* 0x0000000200027825 */ /* 0x002fc600078e020c */
[----:B------:R-:W2:Y:S04]  /*1c3c0*/  LDL.64 R12, [R1+0x1748] ;  /* 0x00174800010c7983 */ /* 0x000ea80000100a00 */
[----:B0-----:R0:W2:Y:S01]  /*1c3d0*/  LDG.E.U16 R28, [R4.64] ;  /* 0x00000006041c7981 */ /* 0x0010a2000c1e1500 */
[----:B----4-:R-:W-:-:S03]  /*1c3e0*/  IMAD.WIDE R6, R0, 0x2, R18 ;  /* 0x0000000200067825 */ /* 0x010fc600078e0212 */
[----:B------:R-:W4:Y:S04]  /*1c3f0*/  LDL.64 R18, [R1+0x1750] ;  /* 0x0017500001127983 */ /* 0x000f280000100a00 */
[----:B------:R-:W4:Y:S04]  /*1c400*/  LDL.64 R8, [R1+0x1620] ;  /* 0x0016200001087983 */ /* 0x000f280000100a00 */
[----:B------:R1:W-:Y:S04]  /*1c410*/  STL [R1+0xd8], R29 ;  /* 0x0000d81d01007387 */ /* 0x0003e80000100800 */
[----:B------:R1:W-:Y:S01]  /*1c420*/  STL [R1+0xd4], R11 ;  /* 0x0000d40b01007387 */ /* 0x0003e20000100800 */
[----:B0-----:R-:W-:-:S03]  /*1c430*/  IMAD.WIDE R4, R0, 0x2, R22 ;  /* 0x0000000200047825 */ /* 0x001fc600078e0216 */
[----:B------:R0:W4:Y:S04]  /*1c440*/  LDG.E.U16 R26, [R6.64] ;  /* 0x00000006061a7981 */ /* 0x000128000c1e1500 */
[----:B-1----:R3:W4:Y:S04]  /*1c450*/  LDG.E.U16 R29, [R2.64] ;  /* 0x00000006021d7981 */ /* 0x002728000c1e1500 */
[----:B------:R-:W4:Y:S04]  /*1c460*/  LDL.64 R10, [R1+0x1740] ;  /* 0x00174000010a7983 */ /* 0x000f280000100a00 */
[----:B------:R1:W4:Y:S01]  /*1c470*/  LDG.E.U16 R22, [R4.64] ;  /* 0x0000000604167981 */ /* 0x000322000c1e1500 */
[----:B---3--:R-:W-:-:S03]  /*1c480*/  IMAD.WIDE R2, R0, 0x2, R16 ;  /* 0x0000000200027825 */ /* 0x008fc600078e0210 */
[----:B------:R-:W3:Y:S04]  /*1c490*/  LDL.64 R16, [R1+0x1738] ;  /* 0x0017380001107983 */ /* 0x000ee80000100a00 */
[----:B--2---:R2:W-:Y:S04]  /*1c4a0*/  STL [R1+0xd0], R25 ;  /* 0x0000d01901007387 */ /* 0x0045e80000100800 */
[----:B--2---:R2:W3:Y:S02]  /*1c4b0*/  LDG.E.U16 R25, [R2.64] ;  /* 0x0000000602197981 */ /* 0x0044e4000c1e1500 */
[----:B--2---:R-:W-:-:S02]  /*1c4c0*/  IMAD.WIDE R2, R0, 0x2, R14 ;  /* 0x0000000200027825 */ /* 0x004fc400078e020e */
[----:B------:R-:W2:Y:S04]  /*1c4d0*/  LDL.64 R14, [R1+0x1730] ;  /* 0x00173000010e7983 */ /* 0x000ea80000100a00 */
[----:B------:R1:W-:Y:S04]  /*1c4e0*/  STL [R1+0xcc], R24 ;  /* 0x0000cc1801007387 */ /* 0x0003e80000100800 */
[----:B0-----:R-:W2:Y:S04]  /*1c4f0*/  LDL.64 R6, [R1+0x1618] ;  /* 0x0016180001067983 */ /* 0x001ea80000100a00 */
[----:B-1----:R4:W2:Y:S01]  /*1c500*/  LDG.E.U16 R24, [R2.64] ;  /* 0x0000000602187981 */ /* 0x0028a2000c1e1500 */
[----:B------:R-:W-:-:S05]  /*1c510*/  IMAD.WIDE R4, R0, 0x2, R20 ;  /* 0x0000000200047825 */ /* 0x000fca00078e0214 */
[----:B------:R0:W2:Y:S01]  /*1c520*/  LDG.E.U16 R20, [R4.64] ;  /* 0x0000000604147981 */ /* 0x0000a2000c1e1500 */
[----:B----4-:R-:W-:-:S05]  /*1c530*/  IMAD.WIDE R2, R0, 0x2, R18 ;  /* 0x0000000200027825 */ /* 0x010fca00078e0212 */
[----:B------:R1:W4:Y:S02]  /*1c540*/  LDG.E.U16 R19, [R2.64] ;  /* 0x0000000602137981 */ /* 0x000324000c1e1500 */
[C---:B-1----:R-:W-:Y:S02]  /*1c550*/  IMAD.WIDE R2, R0.reuse, 0x2, R12 ;  /* 0x0000000200027825 */ /* 0x042fe400078e020c */
[----:B------:R-:W4:Y:S04]  /*1c560*/  LDL.64 R12, [R1+0x1728] ;  /* 0x00172800010c7983 */ /* 0x000f280000100a00 */
[----:B------:R1:W-:Y:S04]  /*1c570*/  STL [R1+0xc8], R28 ;  /* 0x0000c81c01007387 */ /* 0x0003e80000100800 */
[----:B-1----:R1:W4:Y:S02]  /*1c580*/  LDG.E.U16 R28, [R2.64] ;  /* 0x00000006021c7981 */ /* 0x002324000c1e1500 */
[----:B-1----:R-:W-:-:S02]  /*1c590*/  IMAD.WIDE R2, R0, 0x2, R8 ;  /* 0x0000000200027825 */ /* 0x002fc400078e0208 */
[----:B------:R-:W4:Y:S04]  /*1c5a0*/  LDL.64 R8, [R1+0x1720] ;  /* 0x0017200001087983 */ /* 0x000f280000100a00 */
[----:B------:R1:W-:Y:S04]  /*1c5b0*/  STL [R1+0xc4], R27 ;  /* 0x0000c41b01007387 */ /* 0x0003e80000100800 */
[----:B0-----:R-:W4:Y:S04]  /*1c5c0*/  LDL.64 R4, [R1+0x1610] ;  /* 0x0016100001047983 */ /* 0x001f280000100a00 */
[----:B-1----:R0:W4:Y:S02]  /*1c5d0*/  LDG.E.U16 R27, [R2.64] ;  /* 0x00000006021b7981 */ /* 0x002124000c1e1500 */
[----:B0-----:R-:W-:-:S02]  /*1c5e0*/  IMAD.WIDE R2, R0, 0x2, R10 ;  /* 0x0000000200027825 */ /* 0x001fc400078e020a */
[----:B------:R-:W4:Y:S04]  /*1c5f0*/  LDL.64 R10, [R1+0x1718] ;  /* 0x00171800010a7983 */ /* 0x000f280000100a00 */
[----:B------:R3:W4:Y:S02]  /*1c600*/  LDG.E.U16 R18, [R2.64] ;  /* 0x0000000602127981 */ /* 0x000724000c1e1500 */
[----:B---3--:R-:W-:-:S05]  /*1c610*/  IMAD.WIDE R2, R0, 0x2, R16 ;  /* 0x0000000200027825 */ /* 0x008fca00078e0210 */
[----:B------:R2:W3:Y:S02]  /*1c620*/  LDG.E.U16 R23, [R2.64] ;  /* 0x0000000602177981 */ /* 0x0004e4000c1e1500 */
[C---:B--2---:R-:W-:Y:S02]  /*1c630*/  IMAD.WIDE R2, R0.reuse, 0x2, R14 ;  /* 0x0000000200027825 */ /* 0x044fe400078e020e */
[----:B------:R-:W2:Y:S04]  /*1c640*/  LDL.64 R14, [R1+0x1710] ;  /* 0x00171000010e7983 */ /* 0x000ea80000100a00 */
[----:B------:R0:W-:Y:S04]  /*1c650*/  STL [R1+0xc0], R26 ;  /* 0x0000c01a01007387 */ /* 0x0001e80000100800 */
[----:B------:R1:W-:Y:S04]  /*1c660*/  STL [R1+0xbc], R22 ;  /* 0x0000bc1601007387 */ /* 0x0003e80000100800 */
[----:B0-----:R0:W3:Y:S02]  /*1c670*/  LDG.E.U16 R26, [R2.64] ;  /* 0x00000006021a7981 */ /* 0x0010e4000c1e1500 */
[----:B0-----:R-:W-:-:S02]  /*1c680*/  IMAD.WIDE R2, R0, 0x2, R6 ;  /* 0x0000000200027825 */ /* 0x001fc400078e0206 */
[----:B------:R-:W3:Y:S04]  /*1c690*/  LDL.64 R6, [R1+0x1708] ;  /* 0x0017080001067983 */ /* 0x000ee80000100a00 */
[----:B-1----:R4:W3:Y:S04]  /*1c6a0*/  LDG.E.U16 R22, [R2.64] ;  /* 0x0000000602167981 */ /* 0x0028e8000c1e1500 */
[----:B------:R-:W-:Y:S01]  /*1c6b0*/  STL [R1+0xb8], R29 ;  /* 0x0000b81d01007387 */ /* 0x000fe20000100800 */
[----:B----4-:R-:W-:-:S03]  /*1c6c0*/  IMAD.WIDE R2, R0, 0x2, R12 ;  /* 0x0000000200027825 */ /* 0x010fc600078e020c */
[----:B------:R-:W4:Y:S04]  /*1c6d0*/  LDL.64 R12, [R1+0x1700] ;  /* 0x00170000010c7983 */ /* 0x000f280000100a00 */
[----:B------:R0:W4:Y:S04]  /*1c6e0*/  LDG.E.U16 R21, [R2.64] ;  /* 0x0000000602157981 */ /* 0x000128000c1e1500 */
[----:B------:R1:W-:Y:S01]  /*1c6f0*/  STL [R1+0xb4], R20 ;  /* 0x0000b41401007387 */ /* 0x0003e20000100800 */
[----:B0-----:R-:W-:-:S03]  /*1c700*/  IMAD.WIDE R2, R0, 0x2, R8 ;  /* 0x0000000200027825 */ /* 0x001fc600078e0208 */
[----:B------:R-:W4:Y:S04]  /*1c710*/  LDL.64 R8, [R1+0x1608] ;  /* 0x0016080001087983 */ /* 0x000f280000100a00 */
[----:B-1----:R0:W4:Y:S04]  /*1c720*/  LDG.E.U16 R20, [R2.64] ;  /* 0x0000000602147981 */ /* 0x002128000c1e1500 */
        /* <DEDUP_REMOVED lines=9> */
[----:B--2---:R-:W-:-:S03]  /*1c7c0*/  IMAD.WIDE R2, R0, 0x2, R14 ;  /* 0x0000000200027825 */ /* 0x004fc600078e020e */
[----:B------:R-:W2:Y:S04]  /*1c7d0*/  LDL.64 R14, [R1+0x16e8] ;  /* 0x0016e800010e7983 */ /* 0x000ea80000100a00 */
[----:B0-----:R3:W2:Y:S04]  /*1c7e0*/  LDG.E.U16 R19, [R2.64] ;  /* 0x0000000602137981 */ /* 0x0016a8000c1e1500 */
[----:B------:R-:W-:Y:S01]  /*1c7f0*/  STL [R1+0xa4], R28 ;  /* 0x0000a41c01007387 */ /* 0x000fe20000100800 */
[----:B---3--:R-:W-:-:S03]  /*1c800*/  IMAD.WIDE R2, R0, 0x2, R6 ;  /* 0x0000000200027825 */ /* 0x008fc600078e0206 */
[----:B------:R-:W3:Y:S04]  /*1c810*/  LDL.64 R6, [R1+0x1600] ;  /* 0x0016000001067983 */ /* 0x000ee80000100a00 */
[----:B------:R4:W3:Y:S04]  /*1c820*/  LDG.E.U16 R17, [R2.64] ;  /* 0x0000000602117981 */ /* 0x0008e8000c1e1500 */
        /* <DEDUP_REMOVED lines=20> */
[----:B------:R0:W-:Y:S01]  /*1c970*/  STL [R1+0x8c], R21 ;  /* 0x00008c1501007387 */ /* 0x0001e20000100800 */
[----:B---3--:R-:W-:-:S03]  /*1c980*/  IMAD.WIDE R2, R0, 0x2, R6 ;  /* 0x0000000200027825 */ /* 0x008fc600078e0206 */
[----:B------:R-:W3:Y:S04]  /*1c990*/  LDL.64 R6, [R1+0x16c0] ;  /* 0x0016c00001067983 */ /* 0x000ee80000100a00 */
[----:B0-----:R4:W3:Y:S04]  /*1c9a0*/  LDG.E.U16 R21, [R2.64] ;  /* 0x0000000602157981 */ /* 0x0018e8000c1e1500 */
[----:B------:R0:W-:Y:S01]  /*1c9b0*/  STL [R1+0x88], R20 ;  /* 0x0000881401007387 */ /* 0x0001e20000100800 */
[----:B----4-:R-:W-:-:S03]  /*1c9c0*/  IMAD.WIDE R2, R0, 0x2, R12 ;  /* 0x0000000200027825 */ /* 0x010fc600078e020c */
[----:B------:R-:W4:Y:S04]  /*1c9d0*/  LDL.64 R12, [R1+0x16b8] ;  /* 0x0016b800010c7983 */ /* 0x000f280000100a00 */
[----:B0-----:R0:W4:Y:S04]  /*1c9e0*/  LDG.E.U16 R20, [R2.64] ;  /* 0x0000000602147981 */ /* 0x001128000c1e1500 */
        /* <DEDUP_REMOVED lines=28> */
[----:B------:R-:W-:Y:S01]  /*1cbb0*/  STL [R1+0x68], R26 ;  /* 0x0000681a01007387 */ /* 0x000fe20000100800 */
[----:B0-----:R-:W-:-:S03]  /*1cbc0*/  IMAD.WIDE R2, R0, 0x2, R10 ;  /* 0x0000000200027825 */ /* 0x001fc600078e020a */
[----:B------:R-:W4:Y:S04]  /*1cbd0*/  LDL.64 R10, [R1+0x1688] ;  /* 0x00168800010a7983 */ /* 0x000f280000100a00 */
[----:B------:R0:W4:Y:S04]  /*1cbe0*/  LDG.E.U16 R28, [R2.64] ;  /* 0x00000006021c7981 */ /* 0x000128000c1e1500 */
        /* <DEDUP_REMOVED lines=15> */
[----:B------:R1:W4:Y:S04]  /*1cce0*/  LDG.E.U16 R27, [R2.64] ;  /* 0x00000006021b7981 */ /* 0x000328000c1e1500 */
[----:B------:R0:W-:Y:S01]  /*1ccf0*/  STL [R1+0x54], R24 ;  /* 0x0000541801007387 */ /* 0x0001e20000100800 */
[----:B-1----:R-:W-:-:S03]  /*1cd00*/  IMAD.WIDE R2, R0, 0x2, R8 ;  /* 0x0000000200027825 */ /* 0x002fc600078e0208 */
[----:B------:R-:W4:Y:S04]  /*1cd10*/  LDL.64 R8, [R1+0x15c0] ;  /* 0x0015c00001087983 */ /* 0x000f280000100a00 */
[----:B------:R1:W4:Y:S04]  /*1cd20*/  LDG.E.U16 R26, [R2.64] ;  /* 0x00000006021a7981 */ /* 0x000328000c1e1500 */
[----:B------:R-:W-:Y:S01]  /*1cd30*/  STL [R1+0x50], R19 ;  /* 0x0000501301007387 */ /* 0x000fe20000100800 */
[----:B-1----:R-:W-:-:S03]  /*1cd40*/  IMAD.WIDE R2, R0, 0x2, R10 ;  /* 0x0000000200027825 */ /* 0x002fc600078e020a */
[----:B------:R-:W4:Y:S04]  /*1cd50*/  LDL.64 R10, [R1+0x15b8] ;  /* 0x0015b800010a7983 */ /* 0x000f280000100a00 */
[----:B0-----:R0:W4:Y:S04]  /*1cd60*/  LDG.E.U16 R25, [R2.64] ;  /* 0x0000000602197981 */ /* 0x001128000c1e1500 */
[----:B------:R-:W-:Y:S01]  /*1cd70*/  STL [R1+0x4c], R17 ;  /* 0x00004c1101007387 */ /* 0x000fe20000100800 */
[----:B0-----:R-:W-:-:S03]  /*1cd80*/  IMAD.WIDE R2, R0, 0x2, R4 ;  /* 0x0000000200027825 */ /* 0x001fc600078e0204 */
[----:B------:R-:W4:Y:S04]  /*1cd90*/  LDL.64 R4, [R1+0x15b0] ;  /* 0x0015b00001047983 */ /* 0x000f280000100a00 */
[----:B------:R0:W-:Y:S04]  /*1cda0*/  STL [R1+0x48], R16 ;  /* 0x0000481001007387 */ /* 0x0001e80000100800 */
[----:B------:R2:W4:Y:S04]  /*1cdb0*/  LDG.E.U16 R24, [R2.64] ;  /* 0x0000000602187981 */ /* 0x000528000c1e1500 */
[----:B0-----:R-:W4:Y:S04]  /*1cdc0*/  LDL.64 R16, [R1+0x15a8] ;  /* 0x0015a80001107983 */ /* 0x001f280000100a00 */
[----:B------:R0:W-:Y:S01]  /*1cdd0*/  STL [R1+0x44], R18 ;  /* 0x0000441201007387 */ /* 0x0001e20000100800 */
[----:B--2---:R-:W-:-:S03]  /*1cde0*/  IMAD.WIDE R2, R0, 0x2, R14 ;  /* 0x0000000200027825 */ /* 0x004fc600078e020e */
[----:B------:R-:W2:Y:S04]  /*1cdf0*/  LDL.64 R14, [R1+0x15a0] ;  /* 0x0015a000010e7983 */ /* 0x000ea80000100a00 */
[----:B------:R3:W2:Y:S04]  /*1ce00*/  LDG.E.U16 R19, [R2.64] ;  /* 0x0000000602137981 */ /* 0x0006a8000c1e1500 */
[----:B------:R1:W-:Y:S01]  /*1ce10*/  STL [R1+0x40], R23 ;  /* 0x0000401701007387 */ /* 0x0003e20000100800 */
[----:B---3--:R-:W-:-:S03]  /*1ce20*/  IMAD.WIDE R2, R0, 0x2, R6 ;  /* 0x0000000200027825 */ /* 0x008fc600078e0206 */
[----:B------:R-:W3:Y:S04]  /*1ce30*/  LDL.64 R6, [R1+0x1598] ;  /* 0x0015980001067983 */ /* 0x000ee80000100a00 */
[----:B0-----:R4:W3:Y:S02]  /*1ce40*/  LDG.E.U16 R18, [R2.64] ;  /* 0x0000000602127981 */ /* 0x0018e4000c1e1500 */
[C---:B----4-:R-:W-:Y:S02]  /*1ce50*/  IMAD.WIDE R2, R0.reuse, 0x2, R12 ;  /* 0x0000000200027825 */ /* 0x050fe400078e020c */
[----:B------:R-:W-:Y:S04]  /*1ce60*/  STL [R1+0x3c], R28 ;  /* 0x00003c1c01007387 */ /* 0x000fe80000100800 */
[----:B-1----:R0:W4:Y:S04]  /*1ce70*/  LDG.E.U16 R23, [R2.64] ;  /* 0x0000000602177981 */ /* 0x002128000c1e1500 */
[----:B------:R-:W4:Y:S01]  /*1ce80*/  LDL.64 R12, [R1+0x1590] ;  /* 0x00159000010c7983 */ /* 0x000f220000100a00 */
[----:B0-----:R-:W-:-:S03]  /*1ce90*/  IMAD.WIDE R2, R0, 0x2, R8 ;  /* 0x0000000200027825 */ /* 0x001fc600078e0208 */
[----:B------:R-:W4:Y:S04]  /*1cea0*/  LDL.64 R8, [R1+0x1588] ;  /* 0x0015880001087983 */ /* 0x000f280000100a00 */
[----:B------:R0:W-:Y:S04]  /*1ceb0*/  STL [R1+0x38], R22 ;  /* 0x0000381601007387 */ /* 0x0001e80000100800 */
[----:B0-----:R0:W4:Y:S02]  /*1cec0*/  LDG.E.U16 R22, [R2.64] ;  /* 0x0000000602167981 */ /* 0x001124000c1e1500 */
[----:B0-----:R-:W-:-:S02]  /*1ced0*/  IMAD.WIDE R2, R0, 0x2, R10 ;  /* 0x0000000200027825 */ /* 0x001fc400078e020a */
[----:B------:R-:W4:Y:S04]  /*1cee0*/  LDL.64 R10, [R1+0x1580] ;  /* 0x00158000010a7983 */ /* 0x000f280000100a00 */
[----:B------:R0:W-:Y:S04]  /*1cef0*/  STL [R1+0x34], R21 ;  /* 0x0000341501007387 */ /* 0x0001e80000100800 */
[----:B0-----:R0:W4:Y:S02]  /*1cf00*/  LDG.E.U16 R21, [R2.64] ;  /* 0x0000000602157981 */ /* 0x001124000c1e1500 */
[----:B0-----:R-:W-:-:S02]  /*1cf10*/  IMAD.WIDE R2, R0, 0x2, R4 ;  /* 0x0000000200027825 */ /* 0x001fc400078e0204 */
[----:B------:R-:W4:Y:S04]  /*1cf20*/  LDL.64 R4, [R1+0x1578] ;  /* 0x0015780001047983 */ /* 0x000f280000100a00 */
[----:B------:R0:W-:Y:S04]  /*1cf30*/  STL [R1+0x30], R20 ;  /* 0x0000301401007387 */ /* 0x0001e80000100800 */
[----:B0-----:R0:W4:Y:S02]  /*1cf40*/  LDG.E.U16 R20, [R2.64] ;  /* 0x0000000602147981 */ /* 0x001124000c1e1500 */
[----:B0-----:R-:W-:-:S05]  /*1cf50*/  IMAD.WIDE R2, R0, 0x2, R16 ;  /* 0x0000000200027825 */ /* 0x001fca00078e0210 */
[----:B------:R2:W4:Y:S02]  /*1cf60*/  LDG.E.U16 R16, [R2.64] ;  /* 0x0000000602107981 */ /* 0x000524000c1e1500 */
[----:B--2---:R-:W-:-:S05]  /*1cf70*/  IMAD.WIDE R2, R0, 0x2, R14 ;  /* 0x0000000200027825 */ /* 0x004fca00078e020e */
[----:B------:R3:W2:Y:S02]  /*1cf80*/  LDG.E.U16 R17, [R2.64] ;  /* 0x0000000602117981 */ /* 0x0006a4000c1e1500 */
[----:B---3--:R-:W-:-:S05]  /*1cf90*/  IMAD.WIDE R2, R0, 0x2, R6 ;  /* 0x0000000200027825 */ /* 0x008fca00078e0206 */
[----:B------:R-:W3:Y:S04]  /*1cfa0*/  LDG.E.U16 R29, [R2.64] ;  /* 0x00000006021d7981 */ /* 0x000ee8000c1e1500 */
[----:B------:R-:W-:Y:S04]  /*1cfb0*/  STL [R1+0x2c], R27 ;  /* 0x00002c1b01007387 */ /* 0x000fe80000100800 */
[----:B------:R-:W-:Y:S04]  /*1cfc0*/  STL [R1+0x28], R26 ;  /* 0x0000281a01007387 */ /* 0x000fe80000100800 */
[----:B------:R-:W2:Y:S04]  /*1cfd0*/  LDL.64 R6, [R1+0x1570] ;  /* 0x0015700001067983 */ /* 0x000ea80000100a00 */
[----:B------:R-:W-:Y:S04]  /*1cfe0*/  STL [R1+0x24], R25 ;  /* 0x0000241901007387 */ /* 0x000fe80000100800 */
[----:B---3--:R0:W-:Y:S04]  /*1cff0*/  STL [R1+0x2b78], R29 ;  /* 0x002b781d01007387 */ /* 0x0081e80000100800 */
[----:B0-----:R-:W4:Y:S02]  /*1d000*/  LDL R29, [R1+0x378] ;  /* 0x00037800011d7983 */ /* 0x001f240000100800 */
[----:B----4-:R-:W-:-:S05]  /*1d010*/  IMAD.WIDE R2, R29, 0x2, R12 ;  /* 0x000000021d027825 */ /* 0x010fca00078e020c */
[----:B------:R0:W3:Y:S02]  /*1d020*/  LDG.E.U16 R28, [R2.64] ;  /* 0x00000006021c7981 */ /* 0x0000e4000c1e1500 */
[----:B0-----:R-:W-:-:S05]  /*1d030*/  IMAD.WIDE R2, R29, 0x2, R8 ;  /* 0x000000021d027825 */ /* 0x001fca00078e0208 */
[----:B------:R0:W4:Y:S02]  /*1d040*/  LDG.E.U16 R27, [R2.64] ;  /* 0x00000006021b7981 */ /* 0x000124000c1e1500 */
[----:B0-----:R-:W-:-:S05]  /*1d050*/  IMAD.WIDE R2, R29, 0x2, R10 ;  /* 0x000000021d027825 */ /* 0x001fca00078e020a */
[----:B------:R0:W2:Y:S04]  /*1d060*/  LDG.E.U16 R25, [R2.64] ;  /* 0x0000000602197981 */ /* 0x0000a8000c1e1500 */
[----:B------:R-:W-:Y:S01]  /*1d070*/  STL [R1+0x20], R24 ;  /* 0x0000201801007387 */ /* 0x000fe20000100800 */
[----:B0-----:R-:W-:-:S03]  /*1d080*/  IMAD.WIDE R2, R29, 0x2, R4 ;  /* 0x000000021d027825 */ /* 0x001fc600078e0204 */
[----:B---3--:R-:W-:Y:S04]  /*1d090*/  STL [R1+0x2b7c], R28 ;  /* 0x002b7c1c01007387 */ /* 0x008fe80000100800 */
[----:B------:R-:W-:Y:S04]  /*1d0a0*/  STL [R1+0x1c], R19 ;  /* 0x00001c1301007387 */ /* 0x000fe80000100800 */
[----:B------:R-:W3:Y:S04]  /*1d0b0*/  LDL.64 R8, [R1+0x1568] ;  /* 0x0015680001087983 */ /* 0x000ee80000100a00 */
[----:B----4-:R-:W-:Y:S04]  /*1d0c0*/  STL [R1+0x2b80], R27 ;  /* 0x002b801b01007387 */ /* 0x010fe80000100800 */
[----:B------:R0:W-:Y:S04]  /*1d0d0*/  STL [R1+0x18], R18 ;  /* 0x0000181201007387 */ /* 0x0001e80000100800 */
[----:B0-----:R-:W4:Y:S04]  /*1d0e0*/  LDL.64 R18, [R1+0x1560] ;  /* 0x0015600001127983 */ /* 0x001f280000100a00 */
[----:B--2---:R-:W-:Y:S04]  /*1d0f0*/  STL [R1+0x2b84], R25 ;  /* 0x002b841901007387 */ /* 0x004fe80000100800 */
[----:B------:R0:W-:Y:S04]  /*1d100*/  STL [R1+0x14], R23 ;  /* 0x0000141701007387 */ /* 0x0001e80000100800 */
[----:B------:R-:W2:Y:S04]  /*1d110*/  LDL.64 R10, [R1+0x1558] ;  /* 0x00155800010a7983 */ /* 0x000ea80000100a00 */
[----:B------:R-:W2:Y:S04]  /*1d120*/  LDL.64 R4, [R1+0x1550] ;  /* 0x0015500001047983 */ /* 0x000ea80000100a00 */
[----:B0-----:R0:W2:Y:S04]  /*1d130*/  LDG.E.U16 R23, [R2.64] ;  /* 0x0000000602177981 */ /* 0x0010a8000c1e1500 */
[----:B------:R-:W-:Y:S01]  /*1d140*/  STL [R1+0x10], R22 ;  /* 0x0000101601007387 */ /* 0x000fe20000100800 */
[----:B0-----:R-:W-:-:S03]  /*1d150*/  IMAD.WIDE R2, R29, 0x2, R6 ;  /* 0x000000021d027825 */ /* 0x001fc600078e0206 */
[----:B--2---:R-:W-:Y:S04]  /*1d160*/  STL [R1+0x2b5c], R23 ;  /* 0x002b5c1701007387 */ /* 0x004fe80000100800 */
[----:B------:R-:W2:Y:S04]  /*1d170*/  LDL.64 R12, [R1+0x1548] ;  /* 0x00154800010c7983 */ /* 0x000ea80000100a00 */
[----:B------:R0:W-:Y:S04]  /*1d180*/  STL [R1+0xc], R21 ;  /* 0x00000c1501007387 */ /* 0x0001e80000100800 */
[----:B------:R-:W2:Y:S04]  /*1d190*/  LDL.64 R6, [R1+0x1540] ;  /* 0x0015400001067983 */ /* 0x000ea80000100a00 */
[----:B0-----:R3:W2:Y:S02]  /*1d1a0*/  LDG.E.U16 R21, [R2.64] ;  /* 0x0000000602157981 */ /* 0x0016a4000c1e1500 */
[----:B---3--:R-:W-:-:S02]  /*1d1b0*/  IMAD.WIDE R2, R29, 0x2, R8 ;  /* 0x000000021d027825 */ /* 0x008fc400078e0208 */
[----:B--2---:R-:W-:Y:S04]  /*1d1c0*/  STL [R1+0x2b60], R21 ;  /* 0x002b601501007387 */ /* 0x004fe80000100800 */
[----:B------:R-:W-:Y:S04]  /*1d1d0*/  STL [R1+0x8], R20 ;  /* 0x0000081401007387 */ /* 0x000fe80000100800 */
[----:B------:R-:W2:Y:S04]  /*1d1e0*/  LDL.64 R14, [R1+0x1538] ;  /* 0x00153800010e7983 */ /* 0x000ea80000100a00 */
[----:B------:R0:W-:Y:S01]  /*1d1f0*/  STL [R1+0x4], R16 ;  /* 0x0000041001007387 */ /* 0x0001e20000100800 */
[----:B------:R-:W-:-:S03]  /*1d200*/  IMAD.WIDE R4, R29, 0x2, R4 ;  /* 0x000000021d047825 */ /* 0x000fc600078e0204 */
[----:B------:R-:W3:Y:S04]  /*1d210*/  LDL.64 R8, [R1+0x1530] ;  /* 0x0015300001087983 */ /* 0x000ee80000100a00 */
[----:B0-----:R4:W3:Y:S02]  /*1d220*/  LDG.E.U16 R16, [R2.64] ;  /* 0x0000000602107981 */ /* 0x0018e4000c1e1500 */
[----:B----4-:R-:W-:-:S05]  /*1d230*/  IMAD.WIDE R2, R29, 0x2, R18 ;  /* 0x000000021d027825 */ /* 0x010fca00078e0212 */
[----:B------:R0:W4:Y:S02]  /*1d240*/  LDG.E.U16 R0, [R2.64] ;  /* 0x0000000602007981 */ /* 0x000124000c1e1500 */
[----:B0-----:R-:W-:-:S06]  /*1d250*/  IMAD.WIDE R2, R29, 0x2, R10 ;  /* 0x000000021d027825 */ /* 0x001fcc00078e020a */
[----:B------:R0:W4:Y:S01]  /*1d260*/  LDG.E.U16 R2, [R2.64] ;  /* 0x0000000602027981 */ /* 0x000122000c1e1500 */
[----:B------:R-:W-:-:S03]  /*1d270*/  IMAD.WIDE R6, R29, 0x2, R6 ;  /* 0x000000021d067825 */ /* 0x000fc600078e0206 */
[----:B0-----:R0:W4:Y:S02]  /*1d280*/  LDG.E.U16 R3, [R4.64] ;  /* 0x0000000604037981 */ /* 0x001124000c1e1500 */
[----:B0-----:R-:W-:-:S06]  /*1d290*/  IMAD.WIDE R4, R29, 0x2, R12 ;  /* 0x000000021d047825 */ /* 0x001fcc00078e020c */
[----:B------:R0:W4:Y:S04]  /*1d2a0*/  LDG.E.U16 R4, [R4.64] ;  /* 0x0000000604047981 */ /* 0x000128000c1e1500 */
[----:B0-----:R2:W4:Y:S02]  /*1d2b0*/  LDG.E.U16 R5, [R6.64] ;  /* 0x0000000606057981 */ /* 0x001524000c1e1500 */
[----:B--2---:R-:W-:-:S06]  /*1d2c0*/  IMAD.WIDE R6, R29, 0x2, R14 ;  /* 0x000000021d067825 */ /* 0x004fcc00078e020e */
[----:B------:R-:W2:Y:S04]  /*1d2d0*/  LDG.E.U16 R6, [R6.64] ;  /* 0x0000000606067981 */ /* 0x000ea8000c1e1500 */
[----:B------:R-:W-:Y:S04]  /*1d2e0*/  STL [R1], R17 ;  /* 0x0000001101007387 */ /* 0x000fe80000100800 */
[----:B---3--:R0:W-:Y:S04]  /*1d2f0*/  STL [R1+0x2b64], R16 ;  /* 0x002b641001007387 */ /* 0x0081e80000100800 */
[----:B----4-:R-:W-:Y:S04]  /*1d300*/  STL [R1+0x2b68], R0 ;  /* 0x002b680001007387 */ /* 0x010fe80000100800 */
[----:B0-----:R-:W3:Y:S04]  /*1d310*/  LDL.64 R16, [R1+0x1528] ;  /* 0x0015280001107983 */ /* 0x001ee80000100a00 */
[----:B------:R-:W4:Y:S04]  /*1d320*/  LDL.64 R10, [R1+0x1520] ;  /* 0x00152000010a7983 */ /* 0x000f280000100a00 */
[----:B------:R-:W-:Y:S04]  /*1d330*/  STL [R1+0x2b6c], R2 ;  /* 0x002b6c0201007387 */ /* 0x000fe80000100800 */
[----:B------:R0:W-:Y:S04]  /*1d340*/  STL [R1+0x2b70], R3 ;  /* 0x002b700301007387 */ /* 0x0001e80000100800 */
[----:B------:R-:W4:Y:S04]  /*1d350*/  LDL.64 R12, [R1+0x1518] ;  /* 0x00151800010c7983 */ /* 0x000f280000100a00 */
[----:B0-----:R-:W4:Y:S04]  /*1d360*/  LDL.64 R2, [R1+0x1510] ;  /* 0x0015100001027983 */ /* 0x001f280000100a00 */
[----:B------:R-:W-:Y:S04]  /*1d370*/  STL [R1+0x2b74], R4 ;  /* 0x002b740401007387 */ /* 0x000fe80000100800 */
[----:B------:R0:W-:Y:S04]  /*1d380*/  STL [R1+0x2b88], R5 ;  /* 0x002b880501007387 */ /* 0x0001e80000100800 */
[----:B--2---:R-:W-:Y:S04]  /*1d390*/  STL [R1+0x2b38], R6 ;  /* 0x002b380601007387 */ /* 0x004fe80000100800 */
[----:B------:R-:W2:Y:S01]  /*1d3a0*/  LDL.64 R14, [R1+0x1508] ;  /* 0x00150800010e7983 */ /* 0x000ea20000100a00 */
[----:B------:R-:W-:-:S03]  /*1d3b0*/  IMAD.WIDE R8, R29, 0x2, R8 ;  /* 0x000000021d087825 */ /* 0x000fc600078e0208 */
[----:B0-----:R-:W2:Y:S04]  /*1d3c0*/  LDL.64 R4, [R1+0x1500] ;  /* 0x0015000001047983 */ /* 0x001ea80000100a00 */
[----:B------:R3:W2:Y:S02]  /*1d3d0*/  LDG.E.U16 R7, [R8.64] ;  /* 0x0000000608077981 */ /* 0x0006a4000c1e1500 */
[----:B---3--:R-:W-:-:S04]  /*1d3e0*/  IMAD.WIDE R8, R29, 0x2, R16 ;  /* 0x000000021d087825 */ /* 0x008fc800078e0210 */
[C---:B----4-:R-:W-:Y:S02]  /*1d3f0*/  IMAD.WIDE R10, R29.reuse, 0x2, R10 ;  /* 0x000000021d0a7825 */ /* 0x050fe400078e020a */
[----:B------:R0:W3:Y:S04]  /*1d400*/  LDG.E.U16 R8, [R8.64] ;  /* 0x0000000608087981 */ /* 0x0000e8000c1e1500 */
[----:B0-----:R0:W4:Y:S02]  /*1d410*/  LDG.E.U16 R9, [R10.64] ;  /* 0x000000060a097981 */ /* 0x001124000c1e1500 */
[----:B0-----:R-:W-:-:S06]  /*1d420*/  IMAD.WIDE R10, R29, 0x2, R12 ;  /* 0x000000021d0a7825 */ /* 0x001fcc00078e020c */
[----:B------:R0:W4:Y:S01]  /*1d430*/  LDG.E.U16 R10, [R10.64] ;  /* 0x000000060a0a7981 */ /* 0x000122000c1e1500 */
[----:B------:R-:W-:-:S05]  /*1d440*/  IMAD.WIDE R12, R29, 0x2, R2 ;  /* 0x000000021d0c7825 */ /* 0x000fca00078e0202 */
[----:B0-----:R2:W4:Y:S02]  /*1d450*/  LDG.E.U16 R11, [R12.64] ;  /* 0x000000060c0b7981 */ /* 0x001524000c1e1500 */
[----:B--2---:R-:W-:-:S06]  /*1d460*/  IMAD.WIDE R12, R29, 0x2, R14 ;  /* 0x000000021d0c7825 */ /* 0x004fcc00078e020e */
[----:B------:R0:W2:Y:S04]  /*1d470*/  LDG.E.U16 R12, [R12.64] ;  /* 0x000000060c0c7981 */ /* 0x0000a8000c1e1500 */
[----:B------:R1:W-:Y:S04]  /*1d480*/  STL [R1+0x2b3c], R7 ;  /* 0x002b3c0701007387 */ /* 0x0003e80000100800 */
[----:B---3--:R-:W-:Y:S04]  /*1d490*/  STL [R1+0x2b40], R8 ;  /* 0x002b400801007387 */ /* 0x008fe80000100800 */
[----:B------:R-:W3:Y:S04]  /*1d4a0*/  LDL.64 R16, [R1+0x14f8] ;  /* 0x0014f80001107983 */ /* 0x000ee80000100a00 */
[----:B----4-:R4:W-:Y:S04]  /*1d4b0*/  STL [R1+0x2b44], R9 ;  /* 0x002b440901007387 */ /* 0x0109e80000100800 */
[----:B-1----:R-:W4:Y:S04]  /*1d4c0*/  LDL.64 R6, [R1+0x14f0] ;  /* 0x0014f00001067983 */ /* 0x002f280000100a00 */
[----:B------:R-:W-:Y:S04]  /*1d4d0*/  STL [R1+0x2b48], R10 ;  /* 0x002b480a01007387 */ /* 0x000fe80000100800 */
[----:B------:R-:W4:Y:S04]  /*1d4e0*/  LDL.64 R20, [R1+0x14e8] ;  /* 0x0014e80001147983 */ /* 0x000f280000100a00 */
[----:B------:R-:W4:Y:S01]  /*1d4f0*/  LDL.64 R2, [R1+0x14e0] ;  /* 0x0014e00001027983 */ /* 0x000f220000100a00 */
[----:B------:R-:W-:-:S03]  /*1d500*/  IMAD.WIDE R14, R29, 0x2, R4 ;  /* 0x000000021d0e7825 */ /* 0x000fc600078e0204 */
[----:B------:R-:W-:Y:S04]  /*1d510*/  STL [R1+0x2b4c], R11 ;  /* 0x002b4c0b01007387 */ /* 0x000fe80000100800 */
[----:B0-----:R3:W4:Y:S04]  /*1d520*/  LDG.E.U16 R13, [R14.64] ;  /* 0x000000060e0d7981 */ /* 0x001728000c1e1500 */
[----:B--2---:R-:W-:Y:S04]  /*1d530*/  STL [R1+0x2b50], R12 ;  /* 0x002b500c01007387 */ /* 0x004fe80000100800 */
[----:B------:R-:W2:Y:S01]  /*1d540*/  LDL.64 R4, [R1+0x14d8] ;  /* 0x0014d80001047983 */ /* 0x000ea20000100a00 */
[----:B---3--:R-:W-:-:S05]  /*1d550*/  IMAD.WIDE R14, R29, 0x2, R16 ;  /* 0x000000021d0e7825 */ /* 0x008fca00078e0210 */
[----:B------:R4:W3:Y:S02]  /*1d560*/  LDG.E.U16 R17, [R14.64] ;  /* 0x000000060e117981 */ /* 0x0008e4000c1e1500 */
[----:B----4-:R-:W-:-:S05]  /*1d570*/  IMAD.WIDE R14, R29, 0x2, R6 ;  /* 0x000000021d0e7825 */ /* 0x010fca00078e0206 */
[----:B------:R0:W4:Y:S02]  /*1d580*/  LDG.E.U16 R18, [R14.64] ;  /* 0x000000060e127981 */ /* 0x000124000c1e1500 */
[----:B0-----:R-:W-:-:S05]  /*1d590*/  IMAD.WIDE R14, R29, 0x2, R20 ;  /* 0x000000021d0e7825 */ /* 0x001fca00078e0214 */
[----:B------:R0:W4:Y:S02]  /*1d5a0*/  LDG.E.U16 R19, [R14.64] ;  /* 0x000000060e137981 */ /* 0x000124000c1e1500 */
[----:B0-----:R-:W-:-:S05]  /*1d5b0*/  IMAD.WIDE R14, R29, 0x2, R2 ;  /* 0x000000021d0e7825 */ /* 0x001fca00078e0202 */
[----:B------:R2:W4:Y:S02]  /*1d5c0*/  LDG.E.U16 R20, [R14.64] ;  /* 0x000000060e147981 */ /* 0x000524000c1e1500 */
[----:B--2---:R-:W-:-:S05]  /*1d5d0*/  IMAD.WIDE R14, R29, 0x2, R4 ;  /* 0x000000021d0e7825 */ /* 0x004fca00078e0204 */
[----:B------:R-:W2:Y:S04]  /*1d5e0*/  LDG.E.U16 R22, [R14.64] ;  /* 0x000000060e167981 */ /* 0x000ea8000c1e1500 */
[----:B------:R-:W-:Y:S04]  /*1d5f0*/  STL [R1+0x2b54], R13 ;  /* 0x002b540d01007387 */ /* 0x000fe80000100800 */
[----:B------:R-:W2:Y:S04]  /*1d600*/  LDL.64 R8, [R1+0x14d0] ;  /* 0x0014d00001087983 */ /* 0x000ea80000100a00 */
[----:B---3--:R-:W-:Y:S04]  /*1d610*/  STL [R1+0x2b28], R17 ;  /* 0x002b281101007387 */ /* 0x008fe80000100800 */
[----:B------:R-:W3:Y:S04]  /*1d620*/  LDL.64 R6, [R1+0x14c8] ;  /* 0x0014c80001067983 */ /* 0x000ee80000100a00 */
[----:B----4-:R-:W-:Y:S04]  /*1d630*/  STL [R1+0x2b2c], R18 ;  /* 0x002b2c1201007387 */ /* 0x010fe80000100800 */
[----:B------:R-:W-:Y:S04]  /*1d640*/  STL [R1+0x2b30], R19 ;  /* 0x002b301301007387 */ /* 0x000fe80000100800 */
[----:B------:R-:W4:Y:S04]  /*1d650*/  LDL.64 R2, [R1+0x14b8] ;  /* 0x0014b80001027983 */ /* 0x000f280000100a00 */
[----:B------:R-:W-:Y:S04]  /*1d660*/  STL [R1+0x2b34], R20 ;  /* 0x002b341401007387 */ /* 0x000fe80000100800 */
[----:B--2---:R-:W-:Y:S04]  /*1d670*/  STL [R1+0x2b58], R22 ;  /* 0x002b581601007387 */ /* 0x004fe80000100800 */
[----:B------:R-:W2:Y:S01]  /*1d680*/  LDL.LU R16, [R1+0x188] ;  /* 0x0001880001107983 */ /* 0x000ea20000300800 */
[----:B------:R-:W-:-:S05]  /*1d690*/  IMAD.WIDE R14, R29, 0x2, R8 ;  /* 0x000000021d0e7825 */ /* 0x000fca00078e0208 */
[----:B------:R3:W4:Y:S04]  /*1d6a0*/  LDG.E.U16 R24, [R14.64] ;  /* 0x000000060e187981 */ /* 0x000728000c1e1500 */
[----:B------:R-:W0:Y:S01]  /*1d6b0*/  S2R R4, SR_TID.X ;  /* 0x0000000000047919 */ /* 0x000e220000002100 */
[----:B---3--:R-:W-:-:S05]  /*1d6c0*/  IMAD.WIDE R14, R29, 0x2, R6 ;  /* 0x000000021d0e7825 */ /* 0x008fca00078e0206 */
[----:B------:R4:W3:Y:S04]  /*1d6d0*/  LDG.E.U16 R26, [R14.64] ;  /* 0x000000060e1a7981 */ /* 0x0008e8000c1e1500 */
[----:B--2---:R1:W-:Y:S04]  /*1d6e0*/  STL [R1+0x2b8c], R16 ;  /* 0x002b8c1001007387 */ /* 0x0043e80000100800 */
[----:B-1----:R-:W2:Y:S01]  /*1d6f0*/  LDL.LU R16, [R1+0x18c] ;  /* 0x00018c0001107983 */ /* 0x002ea20000300800 */
[----:B----4-:R-:W-:-:S03]  /*1d700*/  IMAD.WIDE R14, R29, 0x2, R2 ;  /* 0x000000021d0e7825 */ /* 0x010fc600078e0202 */
[----:B------:R-:W4:Y:S04]  /*1d710*/  LDL.LU R5, [R1+0x184] ;  /* 0x0001840001057983 */ /* 0x000f280000300800 */
[----:B------:R1:W3:Y:S04]  /*1d720*/  LDG.E.U16 R14, [R14.64] ;  /* 0x000000060e0e7981 */ /* 0x0002e8000c1e1500 */
[----:B------:R-:W3:Y:S04]  /*1d730*/  LDL.LU R21, [R1+0x180] ;  /* 0x0001800001157983 */ /* 0x000ee80000300800 */
[----:B------:R-:W3:Y:S04]  /*1d740*/  LDL.LU R23, [R1+0x10c] ;  /* 0x00010c0001177983 */ /* 0x000ee80000300800 */
[----:B------:R-:W3:Y:S04]  /*1d750*/  LDL.LU R25, [R1+0x108] ;  /* 0x0001080001197983 */ /* 0x000ee80000300800 */
[----:B------:R-:W3:Y:S04]  /*1d760*/  LDL.LU R8, [R1+0x104] ;  /* 0x0001040001087983 */ /* 0x000ee80000300800 */
[----:B------:R-:W3:Y:S04]  /*1d770*/  LDL.LU R27, [R1+0x100] ;  /* 0x00010000011b7983 */ /* 0x000ee80000300800 */
[----:B------:R-:W3:Y:S04]  /*1d780*/  LDL.LU R28, [R1+0x8c] ;  /* 0x00008c00011c7983 */ /* 0x000ee80000300800 */
[----:B------:R-:W3:Y:S04]  /*1d790*/  LDL.LU R29, [R1+0x88] ;  /* 0x00008800011d7983 */ /* 0x000ee80000300800 */
[----:B------:R-:W3:Y:S01]  /*1d7a0*/  LDL.LU R22, [R1+0x84] ;  /* 0x0000840001167983 */ /* 0x000ee20000300800 */
[----:B0-----:R-:W-:-:S03]  /*1d7b0*/  LOP3.LUT R7, R4, 0x7f, RZ, 0xc0, !PT ;  /* 0x0000007f04077812 */ /* 0x001fc600078ec0ff */
[----:B------:R-:W3:Y:S04]  /*1d7c0*/  LDL.LU R20, [R1+0x80] ;  /* 0x0000800001147983 */ /* 0x000ee80000300800 */
[----:B------:R-:W3:Y:S04]  /*1d7d0*/  LDL.LU R19, [R1+0xc] ;  /* 0x00000c0001137983 */ /* 0x000ee80000300800 */
[----:B------:R-:W3:Y:S04]  /*1d7e0*/  LDL.LU R18, [R1+0x8] ;  /* 0x0000080001127983 */ /* 0x000ee80000300800 */
[----:B------:R-:W3:Y:S01]  /*1d7f0*/  LDL.LU R17, [R1+0x4] ;  /* 0x0000040001117983 */ /* 0x000ee20000300800 */
[----:B-1----:R-:W-:-:S03]  /*1d800*/  SHF.L.U32 R15, R7, 0x1, RZ ;  /* 0x00000001070f7819 */ /* 0x002fc600000006ff */
[----:B------:R-:W-:Y:S06]  /*1d810*/  BAR.SYNC.DEFER_BLOCKING 0x0 ;  /* 0x0000000000007b1d */ /* 0x000fec0000010000 */
[----:B------:R-:W3:Y:S04]  /*1d820*/  LDL.LU R13, [R1] ;  /* 0x00000000010d7983 */ /* 0x000ee80000300800 */
        /* <DEDUP_REMOVED lines=9> */
[----:B0-----:R-:W2:Y:S01]  /*1d8c0*/  LDL.LU R16, [R1+0x2b8c] ;  /* 0x002b8c0001107983 */ /* 0x001ea20000300800 */
[----:B------:R-:W-:-:S04]  /*1d8d0*/  LOP3.LUT R4, R4, 0x7f, RZ, 0xc0, !PT ;  /* 0x0000007f04047812 */ /* 0x000fc800078ec0ff */
[----:B------:R-:W-:-:S04]  /*1d8e0*/  SHF.L.U32 R4, R4, 0x1, RZ ;  /* 0x0000000104047819 */ /* 0x000fc800000006ff */
[----:B------:R-:W-:Y:S01]  /*1d8f0*/  LOP3.LUT R4, R4, 0x10, RZ, 0x3c, !PT ;  /* 0x0000001004047812 */ /* 0x000fe200078e3cff */
[----:B--2---:R0:W-:Y:S04]  /*1d900*/  STS.U16 [R15+0x20100], R16 ;  /* 0x020100100f007388 */ /* 0x0041e80000000400 */
[----:B----4-:R1:W-:Y:S04]  /*1d910*/  STS.U16 [R15+0x20200], R5 ;  /* 0x020200050f007388 */ /* 0x0103e80000000400 */
[----:B---3--:R2:W-:Y:S04]  /*1d920*/  STS.U16 [R15+0x20300], R21 ;  /* 0x020300150f007388 */ /* 0x0085e80000000400 */
[----:B0-----:R-:W3:Y:S04]  /*1d930*/  LDL.LU R16, [R1+0x7c] ;  /* 0x00007c0001107983 */ /* 0x001ee80000300800 */
[----:B-1----:R-:W4:Y:S04]  /*1d940*/  LDL.LU R5, [R1+0x2b88] ;  /* 0x002b880001057983 */ /* 0x002f280000300800 */
[----:B------:R0:W-:Y:S04]  /*1d950*/  STS.U16 [R15+0x22000], R23 ;  /* 0x022000170f007388 */ /* 0x0001e80000000400 */
[----:B--2---:R-:W2:Y:S04]  /*1d960*/  LDL.LU R21, [R1+0x78] ;  /* 0x0000780001157983 */ /* 0x004ea80000300800 */
[----:B0-----:R-:W2:Y:S04]  /*1d970*/  LDL.LU R23, [R1+0x74] ;  /* 0x0000740001177983 */ /* 0x001ea80000300800 */
[----:B------:R0:W-:Y:S04]  /*1d980*/  STS.U16 [R15+0x22100], R25 ;  /* 0x022100190f007388 */ /* 0x0001e80000000400 */
[----:B------:R1:W-:Y:S04]  /*1d990*/  STS.U16 [R15+0x22200], R8 ;  /* 0x022200080f007388 */ /* 0x0003e80000000400 */
[----:B------:R0:W-:Y:S04]  /*1d9a0*/  STS.U16 [R15+0x22300], R27 ;  /* 0x0223001b0f007388 */ /* 0x0001e80000000400 */
[----:B------:R0:W-:Y:S04]  /*1d9b0*/  STS.U16 [R15+0x24000], R28 ;  /* 0x0240001c0f007388 */ /* 0x0001e80000000400 */
[----:B------:R0:W-:Y:S04]  /*1d9c0*/  STS.U16 [R15+0x24100], R29 ;  /* 0x0241001d0f007388 */ /* 0x0001e80000000400 */
[----:B------:R-:W-:Y:S04]  /*1d9d0*/  STS.U16 [R15+0x24200], R22 ;  /* 0x024200160f007388 */ /* 0x000fe80000000400 */
[----:B------:R-:W-:Y:S04]  /*1d9e0*/  STS.U16 [R15+0x24300], R20 ;  /* 0x024300140f007388 */ /* 0x000fe80000000400 */
[----:B0-----:R-:W4:Y:S04]  /*1d9f0*/  LDL.LU R25, [R1+0x2b84] ;  /* 0x002b840001197983 */ /* 0x001f280000300800 */
[----:B------:R-:W-:Y:S04]  /*1da00*/  STS.U16 [R15+0x26000], R19 ;  /* 0x026000130f007388 */ /* 0x000fe80000000400 */
[----:B-1----:R-:W4:Y:S04]  /*1da10*/  LDL.LU R8, [R1+0x70] ;  /* 0x0000700001087983 */ /* 0x002f280000300800 */
[----:B------:R-:W-:Y:S04]  /*1da20*/  STS.U16 [R15+0x26100], R18 ;  /* 0x026100120f007388 */ /* 0x000fe80000000400 */
[----:B------:R-:W4:Y:S04]  /*1da30*/  LDL.LU R27, [R1+0x2b80] ;  /* 0x002b8000011b7983 */ /* 0x000f280000300800 */
[----:B------:R-:W-:Y:S04]  /*1da40*/  STS.U16 [R15+0x26200], R17 ;  /* 0x026200110f007388 */ /* 0x000fe80000000400 */
[----:B------:R-:W4:Y:S04]  /*1da50*/  LDL.LU R28, [R1+0x2b7c] ;  /* 0x002b7c00011c7983 */ /* 0x000f280000300800 */
[----:B------:R-:W-:Y:S04]  /*1da60*/  STS.U16 [R15+0x26300], R13 ;  /* 0x0263000d0f007388 */ /* 0x000fe80000000400 */
[----:B------:R-:W4:Y:S04]  /*1da70*/  LDL.LU R29, [R1+0x2b78] ;  /* 0x002b7800011d7983 */ /* 0x000f280000300800 */
[----:B------:R-:W-:Y:S04]  /*1da80*/  STS.U16 [R4+0x20400], R12 ;  /* 0x0204000c04007388 */ /* 0x000fe80000000400 */
[----:B------:R-:W-:Y:S04]  /*1da90*/  STS.U16 [R4+0x20500], R11 ;  /* 0x0205000b04007388 */ /* 0x000fe80000000400 */
[----:B------:R-:W-:Y:S04]  /*1daa0*/  STS.U16 [R4+0x20600], R10 ;  /* 0x0206000a04007388 */ /* 0x000fe80000000400 */
[----:B------:R-:W-:Y:S04]  /*1dab0*/  STS.U16 [R4+0x20700], R9 ;  /* 0x0207000904007388 */ /* 0x000fe80000000400 */
[----:B------:R-:W-:Y:S04]  /*1dac0*/  STS.U16 [R4+0x22400], R6 ;  /* 0x0224000604007388 */ /* 0x000fe80000000400 */
[----:B------:R0:W-:Y:S04]  /*1dad0*/  STS.U16 [R4+0x22500], R3 ;  /* 0x0225000304007388 */ /* 0x0001e80000000400 */
[----:B------:R1:W-:Y:S04]  /*1dae0*/  STS.U16 [R4+0x22600], R2 ;  /* 0x0226000204007388 */ /* 0x0003e80000000400 */
[----:B------:R1:W-:Y:S04]  /*1daf0*/  STS.U16 [R4+0x22700], R0 ;  /* 0x0227000004007388 */ /* 0x0003e80000000400 */
[----:B0-----:R-:W4:Y:S04]  /*1db00*/  LDL.LU R3, [R1+0x16c] ;  /* 0x00016c0001037983 */ /* 0x001f280000300800 */
[----:B-1----:R-:W4:Y:S04]  /*1db10*/  LDL.LU R2, [R1+0x168] ;  /* 0x0001680001027983 */ /* 0x002f280000300800 */
[----:B------:R-:W4:Y:S04]  /*1db20*/  LDL.LU R0, [R1+0x164] ;  /* 0x0001640001007983 */ /* 0x000f280000300800 */
[----:B------:R-:W4:Y:S04]  /*1db30*/  LDL.LU R6, [R1+0x160] ;  /* 0x0001600001067983 */ /* 0x000f280000300800 */
[----:B---3--:R0:W-:Y:S04]  /*1db40*/  STS.U16 [R4+0x24400], R16 ;  /* 0x0244001004007388 */ /* 0x0081e80000000400 */
[----:B0-----:R-:W3:Y:S04]  /*1db50*/  LDL.LU R16, [R1+0xec] ;  /* 0x0000ec0001107983 */ /* 0x001ee80000300800 */
[----:B------:R-:W3:Y:S04]  /*1db60*/  LDL.LU R18, [R1+0xe8] ;  /* 0x0000e80001127983 */ /* 0x000ee80000300800 */
[----:B------:R-:W3:Y:S04]  /*1db70*/  LDL.LU R17, [R1+0xe4] ;  /* 0x0000e40001117983 */ /* 0x000ee80000300800 */
[----:B--2---:R0:W-:Y:S04]  /*1db80*/  STS.U16 [R4+0x24500], R21 ;  /* 0x0245001504007388 */ /* 0x0041e80000000400 */
[----:B------:R1:W-:Y:S04]  /*1db90*/  STS.U16 [R4+0x24600], R23 ;  /* 0x0246001704007388 */ /* 0x0003e80000000400 */
[----:B0-----:R-:W2:Y:S04]  /*1dba0*/  LDL.LU R21, [R1+0xe0] ;  /* 0x0000e00001157983 */ /* 0x001ea80000300800 */
[----:B-1----:R-:W2:Y:S01]  /*1dbb0*/  LDL.LU R23, [R1+0x6c] ;  /* 0x00006c0001177983 */ /* 0x002ea20000300800 */
[----:B------:R-:W-:-:S03]  /*1dbc0*/  IMAD.SHL.U32 R22, R7, 0x2, RZ ;  /* 0x0000000207167824 */ /* 0x000fc600078e00ff */
[----:B------:R-:W2:Y:S04]  /*1dbd0*/  LDL.LU R20, [R1+0x15c] ;  /* 0x00015c0001147983 */ /* 0x000ea80000300800 */
[----:B------:R-:W2:Y:S04]  /*1dbe0*/  LDL.LU R19, [R1+0x158] ;  /* 0x0001580001137983 */ /* 0x000ea80000300800 */
[----:B------:R-:W2:Y:S04]  /*1dbf0*/  LDL.LU R13, [R1+0x154] ;  /* 0x00015400010d7983 */ /* 0x000ea80000300800 */
[----:B------:R-:W2:Y:S04]  /*1dc00*/  LDL.LU R12, [R1+0x150] ;  /* 0x00015000010c7983 */ /* 0x000ea80000300800 */
[----:B------:R-:W2:Y:S04]  /*1dc10*/  LDL.LU R11, [R1+0xdc] ;  /* 0x0000dc00010b7983 */ /* 0x000ea80000300800 */
[----:B----4-:R0:W-:Y:S04]  /*1dc20*/  STS.U16 [R4+0x24700], R8 ;  /* 0x0247000804007388 */ /* 0x0101e80000000400 */
[----:B------:R-:W2:Y:S04]  /*1dc30*/  LDL.LU R10, [R1+0xd8] ;  /* 0x0000d800010a7983 */ /* 0x000ea80000300800 */
[----:B------:R-:W2:Y:S04]  /*1dc40*/  LDL.LU R9, [R1+0xd4] ;  /* 0x0000d40001097983 */ /* 0x000ea80000300800 */
[----:B0-----:R-:W2:Y:S04]  /*1dc50*/  LDL.LU R8, [R1+0xd0] ;  /* 0x0000d00001087983 */ /* 0x001ea80000300800 */
[----:B------:R-:W2:Y:S04]  /*1dc60*/  LDL.LU R7, [R1+0x5c] ;  /* 0x00005c0001077983 */ /* 0x000ea80000300800 */
[----:B------:R0:W-:Y:S04]  /*1dc70*/  STS.U16 [R4+0x26400], R29 ;  /* 0x0264001d04007388 */ /* 0x0001e80000000400 */
[----:B------:R1:W-:Y:S04]  /*1dc80*/  STS.U16 [R4+0x26500], R28 ;  /* 0x0265001c04007388 */ /* 0x0003e80000000400 */
[----:B------:R1:W-:Y:S01]  /*1dc90*/  STS.U16 [R4+0x26600], R27 ;  /* 0x0266001b04007388 */ /* 0x0003e20000000400 */
[----:B0-----:R-:W-:-:S03]  /*1dca0*/  LOP3.LUT R29, R22, 0x20, RZ, 0x3c, !PT ;  /* 0x00000020161d7812 */ /* 0x001fc600078e3cff */
[----:B------:R0:W-:Y:S04]  /*1dcb0*/  STS.U16 [R4+0x26700], R25 ;  /* 0x0267001904007388 */ /* 0x0001e80000000400 */
[----:B-1----:R-:W2:Y:S04]  /*1dcc0*/  LDL.LU R28, [R1+0x60] ;  /* 0x00006000011c7983 */ /* 0x002ea80000300800 */
[----:B------:R-:W2:Y:S04]  /*1dcd0*/  LDL.LU R27, [R1+0x64] ;  /* 0x00006400011b7983 */ /* 0x000ea80000300800 */
[----:B0-----:R-:W2:Y:S04]  /*1dce0*/  LDL.LU R4, [R1+0x2b74] ;  /* 0x002b740001047983 */ /* 0x001ea80000300800 */
[----:B------:R-:W2:Y:S04]  /*1dcf0*/  LDL.LU R25, [R1+0x68] ;  /* 0x0000680001197983 */ /* 0x000ea80000300800 */
        /* <DEDUP_REMOVED lines=8> */
[----:B---3--:R0:W-:Y:S04]  /*1dd80*/  STS.U16 [R29+0x22800], R16 ;  /* 0x022800101d007388 */ /* 0x0081e80000000400 */
[----:B------:R1:W-:Y:S04]  /*1dd90*/  STS.U16 [R29+0x22900], R18 ;  /* 0x022900121d007388 */ /* 0x0003e80000000400 */
[----:B------:R3:W-:Y:S04]  /*1dda0*/  STS.U16 [R29+0x22a00], R17 ;  /* 0x022a00111d007388 */ /* 0x0007e80000000400 */
[----:B0-----:R-:W4:Y:S04]  /*1ddb0*/  LDL.LU R16, [R1+0x2b64] ;  /* 0x002b640001107983 */ /* 0x001f280000300800 */
[----:B-1----:R-:W4:Y:S04]  /*1ddc0*/  LDL.LU R18, [R1+0x54] ;  /* 0x0000540001127983 */ /* 0x002f280000300800 */
[----:B---3--:R-:W3:Y:S04]  /*1ddd0*/  LDL.LU R17, [R1+0x50] ;  /* 0x0000500001117983 */ /* 0x008ee80000300800 */
[----:B--2---:R0:W-:Y:S04]  /*1dde0*/  STS.U16 [R29+0x22b00], R21 ;  /* 0x022b00151d007388 */ /* 0x0041e80000000400 */
[----:B------:R1:W-:Y:S04]  /*1ddf0*/  STS.U16 [R29+0x24800], R23 ;  /* 0x024800171d007388 */ /* 0x0003e80000000400 */
[----:B0-----:R-:W2:Y:S04]  /*1de00*/  LDL.LU R21, [R1+0x2b60] ;  /* 0x002b600001157983 */ /* 0x001ea80000300800 */
[----:B-1----:R-:W2:Y:S01]  /*1de10*/  LDL.LU R23, [R1+0x2b5c] ;  /* 0x002b5c0001177983 */ /* 0x002ea20000300800 */
[----:B------:R-:W-:-:S03]  /*1de20*/  LOP3.LUT R22, R22, 0x30, RZ, 0x3c, !PT ;  /* 0x0000003016167812 */ /* 0x000fc600078e3cff */
[----:B------:R-:W-:Y:S04]  /*1de30*/  STS.U16 [R29+0x24900], R25 ;  /* 0x024900191d007388 */ /* 0x000fe80000000400 */
[----:B------:R-:W-:Y:S04]  /*1de40*/  STS.U16 [R29+0x24a00], R27 ;  /* 0x024a001b1d007388 */ /* 0x000fe80000000400 */
[----:B------:R-:W-:Y:S04]  /*1de50*/  STS.U16 [R29+0x24b00], R28 ;  /* 0x024b001c1d007388 */ /* 0x000fe80000000400 */
[----:B--2---:R-:W-:Y:S04]  /*1de60*/  STS.U16 [R29+0x26800], R23 ;  /* 0x026800171d007388 */ /* 0x004fe80000000400 */
[----:B------:R-:W-:Y:S04]  /*1de70*/  STS.U16 [R29+0x26900], R21 ;  /* 0x026900151d007388 */ /* 0x000fe80000000400 */
[----:B----4-:R-:W-:Y:S04]  /*1de80*/  STS.U16 [R29+0x26a00], R16 ;  /* 0x026a00101d007388 */ /* 0x010fe80000000400 */
        /* <DEDUP_REMOVED lines=8> */
[----:B------:R0:W-:Y:S04]  /*1df10*/  STS.U16 [R22+0x22d00], R10 ;  /* 0x022d000a16007388 */ /* 0x0001e80000000400 */
[----:B--2---:R-:W2:Y:S04]  /*1df20*/  LDL.LU R11, [R1+0x144] ;  /* 0x00014400010b7983 */ /* 0x004ea80000300800 */
[----:B------:R1:W-:Y:S04]  /*1df30*/  STS.U16 [R22+0x22e00], R9 ;  /* 0x022e000916007388 */ /* 0x0003e80000000400 */
[----:B0-----:R-:W2:Y:S04]  /*1df40*/  LDL.LU R10, [R1+0x140] ;  /* 0x00014000010a7983 */ /* 0x001ea80000300800 */
[----:B------:R0:W-:Y:S04]  /*1df50*/  STS.U16 [R22+0x22f00], R8 ;  /* 0x022f000816007388 */ /* 0x0001e80000000400 */
[----:B-1----:R-:W2:Y:S04]  /*1df60*/  LDL.LU R9, [R1+0xcc] ;  /* 0x0000cc0001097983 */ /* 0x002ea80000300800 */
[----:B------:R-:W2:Y:S04]  /*1df70*/  LDL.LU R28, [R1+0xc8] ;  /* 0x0000c800011c7983 */ /* 0x000ea80000300800 */
[----:B------:R1:W-:Y:S04]  /*1df80*/  STS.U16 [R22+0x24c00], R7 ;  /* 0x024c000716007388 */ /* 0x0003e80000000400 */
[----:B0-----:R-:W2:Y:S04]  /*1df90*/  LDL.LU R8, [R1+0xc4] ;  /* 0x0000c40001087983 */ /* 0x001ea80000300800 */
[----:B------:R0:W-:Y:S04]  /*1dfa0*/  STS.U16 [R22+0x24d00], R6 ;  /* 0x024d000616007388 */ /* 0x0001e80000000400 */
[----:B-1----:R-:W2:Y:S04]  /*1dfb0*/  LDL.LU R7, [R1+0xc0] ;  /* 0x0000c00001077983 */ /* 0x002ea80000300800 */
[----:B0-----:R-:W2:Y:S04]  /*1dfc0*/  LDL.LU R6, [R1+0x4c] ;  /* 0x00004c0001067983 */ /* 0x001ea80000300800 */
[----:B------:R-:W2:Y:S04]  /*1dfd0*/  LDL.LU R0, [R1+0x13c] ;  /* 0x00013c0001007983 */ /* 0x000ea80000300800 */
[----:B------:R-:W2:Y:S04]  /*1dfe0*/  LDL.LU R16, [R1+0x138] ;  /* 0x0001380001107983 */ /* 0x000ea80000300800 */
[----:B------:R-:W2:Y:S04]  /*1dff0*/  LDL.LU R21, [R1+0x134] ;  /* 0x0001340001157983 */ /* 0x000ea80000300800 */
[----:B------:R-:W2:Y:S04]  /*1e000*/  LDL.LU R23, [R1+0x130] ;  /* 0x0001300001177983 */ /* 0x000ea80000300800 */
[----:B------:R-:W2:Y:S04]  /*1e010*/  LDL.LU R25, [R1+0xbc] ;  /* 0x0000bc0001197983 */ /* 0x000ea80000300800 */
[----:B------:R-:W2:Y:S04]  /*1e020*/  LDL.LU R27, [R1+0xb8] ;  /* 0x0000b800011b7983 */ /* 0x000ea80000300800 */
[----:B------:R0:W-:Y:S04]  /*1e030*/  STS.U16 [R22+0x24e00], R18 ;  /* 0x024e001216007388 */ /* 0x0001e80000000400 */
[----:B------:R-:W2:Y:S04]  /*1e040*/  LDL.LU R29, [R1+0xb4] ;  /* 0x0000b400011d7983 */ /* 0x000ea80000300800 */
[----:B---3--:R1:W-:Y:S04]  /*1e050*/  STS.U16 [R22+0x24f00], R17 ;  /* 0x024f001116007388 */ /* 0x0083e80000000400 */
[----:B------:R-:W3:Y:S04]  /*1e060*/  LDL.LU R20, [R1+0xb0] ;  /* 0x0000b00001147983 */ /* 0x000ee80000300800 */
[----:B------:R-:W3:Y:S04]  /*1e070*/  LDL.LU R19, [R1+0x3c] ;  /* 0x00003c0001137983 */ /* 0x000ee80000300800 */
[----:B------:R1:W-:Y:S04]  /*1e080*/  STS.U16 [R22+0x26c00], R2 ;  /* 0x026c000216007388 */ /* 0x0003e80000000400 */
[----:B0-----:R-:W3:Y:S04]  /*1e090*/  LDL.LU R18, [R1+0x38] ;  /* 0x0000380001127983 */ /* 0x001ee80000300800 */
[----:B-1----:R-:W3:Y:S01]  /*1e0a0*/  LDL.LU R17, [R1+0x34] ;  /* 0x0000340001117983 */ /* 0x002ee20000300800 */
[----:B------:R-:W-:-:S03]  /*1e0b0*/  LOP3.LUT R2, R15, 0x40, RZ, 0x3c, !PT ;  /* 0x000000400f027812 */ /* 0x000fc600078e3cff */
[----:B------:R0:W-:Y:S04]  /*1e0c0*/  STS.U16 [R22+0x26d00], R3 ;  /* 0x026d000316007388 */ /* 0x0001e80000000400 */
[----:B------:R1:W-:Y:S04]  /*1e0d0*/  STS.U16 [R22+0x26e00], R4 ;  /* 0x026e000416007388 */ /* 0x0003e80000000400 */
[----:B------:R1:W-:Y:S04]  /*1e0e0*/  STS.U16 [R22+0x26f00], R5 ;  /* 0x026f000516007388 */ /* 0x0003e80000000400 */
[----:B0-----:R-:W3:Y:S04]  /*1e0f0*/  LDL.LU R3, [R1+0x40] ;  /* 0x0000400001037983 */ /* 0x001ee80000300800 */
[----:B-1----:R-:W3:Y:S04]  /*1e100*/  LDL.LU R4, [R1+0x44] ;  /* 0x0000440001047983 */ /* 0x002ee80000300800 */
[----:B------:R-:W3:Y:S04]  /*1e110*/  LDL.LU R22, [R1+0x2b58] ;  /* 0x002b580001167983 */ /* 0x000ee80000300800 */
[----:B------:R-:W3:Y:S04]  /*1e120*/  LDL.LU R5, [R1+0x48] ;  /* 0x0000480001057983 */ /* 0x000ee80000300800 */
[----:B----4-:R0:W-:Y:S04]  /*1e130*/  STS.U16 [R2+0x21000], R13 ;  /* 0x0210000d02007388 */ /* 0x0101e80000000400 */
[----:B------:R1:W-:Y:S04]  /*1e140*/  STS.U16 [R2+0x21100], R12 ;  /* 0x0211000c02007388 */ /* 0x0003e80000000400 */
[----:B0-----:R-:W4:Y:S04]  /*1e150*/  LDL.LU R13, [R1+0x2b54] ;  /* 0x002b5400010d7983 */ /* 0x001f280000300800 */
[----:B-1----:R-:W4:Y:S04]  /*1e160*/  LDL.LU R12, [R1+0x2b50] ;  /* 0x002b5000010c7983 */ /* 0x002f280000300800 */
[----:B--2---:R0:W-:Y:S04]  /*1e170*/  STS.U16 [R2+0x21200], R11 ;  /* 0x0212000b02007388 */ /* 0x0041e80000000400 */
[----:B------:R1:W-:Y:S04]  /*1e180*/  STS.U16 [R2+0x21300], R10 ;  /* 0x0213000a02007388 */ /* 0x0003e80000000400 */
[----:B0-----:R-:W2:Y:S04]  /*1e190*/  LDL.LU R11, [R1+0x2b4c] ;  /* 0x002b4c00010b7983 */ /* 0x001ea80000300800 */
[----:B-1----:R-:W2:Y:S04]  /*1e1a0*/  LDL.LU R10, [R1+0x2b48] ;  /* 0x002b4800010a7983 */ /* 0x002ea80000300800 */
[----:B------:R0:W-:Y:S04]  /*1e1b0*/  STS.U16 [R2+0x23000], R9 ;  /* 0x0230000902007388 */ /* 0x0001e80000000400 */
[----:B------:R1:W-:Y:S04]  /*1e1c0*/  STS.U16 [R2+0x23100], R28 ;  /* 0x0231001c02007388 */ /* 0x0003e80000000400 */
[----:B------:R1:W-:Y:S04]  /*1e1d0*/  STS.U16 [R2+0x23200], R8 ;  /* 0x0232000802007388 */ /* 0x0003e80000000400 */
[----:B0-----:R-:W2:Y:S04]  /*1e1e0*/  LDL.LU R9, [R1+0x2b44] ;  /* 0x002b440001097983 */ /* 0x001ea80000300800 */
[----:B-1----:R-:W2:Y:S04]  /*1e1f0*/  LDL.LU R28, [R1+0x30] ;  /* 0x00003000011c7983 */ /* 0x002ea80000300800 */
[----:B------:R-:W2:Y:S04]  /*1e200*/  LDL.LU R8, [R1+0x2b40] ;  /* 0x002b400001087983 */ /* 0x000ea80000300800 */
[----:B------:R0:W-:Y:S04]  /*1e210*/  STS.U16 [R2+0x23300], R7 ;  /* 0x0233000702007388 */ /* 0x0001e80000000400 */
[----:B------:R1:W-:Y:S04]  /*1e220*/  STS.U16 [R2+0x25000], R6 ;  /* 0x0250000602007388 */ /* 0x0003e80000000400 */
[----:B0-----:R-:W2:Y:S04]  /*1e230*/  LDL.LU R7, [R1+0x2b3c] ;  /* 0x002b3c0001077983 */ /* 0x001ea80000300800 */
[----:B-1----:R-:W2:Y:S01]  /*1e240*/  LDL.LU R6, [R1+0x2b38] ;  /* 0x002b380001067983 */ /* 0x002ea20000300800 */
[----:B------:R-:W-:-:S03]  /*1e250*/  LOP3.LUT R15, R15, 0x50, RZ, 0x3c, !PT ;  /* 0x000000500f0f7812 */ /* 0x000fc600078e3cff */
[----:B---3--:R-:W-:Y:S04]  /*1e260*/  STS.U16 [R2+0x25100], R5 ;  /* 0x0251000502007388 */ /* 0x008fe80000000400 */
[----:B------:R-:W-:Y:S04]  /*1e270*/  STS.U16 [R2+0x25200], R4 ;  /* 0x0252000402007388 */ /* 0x000fe80000000400 */
[----:B------:R-:W-:Y:S04]  /*1e280*/  STS.U16 [R2+0x25300], R3 ;  /* 0x0253000302007388 */ /* 0x000fe80000000400 */
[----:B--2---:R-:W-:Y:S04]  /*1e290*/  STS.U16 [R2+0x27000], R6 ;  /* 0x0270000602007388 */ /* 0x004fe80000000400 */
        /* <DEDUP_REMOVED lines=12> */
[----:B0-----:R-:W3:Y:S04]  /*1e360*/  LDL.LU R29, [R1+0x12c] ;  /* 0x00012c00011d7983 */ /* 0x001ee80000300800 */
[----:B-1----:R-:W3:Y:S04]  /*1e370*/  LDL.LU R20, [R1+0x128] ;  /* 0x0001280001147983 */ /* 0x002ee80000300800 */
[----:B------:R0:W-:Y:S04]  /*1e380*/  STS.U16 [R15+0x25500], R18 ;  /* 0x025500120f007388 */ /* 0x0001e80000000400 */
[----:B--2---:R-:W2:Y:S04]  /*1e390*/  LDL.LU R19, [R1+0x124] ;  /* 0x0001240001137983 */ /* 0x004ea80000300800 */
[----:B------:R1:W-:Y:S04]  /*1e3a0*/  STS.U16 [R15+0x25600], R17 ;  /* 0x025600110f007388 */ /* 0x0003e80000000400 */
[----:B0-----:R-:W2:Y:S04]  /*1e3b0*/  LDL.LU R18, [R1+0x120] ;  /* 0x0001200001127983 */ /* 0x001ea80000300800 */
[----:B-1----:R-:W2:Y:S04]  /*1e3c0*/  LDL.LU R17, [R1+0xac] ;  /* 0x0000ac0001117983 */ /* 0x002ea80000300800 */
[----:B------:R0:W-:Y:S04]  /*1e3d0*/  STS.U16 [R15+0x25700], R28 ;  /* 0x0257001c0f007388 */ /* 0x0001e80000000400 */
[----:B------:R-:W2:Y:S04]  /*1e3e0*/  LDL.LU R9, [R1+0x28] ;  /* 0x0000280001097983 */ /* 0x000ea80000300800 */
[----:B------:R-:W2:Y:S04]  /*1e3f0*/  LDL.LU R8, [R1+0x24] ;  /* 0x0000240001087983 */ /* 0x000ea80000300800 */
[----:B0-----:R-:W0:Y:S04]  /*1e400*/  S2R R28, SR_TID.X ;  /* 0x00000000001c7919 */ /* 0x001e280000002100 */
[----:B------:R-:W2:Y:S04]  /*1e410*/  LDL.LU R7, [R1+0x20] ;  /* 0x0000200001077983 */ /* 0x000ea80000300800 */
[----:B------:R-:W2:Y:S04]  /*1e420*/  LDL.LU R5, [R1+0x11c] ;  /* 0x00011c0001057983 */ /* 0x000ea80000300800 */
[----:B------:R-:W2:Y:S04]  /*1e430*/  LDL.LU R4, [R1+0x118] ;  /* 0x0001180001047983 */ /* 0x000ea80000300800 */
[----:B------:R-:W2:Y:S04]  /*1e440*/  LDL.LU R3, [R1+0x114] ;  /* 0x0001140001037983 */ /* 0x000ea80000300800 */
[----:B------:R-:W2:Y:S01]  /*1e450*/  LDL.LU R0, [R1+0x110] ;  /* 0x0001100001007983 */ /* 0x000ea20000300800 */
[----:B0-----:R-:W-:-:S03]  /*1e460*/  LOP3.LUT R27, R28, 0x7f, RZ, 0xc0, !PT ;  /* 0x0000007f1c1b7812 */ /* 0x001fc600078ec0ff */
[----:B------:R-:W2:Y:S01]  /*1e470*/  LDL.LU R16, [R1+0x9c] ;  /* 0x00009c0001107983 */ /* 0x000ea20000300800 */
[----:B------:R-:W-:-:S03]  /*1e480*/  SHF.L.U32 R2, R27, 0x1, RZ ;  /* 0x000000011b027819 */ /* 0x000fc600000006ff */
[----:B------:R-:W2:Y:S04]  /*1e490*/  LDL.LU R21, [R1+0x98] ;  /* 0x0000980001157983 */ /* 0x000ea80000300800 */
[----:B------:R-:W2:Y:S01]  /*1e4a0*/  LDL.LU R23, [R1+0x94] ;  /* 0x0000940001177983 */ /* 0x000ea20000300800 */
[----:B------:R-:W-:-:S03]  /*1e4b0*/  LOP3.LUT R6, R2, 0x60, RZ, 0x3c, !PT ;  /* 0x0000006002067812 */ /* 0x000fc600078e3cff */
[----:B------:R-:W2:Y:S04]  /*1e4c0*/  LDL.LU R25, [R1+0x90] ;  /* 0x0000900001197983 */ /* 0x000ea80000300800 */
[----:B------:R-:W2:Y:S04]  /*1e4d0*/  LDL.LU R28, [R1+0x1c] ;  /* 0x00001c00011c7983 */ /* 0x000ea80000300800 */
[----:B------:R0:W-:Y:S04]  /*1e4e0*/  STS.U16 [R15+0x27400], R10 ;  /* 0x0274000a0f007388 */ /* 0x0001e80000000400 */
[----:B------:R1:W-:Y:S04]  /*1e4f0*/  STS.U16 [R15+0x27500], R11 ;  /* 0x0275000b0f007388 */ /* 0x0003e80000000400 */
[----:B----4-:R4:W-:Y:S04]  /*1e500*/  STS.U16 [R15+0x27600], R12 ;  /* 0x0276000c0f007388 */ /* 0x0109e80000000400 */
[----:B0-----:R-:W2:Y:S04]  /*1e510*/  LDL.LU R10, [R1+0x2c] ;  /* 0x00002c00010a7983 */ /* 0x001ea80000300800 */
[----:B-1----:R-:W2:Y:S04]  /*1e520*/  LDL.LU R11, [R1+0xa0] ;  /* 0x0000a000010b7983 */ /* 0x002ea80000300800 */
[----:B----4-:R-:W4:Y:S04]  /*1e530*/  LDL.LU R12, [R1+0xa4] ;  /* 0x0000a400010c7983 */ /* 0x010f280000300800 */
[----:B------:R0:W-:Y:S04]  /*1e540*/  STS.U16 [R15+0x27700], R13 ;  /* 0x0277000d0f007388 */ /* 0x0001e80000000400 */
[----:B0-----:R-:W4:Y:S04]  /*1e550*/  LDL.LU R13, [R1+0xa8] ;  /* 0x0000a800010d7983 */ /* 0x001f280000300800 */
[----:B------:R-:W4:Y:S04]  /*1e560*/  LDL.LU R27, [R1+0x18] ;  /* 0x00001800011b7983 */ /* 0x000f280000300800 */
[----:B------:R-:W4:Y:S04]  /*1e570*/  LDL.LU R15, [R1+0x14] ;  /* 0x00001400010f7983 */ /* 0x000f280000300800 */
[----:B---3--:R0:W-:Y:S04]  /*1e580*/  STS.U16 [R6+0x21800], R29 ;  /* 0x0218001d06007388 */ /* 0x0081e80000000400 */
[----:B------:R1:W-:Y:S04]  /*1e590*/  STS.U16 [R6+0x21900], R20 ;  /* 0x0219001406007388 */ /* 0x0003e80000000400 */
[----:B0-----:R-:W3:Y:S04]  /*1e5a0*/  LDL.LU R29, [R1+0x10] ;  /* 0x00001000011d7983 */ /* 0x001ee80000300800 */
[----:B-1----:R-:W3:Y:S04]  /*1e5b0*/  LDL.LU R20, [R1+0x2b34] ;  /* 0x002b340001147983 */ /* 0x002ee80000300800 */
[----:B--2---:R0:W-:Y:S04]  /*1e5c0*/  STS.U16 [R6+0x21a00], R19 ;  /* 0x021a001306007388 */ /* 0x0041e80000000400 */
[----:B------:R1:W-:Y:S04]  /*1e5d0*/  STS.U16 [R6+0x21b00], R18 ;  /* 0x021b001206007388 */ /* 0x0003e80000000400 */
[----:B------:R2:W-:Y:S04]  /*1e5e0*/  STS.U16 [R6+0x23800], R17 ;  /* 0x0238001106007388 */ /* 0x0005e80000000400 */
[----:B0-----:R-:W3:Y:S04]  /*1e5f0*/  LDL.LU R19, [R1+0x2b30] ;  /* 0x002b300001137983 */ /* 0x001ee80000300800 */
[----:B-1----:R-:W3:Y:S04]  /*1e600*/  LDL.LU R18, [R1+0x2b2c] ;  /* 0x002b2c0001127983 */ /* 0x002ee80000300800 */
[----:B--2---:R-:W2:Y:S01]  /*1e610*/  LDL.LU R17, [R1+0x2b28] ;  /* 0x002b280001117983 */ /* 0x004ea20000300800 */
[----:B------:R-:W-:-:S03]  /*1e620*/  LOP3.LUT R2, R2, 0x70, RZ, 0x3c, !PT ;  /* 0x0000007002027812 */ /* 0x000fc600078e3cff */
[----:B----4-:R-:W-:Y:S04]  /*1e630*/  STS.U16 [R6+0x23900], R13 ;  /* 0x0239000d06007388 */ /* 0x010fe80000000400 */
[----:B------:R-:W-:Y:S04]  /*1e640*/  STS.U16 [R6+0x23a00], R12 ;  /* 0x023a000c06007388 */ /* 0x000fe80000000400 */
[----:B------:R-:W-:Y:S04]  /*1e650*/  STS.U16 [R6+0x23b00], R11 ;  /* 0x023b000b06007388 */ /* 0x000fe80000000400 */
[----:B------:R-:W-:Y:S04]  /*1e660*/  STS.U16 [R6+0x25800], R10 ;  /* 0x0258000a06007388 */ /* 0x000fe80000000400 */
[----:B------:R-:W-:Y:S04]  /*1e670*/  STS.U16 [R6+0x25900], R9 ;  /* 0x0259000906007388 */ /* 0x000fe80000000400 */
[----:B------:R-:W-:Y:S04]  /*1e680*/  STS.U16 [R6+0x25a00], R8 ;  /* 0x025a000806007388 */ /* 0x000fe80000000400 */
[----:B------:R-:W-:Y:S04]  /*1e690*/  STS.U16 [R6+0x25b00], R7 ;  /* 0x025b000706007388 */ /* 0x000fe80000000400 */
[----:B--2---:R-:W-:Y:S04]  /*1e6a0*/  STS.U16 [R6+0x27800], R17 ;  /* 0x0278001106007388 */ /* 0x004fe80000000400 */
        /* <DEDUP_REMOVED lines=12> */
[----:B0-----:R-:W0:Y:S04]  /*1e770*/  S2R R25, SR_TID.X ;  /* 0x0000000000197919 */ /* 0x001e280000002100 */
[----:B-1----:R-:W1:Y:S04]  /*1e780*/  S2R R28, SR_TID.X ;  /* 0x00000000001c7919 */ /* 0x002e680000002100 */
[----:B------:R-:W-:Y:S04]  /*1e790*/  STS.U16 [R2+0x25d00], R27 ;  /* 0x025d001b02007388 */ /* 0x000fe80000000400 */
[----:B------:R0:W-:Y:S04]  /*1e7a0*/  STS.U16 [R2+0x25e00], R15 ;  /* 0x025e000f02007388 */ /* 0x0001e80000000400 */
[----:B------:R1:W-:Y:S04]  /*1e7b0*/  STS.U16 [R2+0x25f00], R29 ;  /* 0x025f001d02007388 */ /* 0x0003e80000000400 */
[----:B------:R-:W-:Y:S04]  /*1e7c0*/  STS.U16 [R2+0x27c00], R22 ;  /* 0x027c001602007388 */ /* 0x000fe80000000400 */
[----:B------:R-:W-:Y:S04]  /*1e7d0*/  STS.U16 [R2+0x27d00], R24 ;  /* 0x027d001802007388 */ /* 0x000fe80000000400 */
[----:B------:R-:W-:Y:S04]  /*1e7e0*/  STS.U16 [R2+0x27e00], R26 ;  /* 0x027e001a02007388 */ /* 0x000fe80000000400 */
[----:B------:R2:W-:Y:S01]  /*1e7f0*/  STS.U16 [R2+0x27f00], R14 ;  /* 0x027f000e02007388 */ /* 0x0005e20000000400 */
[----:B0-----:R-:W-:-:S02]  /*1e800*/  LOP3.LUT R15, R25, 0x7, RZ, 0xc0, !PT ;  /* 0x00000007190f7812 */ /* 0x001fc400078ec0ff */
[----:B-1----:R-:W-:Y:S02]  /*1e810*/  LOP3.LUT R29, R28, 0x10, RZ, 0xc0, !PT ;  /* 0x000000101c1d7812 */ /* 0x002fe400078ec0ff */
[----:B------:R-:W-:Y:S01]  /*1e820*/  SHF.L.U32 R27, R25, 0x1, RZ ;  /* 0x00000001191b7819 */ /* 0x000fe200000006ff */
[----:B------:R-:W-:Y:S01]  /*1e830*/  IMAD R3, R15, 0x110, RZ ;  /* 0x000001100f037824 */ /* 0x000fe200078e02ff */
[----:B------:R-:W-:-:S04]  /*1e840*/  SHF.L.U32 R29, R29, 0x7, RZ ;  /* 0x000000071d1d7819 */ /* 0x000fc800000006ff */
[----:B------:R-:W-:-:S04]  /*1e850*/  LOP3.LUT R0, R3, 0x10, R27, 0x78, !PT ;  /* 0x0000001003007812 */ /* 0x000fc800078e781b */
[----:B------:R-:W-:Y:S01]  /*1e860*/  LOP3.LUT R0, R0, R29, RZ, 0xfc, !PT ;  /* 0x0000001d00007212 */ /* 0x000fe200078efcff */
[----:B------:R-:W-:Y:S01]  /*1e870*/  BAR.SYNC.DEFER_BLOCKING 0x0 ;  /* 0x0000000000007b1d */ /* 0x000fe20000010000 */
[C---:B------:R-:W-:Y:S02]  /*1e880*/  LOP3.LUT R23, R25.reuse, 0x10, RZ, 0xc0, !PT ;  /* 0x0000001019177812 */ /* 0x040fe400078ec0ff */
[----:B------:R-:W-:-:S03]  /*1e890*/  LOP3.LUT R25, R25, 0x60, RZ, 0xc0, !PT ;  /* 0x0000006019197812 */ /* 0x000fc600078ec0ff */
[----:B------:R-:W0:Y:S01]  /*1e8a0*/  LDSM.16.MT88.4 R4, [R0+0x1000] ;  /* 0x001000000004783b */ /* 0x000e220000004200 */
[----:B--2---:R-:W-:-:S04]  /*1e8b0*/  LEA R2, R25, R15, 0x4 ;  /* 0x0000000f19027211 */ /* 0x004fc800078e20ff */
[----:B------:R-:W-:Y:S01]  /*1e8c0*/  SHF.L.U32 R2, R2, 0x4, RZ ;  /* 0x0000000402027819 */ /* 0x000fe200000006ff */
[----:B------:R1:W-:Y:S03]  /*1e8d0*/  STL [R1+0x1eb0], R28 ;  /* 0x001eb01c01007387 */ /* 0x0003e60000100800 */
[----:B------:R-:W-:Y:S01]  /*1e8e0*/  LOP3.LUT R2, R2, 0x30, R27, 0x78, !PT ;  /* 0x0000003002027812 */ /* 0x000fe200078e781b */
[----:B------:R-:W-:-:S03]  /*1e8f0*/  IMAD.SHL.U32 R23, R23, 0x80, RZ ;  /* 0x0000008017177824 */ /* 0x000fc600078e00ff */
[----:B------:R-:W-:Y:S02]  /*1e900*/  LEA R2, R15, R2, 0xa ;  /* 0x000000020f027211 */ /* 0x000fe400078e50ff */
[----:B-1----:R-:W-:-:S03]  /*1e910*/  LOP3.LUT R28, R3, 0x10, R27, 0x78, !PT ;  /* 0x00000010031c7812 */ /* 0x002fc600078e781b */
[----:B------:R1:W-:Y:S01]  /*1e920*/  LDSM.16.M88.4 R8, [R2+0x20000] ;  /* 0x020000000208783b */ /* 0x0003e20000000200 */
[----:B------:R-:W-:-:S03]  /*1e930*/  LOP3.LUT R28, R28, R23, RZ, 0xfc, !PT ;  /* 0x000000171c1c7212 */ /* 0x000fc600078efcff */
[----:B------:R-:W2:Y:S04]  /*1e940*/  LDSM.16.MT88.4 R20, [R0] ;  /* 0x000000000014783b */ /* 0x000ea80000004200 */
[----:B------:R-:W-:Y:S01]  /*1e950*/  LDSM.16.MT88.4 R24, [R0+0x80] ;  /* 0x000080000018783b */ /* 0x000fe20000004200 */
[----:B0-----:R-:W-:Y:S01]  /*1e960*/  IMAD.MOV.U32 R18, RZ, RZ, R4 ;  /* 0x000000ffff127224 */ /* 0x001fe200078e0004 */
[----:B------:R-:W-:Y:S02]  /*1e970*/  MOV R17, R5 ;  /* 0x0000000500117202 */ /* 0x000fe40000000f00 */
[----:B------:R-:W-:Y:S02]  /*1e980*/  MOV R16, R6 ;  /* 0x0000000600107202 */ /* 0x000fe40000000f00 */
[----:B-1----:R-:W-:-:S02]  /*1e990*/  MOV R2, R7 ;  /* 0x0000000700027202 */ /* 0x002fc40000000f00 */
[----:B------:R-:W0:Y:S04]  /*1e9a0*/  LDSM.16.MT88.4 R4, [R0+0x1080] ;  /* 0x001080000004783b */ /* 0x000e280000004200 */
[----:B--2---:R-:W-:Y:S04]  /*1e9b0*/  STL.64 [R1+0x2b20], R22 ;  /* 0x002b201601007387 */ /* 0x004fe80000100a00 */
[----:B------:R-:W-:Y:S04]  /*1e9c0*/  STL.64 [R1+0x2b18], R20 ;  /* 0x002b181401007387 */ /* 0x000fe80000100a00 */
[----:B0-----:R0:W-:Y:S02]  /*1e9d0*/  STL.64 [R1+0x2b00], R6 ;  /* 0x002b000601007387 */ /* 0x0011e40000100a00 */
[----:B0-----:R-:W-:-:S02]  /*1e9e0*/  MOV R6, R16 ;  /* 0x0000001000067202 */ /* 0x001fc40000000f00 */
[----:B------:R-:W0:Y:S01]  /*1e9f0*/  S2R R16, SR_TID.X ;  /* 0x0000000000107919 */ /* 0x000e220000002100 */
[----:B------:R-:W-:-:S03]  /*1ea00*/  MOV R7, R2 ;  /* 0x0000000200077202 */ /* 0x000fc60000000f00 */
[----:B------:R1:W-:Y:S04]  /*1ea10*/  STL.64 [R1+0x2af8], R4 ;  /* 0x002af80401007387 */ /* 0x0003e80000100a00 */
[----:B------:R0:W-:Y:S01]  /*1ea20*/  STL.64 [R1+0x2b10], R6 ;  /* 0x002b100601007387 */ /* 0x0001e20000100a00 */
[----:B------:R-:W-:-:S05]  /*1ea30*/  LOP3.LUT R28, R28, 0x20, RZ, 0x3c, !PT ;  /* 0x000000201c1c7812 */ /* 0x000fca00078e3cff */
[----:B------:R-:W2:Y:S01]  /*1ea40*/  LDSM.16.MT88.4 R20, [R28+0x1000] ;  /* 0x001000001c14783b */ /* 0x000ea20000004200 */
[----:B-1----:R-:W-:Y:S01]  /*1ea50*/  IMAD.MOV.U32 R4, RZ, RZ, R18 ;  /* 0x000000ffff047224 */ /* 0x002fe200078e0012 */
[----:B------:R-:W-:Y:S01]  /*1ea60*/  MOV R5, R17 ;  /* 0x0000001100057202 */ /* 0x000fe20000000f00 */
[----:B------:R-:W-:Y:S01]  /*1ea70*/  HMMA.16816.F32.BF16 R24, R24, R8, RZ ;  /* 0x000000081818723c */ /* 0x000fe200000418ff */
[----:B------:R-:W-:Y:S01]  /*1ea80*/  LDSM.16.MT88.4 R12, [R28] ;  /* 0x000000001c0c783b */ /* 0x000fe20000004200 */
[----:B0-----:R-:W-:-:S03]  /*1ea90*/  IMAD.SHL.U32 R7, R16, 0x2, RZ ;  /* 0x0000000210077824 */ /* 0x001fc600078e00ff */
[----:B------:R-:W-:Y:S02]  /*1eaa0*/  STL.64 [R1+0x2b08], R4 ;  /* 0x002b080401007387 */ /* 0x000fe40000100a00 */
[C-C-:B------:R-:W-:Y:S02]  /*1eab0*/  LOP3.LUT R2, R3.reuse, 0x10, R7.reuse, 0x78, !PT ;  /* 0x0000001003027812 */ /* 0x140fe400078e7807 */
[----:B------:R-:W-:Y:S01]  /*1eac0*/  LDSM.16.MT88.4 R16, [R28+0x80] ;  /* 0x000080001c10783b */ /* 0x000fe20000004200 */
[----:B------:R-:W-:-:S04]  /*1ead0*/  LOP3.LUT R3, R3, 0x10, R7, 0x78, !PT ;  /* 0x0000001003037812 */ /* 0x000fc800078e7807 */
[----:B------:R-:W-:-:S04]  /*1eae0*/  LOP3.LUT R3, R3, R29, RZ, 0xfc, !PT ;  /* 0x0000001d03037212 */ /* 0x000fc800078efcff */
[----:B------:R-:W-:-:S05]  /*1eaf0*/  LOP3.LUT R3, R3, 0x40, RZ, 0x3c, !PT ;  /* 0x0000004003037812 */ /* 0x000fca00078e3cff */
[----:B------:R-:W0:Y:S04]  /*1eb00*/  LDSM.16.MT88.4 R4, [R3] ;  /* 0x000000000304783b */ /* 0x000e280000004200 */
[----:B------:R-:W-:Y:S04]  /*1eb10*/  STL [R1+0x2ad4], R0 ;  /* 0x002ad40001007387 */ /* 0x000fe80000100800 */
[----:B--2---:R-:W-:Y:S04]  /*1eb20*/  STL.64 [R1+0x10], R20 ;  /* 0x0000101401007387 */ /* 0x004fe80000100a00 */
[----:B------:R1:W-:Y:S04]  /*1eb30*/  STL.64 [R1+0x18], R22 ;  /* 0x0000181601007387 */ /* 0x0003e80000100a00 */
[----:B-1----:R-:W2:Y:S04]  /*1eb40*/  LDL.LU.64 R22, [R1+0x2b20] ;  /* 0x002b200001167983 */ /* 0x002ea80000300a00 */
[----:B------:R-:W2:Y:S04]  /*1eb50*/  LDL.LU.64 R20, [R1+0x2b18] ;  /* 0x002b180001147983 */ /* 0x000ea80000300a00 */
[----:B------:R-:W-:Y:S04]  /*1eb60*/  STL [R1+0x1aec], R29 ;  /* 0x001aec1d01007387 */ /* 0x000fe80000100800 */
[----:B0-----:R-:W-:Y:S04]  /*1eb70*/  STL.64 [R1+0x40], R4 ;  /* 0x0000400401007387 */ /* 0x001fe80000100a00 */
[----:B------:R-:W-:Y:S04]  /*1eb80*/  STL.64 [R1+0x48], R6 ;  /* 0x0000480601007387 */ /* 0x000fe80000100a00 */
[----:B------:R-:W0:Y:S01]  /*1eb90*/  LDSM.16.MT88.4 R4, [R3+0x80] ;  /* 0x000080000304783b */ /* 0x000e220000004200 */
[----:B------:R-:W-:-:S04]  /*1eba0*/  LOP3.LUT R2, R2, R29, RZ, 0xfc, !PT ;  /* 0x0000001d02027212 */ /* 0x000fc800078efcff */
[----:B------:R-:W-:Y:S01]  /*1ebb0*/  LOP3.LUT R2, R2, 0x60, RZ, 0x3c, !PT ;  /* 0x0000006002027812 */ /* 0x000fe200078e3cff */
[----:B0-----:R-:W-:Y:S04]  /*1ebc0*/  STL.64 [R1+0x50], R4 ;  /* 0x0000500401007387 */ /* 0x001fe80000100a00 */
[----:B------:R-:W-:Y:S04]  /*1ebd0*/  STL.64 [R1+0x58], R6 ;  /* 0x0000580601007387 */ /* 0x000fe80000100a00 */
[----:B------:R-:W0:Y:S04]  /*1ebe0*/  LDSM.16.MT88.4 R4, [R2] ;  /* 0x000000000204783b */ /* 0x000e280000004200 */
[----:B0-----:R-:W-:Y:S04]  /*1ebf0*/  STL.64 [R1+0x60], R4 ;  /* 0x0000600401007387 */ /* 0x001fe80000100a00 */
[----:B------:R-:W-:Y:S04]  /*1ec00*/  STL.64 [R1+0x68], R6 ;  /* 0x0000680601007387 */ /* 0x000fe80000100a00 */
[----:B------:R-:W0:Y:S02]  /*1ec10*/  LDSM.16.MT88.4 R4, [R2+0x80] ;  /* 0x000080000204783b */ /* 0x000e240000004200 */
[----:B0-----:R-:W-:-:S02]  /*1ec20*/  MOV R29, R6 ;  /* 0x00000006001d7202 */ /* 0x001fc40000000f00 */
[----:B------:R-:W-:Y:S01]  /*1ec30*/  STL.64 [R1+0x70], R4 ;  /* 0x0000700401007387 */ /* 0x000fe20000100a00 */
[----:B------:R-:W-:-:S03]  /*1ec40*/  MOV R0, R7 ;  /* 0x0000000700007202 */ /* 0x000fc60000000f00 */
[----:B------:R-:W0:Y:S04]  /*1ec50*/  LDSM.16.MT88.4 R4, [R28+0x1080] ;  /* 0x001080001c04783b */ /* 0x000e280000004200 */
[----:B0-----:R-:W-:Y:S04]  /*1ec60*/  STL.64 [R1+0x80], R4 ;  /* 0x0000800401007387 */ /* 0x001fe80000100a00 */
[----:B------:R0:W-:Y:S04]  /*1ec70*/  STL.64 [R1+0x88], R6 ;  /* 0x0000880601007387 */ /* 0x0001e80000100a00 */
[----:B0-----:R-:W3:Y:S04]  /*1ec80*/  LDL.LU.64 R6, [R1+0x2b10] ;  /* 0x002b100001067983 */ /* 0x001ee80000300a00 */
[----:B------:R-:W3:Y:S04]  /*1ec90*/  LDL.LU.64 R4, [R1+0x2b08] ;  /* 0x002b080001047983 */ /* 0x000ee80000300a00 */
[----:B------:R-:W-:Y:S01]  /*1eca0*/  STL [R1+0x2a98], R28 ;  /* 0x002a981c01007387 */ /* 0x000fe20000100800 */
[----:B--2---:R-:W-:Y:S11]  /*1ecb0*/  HMMA.16816.F32.BF16 R20, R20, R8, RZ ;  /* 0x000000081414723c */ /* 0x004ff600000418ff */
[----:B------:R-:W-:Y:S11]  /*1ecc0*/  @!UPT UIADD3 URZ, URZ, URZ, URZ ;  /* 0x0000003f3f3ff290 */ /* 0x000ff6000fffe03f */
[----:B------:R-:W-:Y:S02]  /*1ecd0*/  @!UPT UIADD3 URZ, URZ, URZ, URZ ;  /* 0x0000003f3f3ff290 */ /* 0x000fe4000fffe03f */
[-C--:B---3--:R-:W-:Y:S01]  /*1ece0*/  HMMA.16816.F32.BF16 R20, R4, R10.reuse, R20 ;  /* 0x0000000a0414723c */ /* 0x088fe20000041814 */
[----:B------:R-:W2:Y:S04]  /*1ecf0*/  LDL.LU.64 R6, [R1+0x2b00] ;  /* 0x002b000001067983 */ /* 0x000ea80000300a00 */
[----:B------:R-:W2:Y:S03]  /*1ed00*/  LDL.LU.64 R4, [R1+0x2af8] ;  /* 0x002af80001047983 */ /* 0x000ea60000300a00 */
[----:B--2---:R-:W-:Y:S01]  /*1ed10*/  HMMA.16816.F32.BF16 R4, R4, R10, R24 ;  /* 0x0000000a0404723c */ /* 0x004fe20000041818 */
[----:B------:R-:W2:Y:S11]  /*1ed20*/  LDL.LU R24, [R1+0x10] ;  /* 0x0000100001187983 */ /* 0x000eb60000300800 */
[----:B------:R-:W-:Y:S03]  /*1ed30*/  @!UPT UIADD3 URZ, URZ, URZ, URZ ;  /* 0x0000003f3f3ff290 */ /* 0x000fe6000fffe03f */
[----:B------:R0:W-:Y:S04]  /*1ed40*/  STL.64 [R1+0xa0], R20 ;  /* 0x0000a01401007387 */ /* 0x0001e80000100a00 */
[----:B------:R1:W-:Y:S04]  /*1ed50*/  STL.64 [R1+0xa8], R22 ;  /* 0x0000a81601007387 */ /* 0x0003e80000100a00 */
[----:B------:R-:W-:Y:S04]  /*1ed60*/  STL.64 [R1+0x90], R4 ;  /* 0x0000900401007387 */ /* 0x000fe80000100a00 */
[----:B------:R3:W-:Y:S04]  /*1ed70*/  STL.64 [R1+0x98], R6 ;  /* 0x0000980601007387 */ /* 0x0007e80000100a00 */
[----:B------:R-:W2:Y:S04]  /*1ed80*/  LDL.LU R25, [R1+0x14] ;  /* 0x0000140001197983 */ /* 0x000ea80000300800 */
[----:B------:R-:W2:Y:S04]  /*1ed90*/  LDL.LU R26, [R1+0x18] ;  /* 0x00001800011a7983 */ /* 0x000ea80000300800 */
[----:B------:R-:W2:Y:S04]  /*1eda0*/  LDL.LU R27, [R1+0x1c] ;  /* 0x00001c00011b7983 */ /* 0x000ea80000300800 */
[----:B0-----:R-:W4:Y:S04]  /*1edb0*/  LDL.LU R20, [R1+0x60] ;  /* 0x0000600001147983 */ /* 0x001f280000300800 */
[----:B------:R-:W4:Y:S04]  /*1edc0*/  LDL.LU R21, [R1+0x64] ;  /* 0x0000640001157983 */ /* 0x000f280000300800 */
[----:B-1----:R-:W2:Y:S04]  /*1edd0*/  LDL.LU R22, [R1+0x68] ;  /* 0x0000680001167983 */ /* 0x002ea80000300800 */
[----:B------:R-:W2:Y:S01]  /*1ede0*/  LDL.LU R23, [R1+0x6c] ;  /* 0x00006c0001177983 */ /* 0x000ea20000300800 */
[-C--:B---3--:R-:W-:Y:S08]  /*1edf0*/  HMMA.16816.F32.BF16 R4, R16, R8.reuse, RZ ;  /* 0x000000081004723c */ /* 0x088ff000000418ff */
[----:B------:R-:W-:Y:S01]  /*1ee00*/  HMMA.16816.F32.BF16 R12, R12, R8, RZ ;  /* 0x000000080c0c723c */ /* 0x000fe200000418ff */
[----:B--2---:R-:W-:Y:S04]  /*1ee10*/  STL.64 [R1+0x2af0], R22 ;  /* 0x002af01601007387 */ /* 0x004fe80000100a00 */
[----:B----4-:R-:W-:Y:S04]  /*1ee20*/  STL.64 [R1+0x2ae8], R20 ;  /* 0x002ae81401007387 */ /* 0x010fe80000100a00 */
[----:B------:R-:W2:Y:S04]  /*1ee30*/  LDL.LU R16, [R1+0x50] ;  /* 0x0000500001107983 */ /* 0x000ea80000300800 */
[----:B------:R-:W2:Y:S04]  /*1ee40*/  LDL.LU R17, [R1+0x54] ;  /* 0x0000540001117983 */ /* 0x000ea80000300800 */
[----:B------:R-:W2:Y:S04]  /*1ee50*/  LDL.LU R18, [R1+0x58] ;  /* 0x0000580001127983 */ /* 0x000ea80000300800 */
[----:B------:R-:W2:Y:S04]  /*1ee60*/  LDL.LU R19, [R1+0x5c] ;  /* 0x00005c0001137983 */ /* 0x000ea80000300800 */
[----:B------:R-:W-:Y:S04]  /*1ee70*/  STL [R1+0x2ae4], R4 ;  /* 0x002ae40401007387 */ /* 0x000fe80000100800 */
[----:B------:R-:W-:Y:S04]  /*1ee80*/  STL [R1+0x2ae0], R5 ;  /* 0x002ae00501007387 */ /* 0x000fe80000100800 */
[----:B------:R-:W-:Y:S04]  /*1ee90*/  STL [R1+0x2adc], R6 ;  /* 0x002adc0601007387 */ /* 0x000fe80000100800 */
[----:B------:R0:W-:Y:S04]  /*1eea0*/  STL [R1+0x2ad8], R7 ;  /* 0x002ad80701007387 */ /* 0x0001e80000100800 */
[----:B------:R-:W1:Y:S01]  /*1eeb0*/  LDSM.16.MT88.4 R20, [R3+0x1000] ;  /* 0x001000000314783b */ /* 0x000e620000004200 */
[----:B0-----:R-:W-:Y:S03]  /*1eec0*/  HMMA.16816.F32.BF16 R4, R24, R10, R12 ;  /* 0x0000000a1804723c */ /* 0x001fe6000004180c */
[----:B------:R-:W3:Y:S11]  /*1eed0*/  LDL.LU R12, [R1+0x40] ;  /* 0x00004000010c7983 */ /* 0x000ef60000300800 */
[----:B------:R-:W-:Y:S09]  /*1eee0*/  @!UPT UIADD3 URZ, URZ, URZ, URZ ;  /* 0x0000003f3f3ff290 */ /* 0x000ff2000fffe03f */
[----:B------:R1:W-:Y:S04]  /*1eef0*/  STL.64 [R1+0xb0], R4 ;  /* 0x0000b00401007387 */ /* 0x0003e80000100a00 */
[----:B------:R0:W-:Y:S04]  /*1ef00*/  STL.64 [R1+0xb8], R6 ;  /* 0x0000b80601007387 */ /* 0x0001e80000100a00 */
[----:B------:R-:W3:Y:S04]  /*1ef10*/  LDL.LU R13, [R1+0x44] ;  /* 0x00004400010d7983 */ /* 0x000ee80000300800 */
[----:B------:R-:W3:Y:S04]  /*1ef20*/  LDL.LU R14, [R1+0x48] ;  /* 0x00004800010e7983 */ /* 0x000ee80000300800 */
[----:B------:R-:W3:Y:S01]  /*1ef30*/  LDL.LU R15, [R1+0x4c] ;  /* 0x00004c00010f7983 */ /* 0x000ee20000300800 */
[----:B-1----:R-:W-:Y:S01]  /*1ef40*/  MOV R4, R20 ;  /* 0x0000001400047202 */ /* 0x002fe20000000f00 */
[----:B0-----:R-:W-:Y:S01]  /*1ef50*/  IMAD.MOV.U32 R7, RZ, RZ, R23 ;  /* 0x000000ffff077224 */ /* 0x001fe200078e0017 */
[----:B------:R-:W-:Y:S01]  /*1ef60*/  MOV R5, R21 ;  /* 0x0000001500057202 */ /* 0x000fe20000000f00 */
[----:B------:R-:W4:Y:S01]  /*1ef70*/  LDL.LU R24, [R1+0x70] ;  /* 0x0000700001187983 */ /* 0x000f220000300800 */
[----:B------:R-:W-:-:S03]  /*1ef80*/  MOV R6, R22 ;  /* 0x0000001600067202 */ /* 0x000fc60000000f00 */
[----:B------:R-:W0:Y:S01]  /*1ef90*/  LDSM.16.MT88.4 R20, [R3+0x1080] ;  /* 0x001080000314783b */ /* 0x000e220000004200 */
[----:B------:R-:W-:-:S03]  /*1efa0*/  IMAD.MOV.U32 R27, RZ, RZ, R0 ;  /* 0x000000ffff1b7224 */ /* 0x000fc600078e0000 */
[----:B------:R-:W4:Y:S04]  /*1efb0*/  LDL.LU R25, [R1+0x74] ;  /* 0x0000740001197983 */ /* 0x000f280000300800 */
[----:B0-----:R-:W-:Y:S01]  /*1efc0*/  STL [R1+0x24], R21 ;  /* 0x0000241501007387 */ /* 0x001fe20000100800 */
[----:B------:R-:W-:-:S03]  /*1efd0*/  MOV R0, R20 ;  /* 0x0000001400007202 */ /* 0x000fc60000000f00 */
[----:B------:R-:W-:Y:S04]  /*1efe0*/  STL.64 [R1+0x28], R22 ;  /* 0x0000281601007387 */ /* 0x000fe80000100a00 */
[----:B------:R-:W0:Y:S01]  /*1eff0*/  LDSM.16.MT88.4 R20, [R2+0x1000] ;  /* 0x001000000214783b */ /* 0x000e220000004200 */
[----:B------:R-:W-:-:S03]  /*1f000*/  MOV R26, R29 ;  /* 0x0000001d001a7202 */ /* 0x000fc60000000f00 */
[----:B------:R-:W-:Y:S01]  /*1f010*/  STL [R1+0x2a90], R3 ;  /* 0x002a900301007387 */ /* 0x000fe20000100800 */
[----:B0-----:R-:W-:-:S03]  /*1f020*/  MOV R28, R22 ;  /* 0x00000016001c7202 */ /* 0x001fc60000000f00 */
[----:B------:R-:W-:Y:S01]  /*1f030*/  STL.64 [R1+0x10], R20 ;  /* 0x0000101401007387 */ /* 0x000fe20000100a00 */
[----:B------:R-:W-:-:S03]  /*1f040*/  MOV R29, R23 ;  /* 0x00000017001d7202 */ /* 0x000fc60000000f00 */
[----:B------:R-:W0:Y:S04]  /*1f050*/  LDSM.16.MT88.4 R20, [R2+0x1080] ;  /* 0x001080000214783b */ /* 0x000e280000004200 */
[----:B0-----:R-:W-:Y:S04]  /*1f060*/  STL.64 [R1], R20 ;  /* 0x0000001401007387 */ /* 0x001fe80000100a00 */
[----:B------:R0:W-:Y:S04]  /*1f070*/  STL.64 [R1+0x8], R22 ;  /* 0x0000081601007387 */ /* 0x0001e80000100a00 */
[----:B0-----:R-:W4:Y:S04]  /*1f080*/  LDL.LU.64 R22, [R1+0x2af0] ;  /* 0x002af00001167983 */ /* 0x001f280000300a00 */
[----:B------:R-:W4:Y:S04]  /*1f090*/  LDL.LU.64 R20, [R1+0x2ae8] ;  /* 0x002ae80001147983 */ /* 0x000f280000300a00 */
[----:B------:R-:W-:Y:S01]  /*1f0a0*/  STL [R1+0x2a94], R2 ;  /* 0x002a940201007387 */ /* 0x000fe20000100800 */
[-C--:B---3--:R-:W-:Y:S11]  /*1f0b0*/  HMMA.16816.F32.BF16 R12, R12, R8.reuse, RZ ;  /* 0x000000080c0c723c */ /* 0x088ff600000418ff */
[----:B------:R-:W-:Y:S11]  /*1f0c0*/  @!UPT UIADD3 URZ, URZ, URZ, URZ ;  /* 0x0000003f3f3ff290 */ /* 0x000ff6000fffe03f */
[----:B------:R-:W-:Y:S01]  /*1f0d0*/  @!UPT UIADD3 URZ, URZ, URZ, URZ ;  /* 0x0000003f3f3ff290 */ /* 0x000fe2000fffe03f */
[----:B------:R-:W-:Y:S04]  /*1f0e0*/  STL.64 [R1+0x2ac8], R14 ;  /* 0x002ac80e01007387 */ /* 0x000fe80000100a00 */
[----:B------:R0:W-:Y:S04]  /*1f0f0*/  STL.64 [R1+0x2ac0], R12 ;  /* 0x002ac00c01007387 */ /* 0x0001e80000100a00 */
[----:B0-----:R-:W3:Y:S01]  /*1f100*/  LDL R12, [R1+0x14b0] ;  /* 0x0014b000010c7983 */ /* 0x001ee20000100800 */
[----:B--2---:R-:W-:Y:S03]  /*1f110*/  HMMA.16816.F32.BF16 R16, R16, R8, RZ ;  /* 0x000000081010723c */ /* 0x004fe600000418ff */
[----:B---3--:R0:W-:Y:S04]  /*1f120*/  STL [R1+0x2ad0], R12 ;  /* 0x002ad00c01007387 */ /* 0x0081e80000100800 */
[----:B0-----:R-:W2:Y:S04]  /*1f130*/  LDL.LU R12, [R1+0x80] ;  /* 0x00008000010c7983 */ /* 0x001ea80000300800 */
[----:B------:R-:W2:Y:S04]  /*1f140*/  LDL.LU R13, [R1+0x84] ;  /* 0x00008400010d7983 */ /* 0x000ea80000300800 */
[----:B------:R-:W2:Y:S04]  /*1f150*/  LDL.LU R14, [R1+0x88] ;  /* 0x00008800010e7983 */ /* 0x000ea80000300800 */
[----:B------:R-:W2:Y:S04]  /*1f160*/  LDL.LU R15, [R1+0x8c] ;  /* 0x00008c00010f7983 */ /* 0x000ea80000300800 */
[----:B------:R0:W-:Y:S04]  /*1f170*/  STL.64 [R1+0x2ab8], R18 ;  /* 0x002ab81201007387 */ /* 0x0001e80000100a00 */
[----:B------:R1:W-:Y:S01]  /*1f180*/  STL.64 [R1+0x2ab0], R16 ;  /* 0x002ab01001007387 */ /* 0x0003e20000100a00 */
[----:B0-----:R-:W-:Y:S01]  /*1f190*/  MOV R18, R6 ;  /* 0x0000000600127202 */ /* 0x001fe20000000f00 */
[----:B-1----:R-:W-:Y:S01]  /*1f1a0*/  IMAD.MOV.U32 R16, RZ, RZ, R4 ;  /* 0x000000ffff107224 */ /* 0x002fe200078e0004 */
[----:B------:R-:W-:Y:S01]  /*1f1b0*/  MOV R17, R5 ;  /* 0x0000000500117202 */ /* 0x000fe20000000f00 */
[----:B------:R-:W2:Y:S01]  /*1f1c0*/  LDL.LU R4, [R1+0x2ae4] ;  /* 0x002ae40001047983 */ /* 0x000ea20000300800 */
[----:B------:R-:W-:-:S03]  /*1f1d0*/  MOV R19, R7 ;  /* 0x0000000700137202 */ /* 0x000fc60000000f00 */
[----:B------:R-:W2:Y:S04]  /*1f1e0*/  LDL.LU R5, [R1+0x2ae0] ;  /* 0x002ae00001057983 */ /* 0x000ea80000300800 */
[----:B------:R-:W2:Y:S04]  /*1f1f0*/  LDL.LU R6, [R1+0x2adc] ;  /* 0x002adc0001067983 */ /* 0x000ea80000300800 */
[----:B------:R-:W2:Y:S01]  /*1f200*/  LDL.LU R7, [R1+0x2ad8] ;  /* 0x002ad80001077983 */ /* 0x000ea20000300800 */
[----:B----4-:R-:W-:Y:S11]  /*1f210*/  HMMA.16816.F32.BF16 R20, R20, R8, RZ ;  /* 0x000000081414723c */ /* 0x010ff600000418ff */
[----:B------:R-:W-:Y:S11]  /*1f220*/  @!UPT UIADD3 URZ, URZ, URZ, URZ ;  /* 0x0000003f3f3ff290 */ /* 0x000ff6000fffe03f */
[----:B------:R-:W-:Y:S01]  /*1f230*/  @!UPT UIADD3 URZ, URZ, URZ, URZ ;  /* 0x0000003f3f3ff290 */ /* 0x000fe2000fffe03f */
[----:B------:R-:W-:Y:S04]  /*1f240*/  STL.64 [R1+0x2aa8], R22 ;  /* 0x002aa81601007387 */ /* 0x000fe80000100a00 */
[----:B------:R0:W-:Y:S02]  /*1f250*/  STL.64 [R1+0x2aa0], R20 ;  /* 0x002aa01401007387 */ /* 0x0001e40000100a00 */
[----:B0-----:R-:W-:Y:S02]  /*1f260*/  IMAD.MOV.U32 R20, RZ, RZ, R0 ;  /* 0x000000ffff147224 */ /* 0x001fe400078e0000 */
[----:B------:R-:W3:Y:S04]  /*1f270*/  LDL.LU R0, [R1+0x2ad4] ;  /* 0x002ad40001007983 */ /* 0x000ee80000300800 */
[----:B------:R-:W4:Y:S04]  /*1f280*/  LDL.LU R21, [R1+0x24] ;  /* 0x0000240001157983 */ /* 0x000f280000300800 */
[----:B------:R-:W4:Y:S04]  /*1f290*/  LDL.LU R22, [R1+0x28] ;  /* 0x0000280001167983 */ /* 0x000f280000300800 */
[----:B------:R-:W4:Y:S01]  /*1f2a0*/  LDL.LU R23, [R1+0x2c] ;  /* 0x00002c0001177983 */ /* 0x000f220000300800 */
[----:B--2---:R-:W-:Y:S03]  /*1f2b0*/  HMMA.16816.F32.BF16 R4, R12, R10, R4 ;  /* 0x0000000a0c04723c */ /* 0x004fe60000041804 */
[----:B------:R-:W2:Y:S11]  /*1f2c0*/  LDL.LU R12, [R1+0x2ad0] ;  /* 0x002ad000010c7983 */ /* 0x000eb60000300800 */
[----:B------:R-:W-:Y:S09]  /*1f2d0*/  @!UPT UIADD3 URZ, URZ, URZ, URZ ;  /* 0x0000003f3f3ff290 */ /* 0x000ff2000fffe03f */
[----:B------:R-:W-:Y:S04]  /*1f2e0*/  STL.64 [R1+0x70], R4 ;  /* 0x0000700401007387 */ /* 0x000fe80000100a00 */
[----:B------:R-:W-:Y:S04]  /*1f2f0*/  STL.64 [R1+0x78], R6 ;  /* 0x0000780601007387 */ /* 0x000fe80000100a00 */
[----:B---3--:R-:W0:Y:S02]  /*1f300*/  LDSM.16.MT88.4 R4, [R0+0x2000] ;  /* 0x002000000004783b */ /* 0x008e240000004200 */
[----:B0-----:R-:W-:-:S02]  /*1f310*/  MOV R2, R6 ;  /* 0x0000000600027202 */ /* 0x001fc40000000f00 */
[----:B------:R-:W-:Y:S01]  /*1f320*/  STL.64 [R1+0x50], R4 ;  /* 0x0000500401007387 */ /* 0x000fe20000100a00 */
[----:B------:R-:W-:Y:S01]  /*1f330*/  MOV R3, R7 ;  /* 0x0000000700037202 */ /* 0x000fe20000000f00 */
[----:B------:R-:W-:Y:S02]  /*1f340*/  HMMA.16816.F32.BF16 R24, R24, R8, RZ ;  /* 0x000000081818723c */ /* 0x000fe400000418ff */
[----:B--2---:R-:W0:Y:S04]  /*1f350*/  LDSM.16.M88.4 R4, [R12+0x20000] ;  /* 0x020000000c04783b */ /* 0x004e280000000200 */
[----:B------:R-:W1:Y:S04]  /*1f360*/  LDSM.16.MT88.4 R12, [R0+0x2080] ;  /* 0x00208000000c783b */ /* 0x000e680000004200 */
[----:B0-----:R0:W-:Y:S04]  /*1f370*/  STL [R1+0x2a14], R6 ;  /* 0x002a140601007387 */ /* 0x0011e80000100800 */
[----:B------:R2:W-:Y:S01]  /*1f380*/  STL [R1+0x2a10], R7 ;  /* 0x002a100701007387 */ /* 0x0005e20000100800 */
[----:B-1----:R-:W-:Y:S01]  /*1f390*/  MOV R9, R12 ;  /* 0x0000000c00097202 */ /* 0x002fe20000000f00 */
[----:B------:R-:W-:Y:S01]  /*1f3a0*/  IMAD.MOV.U32 R8, RZ, RZ, R13 ;  /* 0x000000ffff087224 */ /* 0x000fe200078e000d */
[----:B0-----:R-:W-:-:S02]  /*1f3b0*/  MOV R6, R15 ;  /* 0x0000000f00067202 */ /* 0x001fc40000000f00 */
[----:B--2---:R-:W-:Y:S02]  /*1f3c0*/  MOV R7, R14 ;  /* 0x0000000e00077202 */ /* 0x004fe40000000f00 */
[----:B------:R-:W2:Y:S04]  /*1f3d0*/  LDL.LU.64 R14, [R1+0x2ac8] ;  /* 0x002ac800010e7983 */ /* 0x000ea80000300a00 */
[----:B------:R-:W2:Y:S04]  /*1f3e0*/  LDL.LU.64 R12, [R1+0x2ac0] ;  /* 0x002ac000010c7983 */ /* 0x000ea80000300a00 */
[----:B------:R-:W-:Y:S01]  /*1f3f0*/  STL [R1+0x2a68], R0 ;  /* 0x002a680001007387 */ /* 0x000fe20000100800 */
[-C--:B--2---:R-:W-:Y:S03]  /*1f400*/  HMMA.16816.F32.BF16 R12, R16, R10.reuse, R12 ;  /* 0x0000000a100c723c */ /* 0x084fe6000004180c */
[----:B------:R-:W4:Y:S04]  /*1f410*/  LDL.LU.64 R18, [R1+0x2ab8] ;  /* 0x002ab80001127983 */ /* 0x000f280000300a00 */
[----:B------:R-:W4:Y:S11]  /*1f420*/  LDL.LU.64 R16, [R1+0x2ab0] ;  /* 0x002ab00001107983 */ /* 0x000f360000300a00 */
[----:B------:R-:W-:Y:S05]  /*1f430*/  @!UPT UIADD3 URZ, URZ, URZ, URZ ;  /* 0x0000003f3f3ff290 */ /* 0x000fea000fffe03f */
[----:B------:R0:W-:Y:S04]  /*1f440*/  STL.64 [R1+0x30], R12 ;  /* 0x0000300c01007387 */ /* 0x0001e80000100a00 */
[----:B------:R1:W-:Y:S04]  /*1f450*/  STL.64 [R1+0x38], R14 ;  /* 0x0000380e01007387 */ /* 0x0003e80000100a00 */
[----:B0-----:R-:W2:Y:S04]  /*1f460*/  LDL.LU R12, [R1] ;  /* 0x00000000010c7983 */ /* 0x001ea80000300800 */
[----:B------:R-:W2:Y:S04]  /*1f470*/  LDL.LU R13, [R1+0x4] ;  /* 0x00000400010d7983 */ /* 0x000ea80000300800 */
[----:B-1----:R-:W2:Y:S04]  /*1f480*/  LDL.LU R14, [R1+0x8] ;  /* 0x00000800010e7983 */ /* 0x002ea80000300800 */
[----:B------:R-:W2:Y:S01]  /*1f490*/  LDL.LU R15, [R1+0xc] ;  /* 0x00000c00010f7983 */ /* 0x000ea20000300800 */
[----:B----4-:R-:W-:Y:S03]  /*1f4a0*/  HMMA.16816.F32.BF16 R16, R20, R10, R16 ;  /* 0x0000000a1410723c */ /* 0x010fe60000041810 */
[----:B------:R-:W3:Y:S04]  /*1f4b0*/  LDL.LU.64 R22, [R1+0x2aa8] ;  /* 0x002aa80001167983 */ /* 0x000ee80000300a00 */
[----:B------:R-:W3:Y:S11]  /*1f4c0*/  LDL.LU.64 R20, [R1+0x2aa0] ;  /* 0x002aa00001147983 */ /* 0x000ef60000300a00 */
[----:B------:R-:W-:Y:S05]  /*1f4d0*/  @!UPT UIADD3 URZ, URZ, URZ, URZ ;  /* 0x0000003f3f3ff290 */ /* 0x000fea000fffe03f */
[----:B------:R0:W-:Y:S04]  /*1f4e0*/  STL.64 [R1+0x20], R16 ;  /* 0x0000201001007387 */ /* 0x0001e80000100a00 */
[----:B------:R1:W-:Y:S04]  /*1f4f0*/  STL.64 [R1+0x28], R18 ;  /* 0x0000281201007387 */ /* 0x0003e80000100a00 */
[----:B0-----:R-:W3:Y:S04]  /*1f500*/  LDL.LU R16, [R1+0x10] ;  /* 0x0000100001107983 */ /* 0x001ee80000300800 */
[----:B------:R-:W3:Y:S01]  /*1f510*/  LDL.LU R17, [R1+0x14] ;  /* 0x0000140001117983 */ /* 0x000ee20000300800 */
[----:B-1----:R-:W-:-:S03]  /*1f520*/  MOV R18, R28 ;  /* 0x0000001c00127202 */ /* 0x002fc60000000f00 */
[----:B------:R-:W4:Y:S01]  /*1f530*/  LDL.LU R28, [R1+0x2a98] ;  /* 0x002a9800011c7983 */ /* 0x000f220000300800 */
[----:B------:R-:W-:-:S07]  /*1f540*/  IMAD.MOV.U32 R19, RZ, RZ, R29 ;  /* 0x000000ffff137224 */ /* 0x000fce00078e001d */
[-C--:B---3--:R-:W-:Y:S11]  /*1f550*/  HMMA.16816.F32.BF16 R20, R16, R10.reuse, R20 ;  /* 0x0000000a1014723c */ /* 0x088ff60000041814 */
[----:B------:R-:W-:Y:S11]  /*1f560*/  @!UPT UIADD3 URZ, URZ, URZ, URZ ;  /* 0x0000003f3f3ff290 */ /* 0x000ff6000fffe03f */
[----:B------:R-:W-:Y:S01]  /*1f570*/  @!UPT UIADD3 URZ, URZ, URZ, URZ ;  /* 0x0000003f3f3ff290 */ /* 0x000fe2000fffe03f */
[----:B------:R0:W-:Y:S02]  /*1f580*/  STL.64 [R1+0x60], R20 ;  /* 0x0000601401007387 */ /* 0x0001e40000100a00 */
[----:B0-----:R-:W-:Y:S01]  /*1f590*/  MOV R20, R9 ;  /* 0x0000000900147202 */ /* 0x001fe20000000f00 */
[----:B------:R-:W-:Y:S02]  /*1f5a0*/  IMAD.MOV.U32 R21, RZ, RZ, R8 ;  /* 0x000000ffff157224 */ /* 0x000fe400078e0008 */
[----:B--2---:R-:W-:Y:S01]  /*1f5b0*/  HMMA.16816.F32.BF16 R8, R12, R10, R24 ;  /* 0x0000000a0c08723c */ /* 0x004fe20000041818 */
[----:B------:R-:W2:Y:S04]  /*1f5c0*/  LDL.LU R24, [R1+0x90] ;  /* 0x0000900001187983 */ /* 0x000ea80000300800 */
[----:B----4-:R-:W-:Y:S11]  /*1f5d0*/  LDSM.16.MT88.4 R12, [R28+0x2080] ;  /* 0x002080001c0c783b */ /* 0x010ff60000004200 */
[----:B------:R-:W-:Y:S07]  /*1f5e0*/  @!UPT UIADD3 URZ, URZ, URZ, URZ ;  /* 0x0000003f3f3ff290 */ /* 0x000fee000fffe03f */
[----:B------:R-:W-:Y:S04]  /*1f5f0*/  STL.64 [R1], R8 ;  /* 0x0000000801007387 */ /* 0x000fe80000100a00 */
[----:B------:R-:W-:Y:S04]  /*1f600*/  STL.64 [R1+0x8], R10 ;  /* 0x0000080a01007387 */ /* 0x000fe80000100a00 */
[----:B------:R-:W0:Y:S04]  /*1f610*/  LDSM.16.MT88.4 R8, [R28+0x2000] ;  /* 0x002000001c08783b */ /* 0x000e280000004200 */
[----:B------:R-:W2:Y:S04]  /*1f620*/  LDL.LU R25, [R1+0x94] ;  /* 0x0000940001197983 */ /* 0x000ea80000300800 */
[----:B------:R-:W2:Y:S04]  /*1f630*/  LDL.LU R26, [R1+0x98] ;  /* 0x00009800011a7983 */ /* 0x000ea80000300800 */
[----:B------:R-:W2:Y:S04]  /*1f640*/  LDL.LU R27, [R1+0x9c] ;  /* 0x00009c00011b7983 */ /* 0x000ea80000300800 */
[----:B0-----:R0:W-:Y:S04]  /*1f650*/  STL.64 [R1+0x2a88], R10 ;  /* 0x002a880a01007387 */ /* 0x0011e80000100a00 */
[----:B------:R1:W-:Y:S01]  /*1f660*/  STL.64 [R1+0x2a80], R8 ;  /* 0x002a800801007387 */ /* 0x0003e20000100a00 */
[----:B0-----:R-:W-:Y:S01]  /*1f670*/  MOV R10, R2 ;  /* 0x00000002000a7202 */ /* 0x001fe20000000f00 */
[----:B------:R-:W-:-:S02]  /*1f680*/  IMAD.MOV.U32 R11, RZ, RZ, R3 ;  /* 0x000000ffff0b7224 */ /* 0x000fc400078e0003 */
[----:B-1----:R-:W3:Y:S04]  /*1f690*/  LDL.LU R8, [R1+0x50] ;  /* 0x0000500001087983 */ /* 0x002ee80000300800 */
[----:B------:R-:W3:Y:S04]  /*1f6a0*/  LDL.LU R9, [R1+0x54] ;  /* 0x0000540001097983 */ /* 0x000ee80000300800 */
[----:B------:R-:W4:Y:S04]  /*1f6b0*/  LDL.LU R2, [R1+0x2a94] ;  /* 0x002a940001027983 */ /* 0x000f280000300800 */
[----:B------:R-:W2:Y:S04]  /*1f6c0*/  LDL.LU R3, [R1+0x2a90] ;  /* 0x002a900001037983 */ /* 0x000ea80000300800 */
[----:B------:R-:W-:Y:S04]  /*1f6d0*/  STL.64 [R1+0x2a78], R14 ;  /* 0x002a780e01007387 */ /* 0x000fe80000100a00 */
[----:B------:R0:W-:Y:S04]  /*1f6e0*/  STL.64 [R1+0x2a70], R12 ;  /* 0x002a700c01007387 */ /* 0x0001e80000100a00 */
[----:B0-----:R-:W3:Y:S04]  /*1f6f0*/  LDL.LU R12, [R1+0xb0] ;  /* 0x0000b000010c7983 */ /* 0x001ee80000300800 */
[----:B------:R-:W3:Y:S04]  /*1f700*/  LDL.LU R13, [R1+0xb4] ;  /* 0x0000b400010d7983 */ /* 0x000ee80000300800 */
[----:B------:R-:W3:Y:S04]  /*1f710*/  LDL.LU R14, [R1+0xb8] ;  /* 0x0000b800010e7983 */ /* 0x000ee80000300800 */
[----:B------:R-:W3:Y:S04]  /*1f720*/  LDL.LU R15, [R1+0xbc] ;  /* 0x0000bc00010f7983 */ /* 0x000ee80000300800 */
[----:B------:R-:W-:Y:S04]  /*1f730*/  STL [R1+0x2a28], R28 ;  /* 0x002a281c01007387 */ /* 0x000fe80000100800 */
[----:B--2---:R-:W0:Y:S04]  /*1f740*/  LDSM.16.MT88.4 R16, [R3+0x2000] ;  /* 0x002000000310783b */ /* 0x004e280000004200 */
[----:B0-----:R-:W-:Y:S04]  /*1f750*/  STL.64 [R1+0x2a60], R18 ;  /* 0x002a601201007387 */ /* 0x001fe80000100a00 */
[----:B------:R0:W-:Y:S04]  /*1f760*/  STL.64 [R1+0x2a58], R16 ;  /* 0x002a581001007387 */ /* 0x0001e80000100a00 */
[----:B0-----:R-:W3:Y:S04]  /*1f770*/  LDL.LU R16, [R1+0xa0] ;  /* 0x0000a00001107983 */ /* 0x001ee80000300800 */
[----:B------:R-:W3:Y:S04]  /*1f780*/  LDL.LU R17, [R1+0xa4] ;  /* 0x0000a40001117983 */ /* 0x000ee80000300800 */
[----:B------:R-:W3:Y:S04]  /*1f790*/  LDL.LU R18, [R1+0xa8] ;  /* 0x0000a80001127983 */ /* 0x000ee80000300800 */
[----:B------:R-:W3:Y:S01]  /*1f7a0*/  LDL.LU R19, [R1+0xac] ;  /* 0x0000ac0001137983 */ /* 0x000ee20000300800 */
[----:B------:R-:W-:-:S02]  /*1f7b0*/  MOV R0, R22 ;  /* 0x0000001600007202 */ /* 0x000fc40000000f00 */
[----:B------:R-:W-:Y:S02]  /*1f7c0*/  MOV R29, R23 ;  /* 0x00000017001d7202 */ /* 0x000fe40000000f00 */
[----:B------:R-:W-:Y:S02]  /*1f7d0*/  MOV R22, R7 ;  /* 0x0000000700167202 */ /* 0x000fe40000000f00 */
[----:B------:R-:W-:Y:S01]  /*1f7e0*/  MOV R23, R6 ;  /* 0x0000000600177202 */ /* 0x000fe20000000f00 */
[----:B---3--:R-:W-:Y:S11]  /*1f7f0*/  HMMA.16816.F32.BF16 R8, R8, R4, R16 ;  /* 0x000000040808723c */ /* 0x008ff60000041810 */
[----:B------:R-:W-:Y:S11]  /*1f800*/  @!UPT UIADD3 URZ, URZ, URZ, URZ ;  /* 0x0000003f3f3ff290 */ /* 0x000ff6000fffe03f */
[----:B------:R-:W-:Y:S01]  /*1f810*/  @!UPT UIADD3 URZ, URZ, URZ, URZ ;  /* 0x0000003f3f3ff290 */ /* 0x000fe2000fffe03f */
[----:B------:R-:W-:Y:S01]  /*1f820*/  STL [R1+0xa4], R9 ;  /* 0x0000a40901007387 */ /* 0x000fe20000100800 */
[----:B------:R-:W-:-:S03]  /*1f830*/  MOV R7, R8 ;  /* 0x0000000800077202 */ /* 0x000fc60000000f00 */
[----:B------:R0:W-:Y:S04]  /*1f840*/  STL.64 [R1+0xa8], R10 ;  /* 0x0000a80a01007387 */ /* 0x0001e80000100a00 */
[----:B------:R-:W2:Y:S04]  /*1f850*/  LDL.LU R16, [R1+0x70] ;  /* 0x0000700001107983 */ /* 0x000ea80000300800 */
[----:B------:R-:W2:Y:S01]  /*1f860*/  LDL.LU R17, [R1+0x74] ;  /* 0x0000740001117983 */ /* 0x000ea20000300800 */
[----:B0-----:R-:W-:Y:S03]  /*1f870*/  HMMA.16816.F32.BF16 R8, R20, R4, R24 ;  /* 0x000000041408723c */ /* 0x001fe60000041818 */
[----:B------:R-:W0:Y:S04]  /*1f880*/  LDSM.16.MT88.4 R20, [R3+0x2080] ;  /* 0x002080000314783b */ /* 0x000e280000004200 */
[----:B----4-:R-:W1:Y:S04]  /*1f890*/  LDSM.16.MT88.4 R24, [R2+0x2000] ;  /* 0x002000000218783b */ /* 0x010e680000004200 */
[----:B------:R-:W2:Y:S04]  /*1f8a0*/  LDL.LU R18, [R1+0x78] ;  /* 0x0000780001127983 */ /* 0x000ea80000300800 */
[----:B------:R-:W2:Y:S04]  /*1f8b0*/  LDL.LU R19, [R1+0x7c] ;  /* 0x00007c0001137983 */ /* 0x000ea80000300800 */
[----:B------:R-:W-:Y:S04]  /*1f8c0*/  STL [R1+0x2a18], R7 ;  /* 0x002a180701007387 */ /* 0x000fe80000100800 */
[----:B------:R-:W-:Y:S01]  /*1f8d0*/  STL.64 [R1+0x80], R8 ;  /* 0x0000800801007387 */ /* 0x000fe20000100a00 */
[----:B------:R-:W-:-:S03]  /*1f8e0*/  MOV R6, R11 ;  /* 0x0000000b00067202 */ /* 0x000fc60000000f00 */
[----:B------:R-:W-:Y:S04]  /*1f8f0*/  STL [R1+0x88], R10 ;  /* 0x0000880a01007387 */ /* 0x000fe80000100800 */
[----:B------:R-:W3:Y:S04]  /*1f900*/  LDSM.16.MT88.4 R8, [R2+0x2080] ;  /* 0x002080000208783b */ /* 0x000ee80000004200 */
[----:B------:R-:W-:Y:S04]  /*1f910*/  STL [R1+0x2a1c], R6 ;  /* 0x002a1c0601007387 */ /* 0x000fe80000100800 */
[----:B0-----:R-:W-:Y:S04]  /*1f920*/  STL.64 [R1+0x2a50], R22 ;  /* 0x002a501601007387 */ /* 0x001fe80000100a00 */
[----:B------:R0:W-:Y:S04]  /*1f930*/  STL.64 [R1+0x2a48], R20 ;  /* 0x002a481401007387 */ /* 0x0001e80000100a00 */
[----:B0-----:R-:W4:Y:S04]  /*1f940*/  LDL.LU R20, [R1+0x30] ;  /* 0x0000300001147983 */ /* 0x001f280000300800 */
[----:B------:R-:W4:Y:S04]  /*1f950*/  LDL.LU R21, [R1+0x34] ;  /* 0x0000340001157983 */ /* 0x000f280000300800 */
[----:B------:R-:W4:Y:S04]  /*1f960*/  LDL.LU R22, [R1+0x38] ;  /* 0x0000380001167983 */ /* 0x000f280000300800 */
[----:B------:R-:W4:Y:S04]  /*1f970*/  LDL.LU R23, [R1+0x3c] ;  /* 0x00003c0001177983 */ /* 0x000f280000300800 */
[----:B------:R-:W-:Y:S04]  /*1f980*/  STL [R1+0x2a20], R3 ;  /* 0x002a200301007387 */ /* 0x000fe80000100800 */
[----:B-1----:R-:W-:Y:S04]  /*1f990*/  STL.64 [R1+0x2a40], R26 ;  /* 0x002a401a01007387 */ /* 0x002fe80000100a00 */
[----:B------:R0:W-:Y:S04]  /*1f9a0*/  STL.64 [R1+0x2a38], R24 ;  /* 0x002a381801007387 */ /* 0x0001e80000100a00 */
[----:B0-----:R-:W2:Y:S04]  /*1f9b0*/  LDL.LU R24, [R1+0x20] ;  /* 0x0000200001187983 */ /* 0x001ea80000300800 */
[----:B------:R-:W2:Y:S04]  /*1f9c0*/  LDL.LU R25, [R1+0x24] ;  /* 0x0000240001197983 */ /* 0x000ea80000300800 */
[----:B------:R-:W2:Y:S04]  /*1f9d0*/  LDL.LU R26, [R1+0x28] ;  /* 0x00002800011a7983 */ /* 0x000ea80000300800 */
[----:B------:R-:W2:Y:S04]  /*1f9e0*/  LDL.LU R27, [R1+0x2c] ;  /* 0x00002c00011b7983 */ /* 0x000ea80000300800 */
[----:B---3--:R-:W-:Y:S04]  /*1f9f0*/  STL.64 [R1+0x10], R8 ;  /* 0x0000100801007387 */ /* 0x008fe80000100a00 */
[----:B------:R0:W-:Y:S04]  /*1fa00*/  STL.64 [R1+0x18], R10 ;  /* 0x0000180a01007387 */ /* 0x0001e80000100a00 */
[----:B0-----:R-:W3:Y:S04]  /*1fa10*/  LDL.LU.64 R10, [R1+0x2a88] ;  /* 0x002a8800010a7983 */ /* 0x001ee80000300a00 */
[----:B------:R-:W3:Y:S04]  /*1fa20*/  LDL.LU.64 R8, [R1+0x2a80] ;  /* 0x002a800001087983 */ /* 0x000ee80000300a00 */
[----:B------:R-:W-:Y:S01]  /*1fa30*/  STL [R1+0x2a24], R2 ;  /* 0x002a240201007387 */ /* 0x000fe20000100800 */
[-C--:B---3--:R-:W-:Y:S03]  /*1fa40*/  HMMA.16816.F32.BF16 R8, R8, R4.reuse, R12 ;  /* 0x000000040808723c */ /* 0x088fe6000004180c */
[----:B------:R-:W2:Y:S04]  /*1fa50*/  LDL.LU.64 R14, [R1+0x2a78] ;  /* 0x002a7800010e7983 */ /* 0x000ea80000300a00 */
[----:B------:R-:W2:Y:S11]  /*1fa60*/  LDL.LU.64 R12, [R1+0x2a70] ;  /* 0x002a7000010c7983 */ /* 0x000eb60000300a00 */
[----:B------:R-:W-:Y:S05]  /*1fa70*/  @!UPT UIADD3 URZ, URZ, URZ, URZ ;  /* 0x0000003f3f3ff290 */ /* 0x000fea000fffe03f */
[----:B------:R0:W-:Y:S01]  /*1fa80*/  STL [R1+0x90], R8 ;  /* 0x0000900801007387 */ /* 0x0001e20000100800 */
[----:B------:R-:W-:Y:S01]  /*1fa90*/  MOV R7, R11 ;  /* 0x0000000b00077202 */ /* 0x000fe20000000f00 */
[----:B------:R-:W-:Y:S01]  /*1faa0*/  IMAD.MOV.U32 R6, RZ, RZ, R10 ;  /* 0x000000ffff067224 */ /* 0x000fe200078e000a */
[----:B------:R-:W-:Y:S02]  /*1fab0*/  MOV R3, R9 ;  /* 0x0000000900037202 */ /* 0x000fe40000000f00 */
[----:B------:R-:W-:Y:S01]  /*1fac0*/  MOV R10, R0 ;  /* 0x00000000000a7202 */ /* 0x000fe20000000f00 */
[----:B0-----:R-:W3:Y:S04]  /*1fad0*/  LDL.LU R8, [R1+0x60] ;  /* 0x0000600001087983 */ /* 0x001ee80000300800 */
[----:B------:R-:W3:Y:S04]  /*1fae0*/  LDL.LU R9, [R1+0x64] ;  /* 0x0000640001097983 */ /* 0x000ee80000300800 */
[----:B------:R-:W3:Y:S04]  /*1faf0*/  LDL.LU R0, [R1+0x2a68] ;  /* 0x002a680001007983 */ /* 0x000ee80000300800 */
[----:B------:R-:W-:Y:S04]  /*1fb00*/  STL [R1+0x2a34], R7 ;  /* 0x002a340701007387 */ /* 0x000fe80000100800 */
[----:B------:R-:W-:Y:S04]  /*1fb10*/  STL [R1+0x2a30], R6 ;  /* 0x002a300601007387 */ /* 0x000fe80000100800 */
[----:B------:R-:W-:Y:S01]  /*1fb20*/  STL [R1+0x2a2c], R3 ;  /* 0x002a2c0301007387 */ /* 0x000fe20000100800 */
[----:B--2---:R-:W-:Y:S03]  /*1fb30*/  HMMA.16816.F32.BF16 R12, R12, R4, R16 ;  /* 0x000000040c0c723c */ /* 0x004fe60000041810 */
[----:B------:R-:W4:Y:S04]  /*1fb40*/  LDL.LU.64 R18, [R1+0x2a60] ;  /* 0x002a600001127983 */ /* 0x000f280000300a00 */
[----:B------:R-:W4:Y:S11]  /*1fb50*/  LDL.LU.64 R16, [R1+0x2a58] ;  /* 0x002a580001107983 */ /* 0x000f360000300a00 */
[----:B------:R-:W-:Y:S05]  /*1fb60*/  @!UPT UIADD3 URZ, URZ, URZ, URZ ;  /* 0x0000003f3f3ff290 */ /* 0x000fea000fffe03f */
[----:B------:R-:W-:Y:S01]  /*1fb70*/  STL.64 [R1+0x70], R12 ;  /* 0x0000700c01007387 */ /* 0x000fe20000100a00 */
[----:B------:R-:W-:-:S03]  /*1fb80*/  IMAD.MOV.U32 R2, RZ, RZ, R15 ;  /* 0x000000ffff027224 */ /* 0x000fc600078e000f */
[----:B------:R4:W-:Y:S02]  /*1fb90*/  STL [R1+0x78], R14 ;  /* 0x0000780e01007387 */ /* 0x0009e40000100800 */
[----:B----4-:R-:W-:Y:S02]  /*1fba0*/  HMMA.16816.F32.BF16 R12, R16, R4, R20 ;  /* 0x00000004100c723c */ /* 0x010fe40000041814 */
[----:B---3--:R-:W0:Y:S04]  /*1fbb0*/  LDSM.16.MT88.4 R16, [R0+0x3000] ;  /* 0x003000000010783b */ /* 0x008e280000004200 */
[----:B------:R-:W1:Y:S11]  /*1fbc0*/  LDSM.16.MT88.4 R20, [R0+0x3080] ;  /* 0x003080000014783b */ /* 0x000e760000004200 */
[----:B------:R-:W-:Y:S07]  /*1fbd0*/  @!UPT UIADD3 URZ, URZ, URZ, URZ ;  /* 0x0000003f3f3ff290 */ /* 0x000fee000fffe03f */
[----:B------:R-:W-:Y:S01]  /*1fbe0*/  MOV R3, R14 ;  /* 0x0000000e00037202 */ /* 0x000fe20000000f00 */
[----:B------:R-:W-:Y:S01]  /*1fbf0*/  IMAD.MOV.U32 R28, RZ, RZ, R15 ;  /* 0x000000ffff1c7224 */ /* 0x000fe200078e000f */
[----:B------:R-:W-:Y:S02]  /*1fc00*/  MOV R7, R12 ;  /* 0x0000000c00077202 */ /* 0x000fe40000000f00 */
[----:B------:R-:W-:Y:S02]  /*1fc10*/  MOV R6, R13 ;  /* 0x0000000d00067202 */ /* 0x000fe40000000f00 */
[----:B0-----:R-:W-:Y:S01]  /*1fc20*/  MOV R15, R16 ;  /* 0x00000010000f7202 */ /* 0x001fe20000000f00 */
[----:B------:R-:W-:Y:S01]  /*1fc30*/  IMAD.MOV.U32 R12, RZ, RZ, R19 ;  /* 0x000000ffff0c7224 */ /* 0x000fe200078e0013 */
[----:B------:R-:W-:Y:S02]  /*1fc40*/  MOV R14, R17 ;  /* 0x00000011000e7202 */ /* 0x000fe40000000f00 */
[----:B------:R-:W-:Y:S01]  /*1fc50*/  MOV R13, R18 ;  /* 0x00000012000d7202 */ /* 0x000fe20000000f00 */
[----:B-1----:R-:W-:Y:S01]  /*1fc60*/  IMAD.MOV.U32 R16, RZ, RZ, R23 ;  /* 0x000000ffff107224 */ /* 0x002fe200078e0017 */
[----:B------:R-:W-:-:S02]  /*1fc70*/  MOV R17, R22 ;  /* 0x0000001600117202 */ /* 0x000fc40000000f00 */
[----:B------:R-:W-:Y:S01]  /*1fc80*/  MOV R19, R20 ;  /* 0x0000001400137202 */ /* 0x000fe20000000f00 */
[----:B------:R-:W2:Y:S01]  /*1fc90*/  LDL.LU.64 R22, [R1+0x2a50] ;  /* 0x002a500001167983 */ /* 0x000ea20000300a00 */
[----:B------:R-:W-:-:S03]  /*1fca0*/  MOV R18, R21 ;  /* 0x0000001500127202 */ /* 0x000fc60000000f00 */
[----:B------:R-:W2:Y:S01]  /*1fcb0*/  LDL.LU.64 R20, [R1+0x2a48] ;  /* 0x002a480001147983 */ /* 0x000ea20000300a00 */
[----:B------:R-:W-:Y:S01]  /*1fcc0*/  MOV R11, R29 ;  /* 0x0000001d000b7202 */ /* 0x000fe20000000f00 */
[----:B--2---:R-:W-:Y:S02]  /*1fcd0*/  HMMA.16816.F32.BF16 R20, R20, R4, R24 ;  /* 0x000000041414723c */ /* 0x004fe40000041818 */
[----:B------:R-:W2:Y:S04]  /*1fce0*/  LDL.LU.64 R26, [R1+0x2a40] ;  /* 0x002a4000011a7983 */ /* 0x000ea80000300a00 */
[----:B------:R-:W2:Y:S11]  /*1fcf0*/  LDL.LU.64 R24, [R1+0x2a38] ;  /* 0x002a380001187983 */ /* 0x000eb60000300a00 */
[----:B------:R-:W-:Y:S06]  /*1fd00*/  @!UPT UIADD3 URZ, URZ, URZ, URZ ;  /* 0x0000003f3f3ff290 */ /* 0x000fec000fffe03f */
[----:B------:R0:W-:Y:S01]  /*1fd10*/  STL.64 [R1+0x20], R20 ;  /* 0x0000201401007387 */ /* 0x0001e20000100a00 */
[----:B------:R-:W-:-:S03]  /*1fd20*/  MOV R29, R23 ;  /* 0x00000017001d7202 */ /* 0x000fc60000000f00 */
[----:B------:R1:W-:Y:S04]  /*1fd30*/  STL [R1+0x28], R22 ;  /* 0x0000281601007387 */ /* 0x0003e80000100800 */
[----:B0-----:R-:W3:Y:S04]  /*1fd40*/  LDL.LU R20, [R1+0x10] ;  /* 0x0000100001147983 */ /* 0x001ee80000300800 */
[----:B------:R-:W3:Y:S04]  /*1fd50*/  LDL.LU R21, [R1+0x14] ;  /* 0x0000140001157983 */ /* 0x000ee80000300800 */
[----:B-1----:R-:W3:Y:S04]  /*1fd60*/  LDL.LU R22, [R1+0x18] ;  /* 0x0000180001167983 */ /* 0x002ee80000300800 */
[----:B------:R-:W3:Y:S01]  /*1fd70*/  LDL.LU R23, [R1+0x1c] ;  /* 0x00001c0001177983 */ /* 0x000ee20000300800 */
[----:B--2---:R-:W-:Y:S03]  /*1fd80*/  HMMA.16816.F32.BF16 R8, R24, R4, R8 ;  /* 0x000000041808723c */ /* 0x004fe60000041808 */
[----:B------:R-:W3:Y:S04]  /*1fd90*/  LDL.LU R24, [R1] ;  /* 0x0000000001187983 */ /* 0x000ee80000300800 */
[----:B------:R-:W3:Y:S04]  /*1fda0*/  LDL.LU R25, [R1+0x4] ;  /* 0x0000040001197983 */ /* 0x000ee80000300800 */
[----:B------:R-:W3:Y:S04]  /*1fdb0*/  LDL.LU R26, [R1+0x8] ;  /* 0x00000800011a7983 */ /* 0x000ee80000300800 */
[----:B------:R-:W3:Y:S08]  /*1fdc0*/  LDL.LU R27, [R1+0xc] ;  /* 0x00000c00011b7983 */ /* 0x000ef00000300800 */
[----:B------:R0:W-:Y:S04]  /*1fdd0*/  STL.64 [R1+0x2998], R10 ;  /* 0x0029980a01007387 */ /* 0x0001e80000100a00 */
[----:B------:R1:W-:Y:S01]  /*1fde0*/  STL.64 [R1+0x2990], R8 ;  /* 0x0029900801007387 */ /* 0x0003e20000100a00 */
[----:B0-----:R-:W-:Y:S01]  /*1fdf0*/  IMAD.MOV.U32 R10, RZ, RZ, R3 ;  /* 0x000000ffff0a7224 */ /* 0x001fe200078e0003 */
[----:B------:R-:W-:-:S02]  /*1fe00*/  MOV R11, R28 ;  /* 0x0000001c000b7202 */ /* 0x000fc40000000f00 */
[----:B-1----:R-:W-:Y:S02]  /*1fe10*/  MOV R8, R7 ;  /* 0x0000000700087202 */ /* 0x002fe40000000f00 */
[----:B------:R-:W2:Y:S01]  /*1fe20*/  LDL.LU R7, [R1+0x2a34] ;  /* 0x002a340001077983 */ /* 0x000ea20000300800 */
[----:B------:R-:W-:-:S03]  /*1fe30*/  MOV R9, R6 ;  /* 0x0000000600097202 */ /* 0x000fc60000000f00 */
[----:B------:R-:W4:Y:S04]  /*1fe40*/  LDL.LU R6, [R1+0x2a30] ;  /* 0x002a300001067983 */ /* 0x000f280000300800 */
[----:B------:R-:W2:Y:S04]  /*1fe50*/  LDL.LU R3, [R1+0x2a2c] ;  /* 0x002a2c0001037983 */ /* 0x000ea80000300800 */
[----:B------:R-:W2:Y:S04]  /*1fe60*/  LDL.LU R28, [R1+0x2a28] ;  /* 0x002a2800011c7983 */ /* 0x000ea80000300800 */
[----:B------:R-:W-:Y:S04]  /*1fe70*/  STL.64 [R1+0x29a8], R10 ;  /* 0x0029a80a01007387 */ /* 0x000fe80000100a00 */
[----:B------:R0:W-:Y:S04]  /*1fe80*/  STL.64 [R1+0x29a0], R8 ;  /* 0x0029a00801007387 */ /* 0x0001e80000100a00 */
[----:B0-----:R-:W2:Y:S04]  /*1fe90*/  LDL.LU R8, [R1+0x70] ;  /* 0x0000700001087983 */ /* 0x001ea80000300800 */
[----:B------:R-:W2:Y:S04]  /*1fea0*/  LDL.LU R9, [R1+0x74] ;  /* 0x0000740001097983 */ /* 0x000ea80000300800 */
[----:B------:R-:W2:Y:S01]  /*1feb0*/  LDL.LU R10, [R1+0x78] ;  /* 0x00007800010a7983 */ /* 0x000ea20000300800 */
[----:B------:R-:W-:-:S03]  /*1fec0*/  MOV R11, R2 ;  /* 0x00000002000b7202 */ /* 0x000fc60000000f00 */
[----:B------:R-:W4:Y:S01]  /*1fed0*/  LDL.LU R2, [R1+0x2a24] ;  /* 0x002a240001027983 */ /* 0x000f220000300800 */
[----:B---3--:R-:W-:Y:S03]  /*1fee0*/  HMMA.16816.F32.BF16 R20, R20, R4, R24 ;  /* 0x000000041414723c */ /* 0x008fe60000041818 */
[----:B--2---:R-:W-:Y:S04]  /*1fef0*/  STL.64 [R1+0x29b8], R10 ;  /* 0x0029b80a01007387 */ /* 0x004fe80000100a00 */
[----:B------:R-:W-:Y:S04]  /*1ff00*/  STL.64 [R1+0x29b0], R8 ;  /* 0x0029b00801007387 */ /* 0x000fe80000100a00 */
[----:B------:R-:W0:Y:S04]  /*1ff10*/  LDSM.16.MT88.4 R8, [R28+0x3000] ;  /* 0x003000001c08783b */ /* 0x000e280000004200 */
[----:B----4-:R-:W-:Y:S04]  /*1ff20*/  LDSM.16.MT88.4 R24, [R2+0x3000] ;  /* 0x003000000218783b */ /* 0x010fe80000004200 */
[----:B0-----:R0:W-:Y:S04]  /*1ff30*/  STL.64 [R1+0x29d8], R10 ;  /* 0x0029d80a01007387 */ /* 0x0011e80000100a00 */
[----:B------:R-:W-:Y:S04]  /*1ff40*/  STL.64 [R1+0x60], R20 ;  /* 0x0000601401007387 */ /* 0x000fe80000100a00 */
[----:B------:R-:W-:Y:S04]  /*1ff50*/  STL.64 [R1+0x68], R22 ;  /* 0x0000681601007387 */ /* 0x000fe80000100a00 */
[----:B------:R1:W-:Y:S01]  /*1ff60*/  STL.64 [R1+0x29d0], R8 ;  /* 0x0029d00801007387 */ /* 0x0003e20000100a00 */
[----:B0-----:R-:W-:-:S02]  /*1ff70*/  MOV R10, R17 ;  /* 0x00000011000a7202 */ /* 0x001fc40000000f00 */
[----:B------:R-:W-:-:S05]  /*1ff80*/  MOV R11, R16 ;  /* 0x00000010000b7202 */ /* 0x000fca0000000f00 */
[----:B------:R0:W-:Y:S01]  /*1ff90*/  STL.64 [R1+0x29f8], R10 ;  /* 0x0029f80a01007387 */ /* 0x0001e20000100a00 */
[----:B-1----:R-:W-:Y:S01]  /*1ffa0*/  MOV R8, R19 ;  /* 0x0000001300087202 */ /* 0x002fe20000000f00 */
[----:B------:R-:W-:-:S05]  /*1ffb0*/  IMAD.MOV.U32 R9, RZ, RZ, R18 ;  /* 0x000000ffff097224 */ /* 0x000fca00078e0012 */
[----:B------:R1:W-:Y:S01]  /*1ffc0*/  STL.64 [R1+0x29f0], R8 ;  /* 0x0029f00801007387 */ /* 0x0003e20000100a00 */
[----:B0-----:R-:W-:Y:S02]  /*1ffd0*/  MOV R10, R13 ;  /* 0x0000000d000a7202 */ /* 0x001fe40000000f00 */
[----:B------:R-:W-:Y:S02]  /*1ffe0*/  MOV R11, R12 ;  /* 0x0000000c000b7202 */ /* 0x000fe40000000f00 */
[----:B-1----:R-:W-:Y:S01]  /*1fff0*/  MOV R8, R15 ;  /* 0x0000000f00087202 */ /* 0x002fe20000000f00 */
[----:B------:R-:W-:Y:S02]  /*20000*/  IMAD.MOV.U32 R9, RZ, RZ, R14 ;  /* 0x000000ffff097224 */ /* 0x000fe400078e000e */
[----:B------:R-:W0:Y:S04]  /*20010*/  LDSM.16.MT88.4 R12, [R28+0x3080] ;  /* 0x003080001c0c783b */ /* 0x000e280000004200 */
[----:B0-----:R-:W-:Y:S04]  /*20020*/  STL.64 [R1+0x29c8], R14 ;  /* 0x0029c80e01007387 */ /* 0x001fe80000100a00 */
[----:B------:R0:W-:Y:S04]  /*20030*/  STL.64 [R1+0x29c0], R12 ;  /* 0x0029c00c01007387 */ /* 0x0001e80000100a00 */
[----:B0-----:R-:W2:Y:S01]  /*20040*/  LDL.LU R12, [R1+0x90] ;  /* 0x00009000010c7983 */ /* 0x001ea20000300800 */
[----:B------:R-:W-:Y:S01]  /*20050*/  IMAD.MOV.U32 R14, RZ, RZ, R6 ;  /* 0x000000ffff0e7224 */ /* 0x000fe200078e0006 */
[----:B------:R-:W-:-:S02]  /*20060*/  MOV R15, R7 ;  /* 0x00000007000f7202 */ /* 0x000fc40000000f00 */
[----:B------:R-:W-:Y:S02]  /*20070*/  MOV R13, R3 ;  /* 0x00000003000d7202 */ /* 0x000fe40000000f00 */
[----:B------:R-:W3:Y:S04]  /*20080*/  LDL.LU R3, [R1+0x2a20] ;  /* 0x002a200001037983 */ /* 0x000ee80000300800 */
[----:B------:R-:W4:Y:S04]  /*20090*/  LDL.LU R6, [R1+0x2a1c] ;  /* 0x002a1c0001067983 */ /* 0x000f280000300800 */
[----:B------:R-:W4:Y:S04]  /*200a0*/  LDL.LU R7, [R1+0x2a18] ;  /* 0x002a180001077983 */ /* 0x000f280000300800 */
[----:B------:R-:W-:Y:S04]  /*200b0*/  STL.64 [R1+0x29e8], R14 ;  /* 0x0029e80e01007387 */ /* 0x000fe80000100a00 */
[----:B--2---:R0:W-:Y:S04]  /*200c0*/  STL.64 [R1+0x29e0], R12 ;  /* 0x0029e00c01007387 */ /* 0x0041e80000100a00 */
[----:B---3--:R-:W-:Y:S04]  /*200d0*/  LDSM.16.MT88.4 R16, [R3+0x3000] ;  /* 0x003000000310783b */ /* 0x008fe80000004200 */
[----:B------:R-:W-:Y:S04]  /*200e0*/  LDSM.16.MT88.4 R20, [R3+0x3080] ;  /* 0x003080000314783b */ /* 0x000fe80000004200 */
[----:B0-----:R-:W2:Y:S04]  /*200f0*/  LDL.LU R12, [R1+0x80] ;  /* 0x00008000010c7983 */ /* 0x001ea80000300800 */
[----:B------:R-:W2:Y:S04]  /*20100*/  LDL.LU R13, [R1+0x84] ;  /* 0x00008400010d7983 */ /* 0x000ea80000300800 */
[----:B------:R-:W3:Y:S01]  /*20110*/  LDL.LU R14, [R1+0x88] ;  /* 0x00008800010e7983 */ /* 0x000ee20000300800 */
[----:B----4-:R-:W-:-:S03]  /*20120*/  MOV R15, R6 ;  /* 0x00000006000f7202 */ /* 0x010fc60000000f00 */
[----:B------:R-:W4:Y:S04]  /*20130*/  LDL.LU R6, [R1+0x2a14] ;  /* 0x002a140001067983 */ /* 0x000f280000300800 */
[----:B---3--:R-:W-:Y:S04]  /*20140*/  STL.64 [R1+0x2a08], R14 ;  /* 0x002a080e01007387 */ /* 0x008fe80000100a00 */
[----:B--2---:R0:W-:Y:S02]  /*20150*/  STL.64 [R1+0x2a00], R12 ;  /* 0x002a000c01007387 */ /* 0x0041e40000100a00 */
[----:B0-----:R-:W-:-:S02]  /*20160*/  MOV R12, R7 ;  /* 0x00000007000c7202 */ /* 0x001fc40000000f00 */
[----:B------:R-:W4:Y:S04]  /*20170*/  LDL.LU R7, [R1+0x2a10] ;  /* 0x002a100001077983 */ /* 0x000f280000300800 */
[----:B------:R-:W4:Y:S04]  /*20180*/  LDL.LU R13, [R1+0xa4] ;  /* 0x0000a400010d7983 */ /* 0x000f280000300800 */
[----:B------:R-:W4:Y:S04]  /*20190*/  LDL.LU R14, [R1+0xa8] ;  /* 0x0000a800010e7983 */ /* 0x000f280000300800 */
[----:B------:R-:W4:Y:S04]  /*201a0*/  LDL.LU R15, [R1+0xac] ;  /* 0x0000ac00010f7983 */ /* 0x000f280000300800 */
[----:B------:R-:W-:Y:S04]  /*201b0*/  STL [R1+0x2988], R28 ;  /* 0x0029881c01007387 */ /* 0x000fe80000100800 */
[----:B------:R-:W-:Y:S01]  /*201c0*/  STL [R1+0x2980], R3 ;  /* 0x0029800301007387 */ /* 0x000fe20000100800 */
[-C--:B----4-:R-:W-:Y:S03]  /*201d0*/  HMMA.16816.F32.BF16 R8, R8, R6.reuse, R12 ;  /* 0x000000060808723c */ /* 0x090fe6000004180c */
[----:B------:R-:W2:Y:S04]  /*201e0*/  LDL.LU.64 R14, [R1+0x2a08] ;  /* 0x002a0800010e7983 */ /* 0x000ea80000300a00 */
[----:B------:R-:W2:Y:S11]  /*201f0*/  LDL.LU.64 R12, [R1+0x2a00] ;  /* 0x002a0000010c7983 */ /* 0x000eb60000300a00 */
[----:B------:R-:W-:Y:S05]  /*20200*/  @!UPT UIADD3 URZ, URZ, URZ, URZ ;  /* 0x0000003f3f3ff290 */ /* 0x000fea000fffe03f */
[----:B------:R-:W-:Y:S04]  /*20210*/  STL.64 [R1+0xb0], R8 ;  /* 0x0000b00801007387 */ /* 0x000fe80000100a00 */
[----:B------:R0:W-:Y:S04]  /*20220*/  STL.64 [R1+0xb8], R10 ;  /* 0x0000b80a01007387 */ /* 0x0001e80000100a00 */
[----:B0-----:R-:W2:Y:S04]  /*20230*/  LDL.LU.64 R10, [R1+0x29f8] ;  /* 0x0029f800010a7983 */ /* 0x001ea80000300a00 */
[----:B------:R-:W2:Y:S02]  /*20240*/  LDL.LU.64 R8, [R1+0x29f0] ;  /* 0x0029f00001087983 */ /* 0x000ea40000300a00 */
[----:B--2---:R-:W-:Y:S02]  /*20250*/  HMMA.16816.F32.BF16 R8, R8, R6, R12 ;  /* 0x000000060808723c */ /* 0x004fe4000004180c */
[----:B------:R-:W2:Y:S04]  /*20260*/  LDL.LU.64 R14, [R1+0x29e8] ;  /* 0x0029e800010e7983 */ /* 0x000ea80000300a00 */
[----:B------:R-:W2:Y:S11]  /*20270*/  LDL.LU.64 R12, [R1+0x29e0] ;  /* 0x0029e000010c7983 */ /* 0x000eb60000300a00 */
[----:B------:R-:W-:Y:S06]  /*20280*/  @!UPT UIADD3 URZ, URZ, URZ, URZ ;  /* 0x0000003f3f3ff290 */ /* 0x000fec000fffe03f */
[----:B------:R-:W-:Y:S01]  /*20290*/  STL [R1+0x80], R8 ;  /* 0x0000800801007387 */ /* 0x000fe20000100800 */
[----:B------:R-:W-:-:S03]  /*202a0*/  IMAD.MOV.U32 R3, RZ, RZ, R9 ;  /* 0x000000ffff037224 */ /* 0x000fc600078e0009 */
[----:B------:R-:W-:Y:S04]  /*202b0*/  STL.64 [R1+0x88], R10 ;  /* 0x0000880a01007387 */ /* 0x000fe80000100a00 */
[----:B------:R-:W0:Y:S04]  /*202c0*/  LDSM.16.MT88.4 R8, [R2+0x3080] ;  /* 0x003080000208783b */ /* 0x000e280000004200 */
[----:B------:R-:W-:Y:S04]  /*202d0*/  STL [R1+0x2984], R3 ;  /* 0x0029840301007387 */ /* 0x000fe80000100800 */
[----:B0-----:R-:W-:Y:S01]  /*202e0*/  STL.64 [R1+0x10], R8 ;  /* 0x0000100801007387 */ /* 0x001fe20000100a00 */
[----:B------:R-:W-:-:S03]  /*202f0*/  MOV R28, R10 ;  /* 0x0000000a001c7202 */ /* 0x000fc60000000f00 */
[----:B------:R0:W-:Y:S04]  /*20300*/  STL [R1+0x1c], R11 ;  /* 0x00001c0b01007387 */ /* 0x0001e80000100800 */
[----:B0-----:R-:W2:Y:S04]  /*20310*/  LDL.LU.64 R10, [R1+0x29d8] ;  /* 0x0029d800010a7983 */ /* 0x001ea80000300a00 */
[----:B------:R-:W2:Y:S04]  /*20320*/  LDL.LU.64 R8, [R1+0x29d0] ;  /* 0x0029d00001087983 */ /* 0x000ea80000300a00 */
[----:B------:R0:W-:Y:S01]  /*20330*/  STL [R1+0x2948], R2 ;  /* 0x0029480201007387 */ /* 0x0001e20000100800 */
[----:B--2---:R-:W-:Y:S03]  /*20340*/  HMMA.16816.F32.BF16 R8, R8, R6, R12 ;  /* 0x000000060808723c */ /* 0x004fe6000004180c */
[----:B------:R-:W2:Y:S04]  /*20350*/  LDL.LU.64 R14, [R1+0x29c8] ;  /* 0x0029c800010e7983 */ /* 0x000ea80000300a00 */
[----:B------:R-:W2:Y:S11]  /*20360*/  LDL.LU.64 R12, [R1+0x29c0] ;  /* 0x0029c000010c7983 */ /* 0x000eb60000300a00 */
[----:B------:R-:W-:Y:S05]  /*20370*/  @!UPT UIADD3 URZ, URZ, URZ, URZ ;  /* 0x0000003f3f3ff290 */ /* 0x000fea000fffe03f */
[----:B------:R-:W-:Y:S01]  /*20380*/  STL.64 [R1+0x90], R8 ;  /* 0x0000900801007387 */ /* 0x000fe20000100a00 */
[----:B0-----:R-:W-:-:S03]  /*20390*/  MOV R2, R11 ;  /* 0x0000000b00027202 */ /* 0x001fc60000000f00 */
[----:B------:R0:W-:Y:S04]  /*203a0*/  STL [R1+0x98], R10 ;  /* 0x0000980a01007387 */ /* 0x0001e80000100800 */
[----:B0-----:R-:W2:Y:S04]  /*203b0*/  LDL.LU.64 R10, [R1+0x29b8] ;  /* 0x0029b800010a7983 */ /* 0x001ea80000300a00 */
[----:B------:R-:W2:Y:S02]  /*203c0*/  LDL.LU.64 R8, [R1+0x29b0] ;  /* 0x0029b00001087983 */ /* 0x000ea40000300a00 */
[-C--:B--2---:R-:W-:Y:S02]  /*203d0*/  HMMA.16816.F32.BF16 R12, R12, R6.reuse, R8 ;  /* 0x000000060c0c723c */ /* 0x084fe40000041808 */
[----:B------:R-:W2:Y:S04]  /*203e0*/  LDL.LU.64 R10, [R1+0x29a8] ;  /* 0x0029a800010a7983 */ /* 0x000ea80000300a00 */
[----:B------:R-:W2:Y:S11]  /*203f0*/  LDL.LU.64 R8, [R1+0x29a0] ;  /* 0x0029a00001087983 */ /* 0x000eb60000300a00 */
[----:B------:R-:W-:Y:S06]  /*20400*/  @!UPT UIADD3 URZ, URZ, URZ, URZ ;  /* 0x0000003f3f3ff290 */ /* 0x000fec000fffe03f */
[----:B------:R0:W-:Y:S01]  /*20410*/  STL [R1+0x8], R14 ;  /* 0x0000080e01007387 */ /* 0x0001e20000100800 */
[----:B------:R-:W-:Y:S01]  /*20420*/  MOV R4, R12 ;  /* 0x0000000c00047202 */ /* 0x000fe20000000f00 */
[----:B------:R-:W-:Y:S02]  /*20430*/  IMAD.MOV.U32 R5, RZ, RZ, R13 ;  /* 0x000000ffff057224 */ /* 0x000fe400078e000d */
[----:B------:R-:W3:Y:S04]  /*20440*/  LDL.LU R12, [R1+0x20] ;  /* 0x00002000010c7983 */ /* 0x000ee80000300800 */
[----:B------:R-:W3:Y:S04]  /*20450*/  LDL.LU R13, [R1+0x24] ;  /* 0x00002400010d7983 */ /* 0x000ee80000300800 */
[----:B0-----:R-:W3:Y:S01]  /*20460*/  LDL.LU R14, [R1+0x28] ;  /* 0x00002800010e7983 */ /* 0x001ee20000300800 */
[----:B--2---:R-:W-:Y:S03]  /*20470*/  HMMA.16816.F32.BF16 R16, R16, R6, R8 ;  /* 0x000000061010723c */ /* 0x004fe60000041808 */
[----:B------:R-:W2:Y:S04]  /*20480*/  LDL.LU.64 R10, [R1+0x2998] ;  /* 0x00299800010a7983 */ /* 0x000ea80000300a00 */
[----:B------:R-:W2:Y:S01]  /*20490*/  LDL.LU.64 R8, [R1+0x2990] ;  /* 0x0029900001087983 */ /* 0x000ea20000300a00 */
[----:B------:R-:W-:-:S02]  /*204a0*/  MOV R3, R15 ;  /* 0x0000000f00037202 */ /* 0x000fc40000000f00 */
[----:B------:R-:W-:-:S07]  /*204b0*/  MOV R15, R29 ;  /* 0x0000001d000f7202 */ /* 0x000fce0000000f00 */
[-C--:B---3--:R-:W-:Y:S01]  /*204c0*/  HMMA.16816.F32.BF16 R20, R20, R6.reuse, R12 ;  /* 0x000000061414723c */ /* 0x088fe2000004180c */
[----:B------:R-:W0:Y:S06]  /*204d0*/  LDSM.16.MT88.4 R12, [R0+0x4000] ;  /* 0x00400000000c783b */ /* 0x000e2c0000004200 */
[----:B------:R-:W-:Y:S01]  /*204e0*/  MOV R29, R19 ;  /* 0x00000013001d7202 */ /* 0x000fe20000000f00 */
[----:B------:R-:W-:Y:S04]  /*204f0*/  STL.64 [R1+0xa0], R16 ;  /* 0x0000a01001007387 */ /* 0x000fe80000100a00 */
[----:B------:R-:W-:Y:S04]  /*20500*/  STL [R1+0xa8], R18 ;  /* 0x0000a81201007387 */ /* 0x000fe80000100800 */
[----:B------:R-:W-:Y:S07]  /*20510*/  STL [R1+0x294c], R29 ;  /* 0x00294c1d01007387 */ /* 0x000fee0000100800 */
[----:B------:R-:W-:Y:S04]  /*20520*/  STL.64 [R1+0x40], R20 ;  /* 0x0000401401007387 */ /* 0x000fe80000100a00 */
[----:B------:R-:W-:Y:S01]  /*20530*/  STL.64 [R1+0x48], R22 ;  /* 0x0000481601007387 */ /* 0x000fe20000100a00 */
[----:B--2---:R-:W-:Y:S11]  /*20540*/  HMMA.16816.F32.BF16 R8, R24, R6, R8 ;  /* 0x000000061808723c */ /* 0x004ff60000041808 */
[----:B------:R-:W-:Y:S11]  /*20550*/  @!UPT UIADD3 URZ, URZ, URZ, URZ ;  /* 0x0000003f3f3ff290 */ /* 0x000ff6000fffe03f */
[----:B------:R-:W-:Y:S01]  /*20560*/  @!UPT UIADD3 URZ, URZ, URZ, URZ ;  /* 0x0000003f3f3ff290 */ /* 0x000fe2000fffe03f */
[----:B------:R-:W-:Y:S04]  /*20570*/  STL.64 [R1+0x70], R8 ;  /* 0x0000700801007387 */ /* 0x000fe80000100a00 */
[----:B------:R-:W-:Y:S04]  /*20580*/  STL.64 [R1+0x78], R10 ;  /* 0x0000780a01007387 */ /* 0x000fe80000100a00 */
[----:B0-----:R0:W-:Y:S04]  /*20590*/  STL.64 [R1+0x2978], R14 ;  /* 0x0029780e01007387 */ /* 0x0011e80000100a00 */
[----:B------:R1:W-:Y:S01]  /*205a0*/  STL.64 [R1+0x2970], R12 ;  /* 0x0029700c01007387 */ /* 0x0003e20000100a00 */
[----:B0-----:R-:W-:-:S03]  /*205b0*/  IMAD.MOV.U32 R14, RZ, RZ, R28 ;  /* 0x000000ffff0e7224 */ /* 0x001fc600078e001c */
[----:B-1----:R-:W2:Y:S04]  /*205c0*/  LDL.LU R12, [R1+0x10] ;  /* 0x00001000010c7983 */ /* 0x002ea80000300800 */
[----:B------:R-:W2:Y:S04]  /*205d0*/  LDL.LU R13, [R1+0x14] ;  /* 0x00001400010d7983 */ /* 0x000ea80000300800 */
[----:B------:R-:W3:Y:S04]  /*205e0*/  LDL.LU R28, [R1+0x2988] ;  /* 0x00298800011c7983 */ /* 0x000ee80000300800 */
[----:B------:R-:W0:Y:S04]  /*205f0*/  S2R R17, SR_TID.X ;  /* 0x0000000000117919 */ /* 0x000e280000002100 */
[----:B------:R-:W2:Y:S01]  /*20600*/  LDL.LU R15, [R1+0x1c] ;  /* 0x00001c00010f7983 */ /* 0x000ea20000300800 */
[----:B0-----:R-:W-:-:S02]  /*20610*/  LOP3.LUT R18, R17, 0x7, RZ, 0xc0, !PT ;  /* 0x0000000711127812 */ /* 0x001fc400078ec0ff */
[C---:B------:R-:W-:Y:S01]  /*20620*/  LOP3.LUT R19, R17.reuse, 0x60, RZ, 0xc0, !PT ;  /* 0x0000006011137812 */ /* 0x040fe200078ec0ff */
[----:B------:R-:W-:-:S03]  /*20630*/  IMAD.SHL.U32 R17, R17, 0x2, RZ ;  /* 0x0000000211117824 */ /* 0x000fc600078e00ff */
[----:B------:R-:W-:-:S04]  /*20640*/  LEA R19, R19, R18, 0x4 ;  /* 0x0000001213137211 */ /* 0x000fc800078e20ff */
[----:B------:R-:W-:-:S04]  /*20650*/  SHF.L.U32 R19, R19, 0x4, RZ ;  /* 0x0000000413137819 */ /* 0x000fc800000006ff */
[----:B------:R-:W-:-:S04]  /*20660*/  LOP3.LUT R19, R19, 0x30, R17, 0x78, !PT ;  /* 0x0000003013137812 */ /* 0x000fc800078e7811 */
[----:B------:R-:W-:-:S05]  /*20670*/  LEA R19, R18, R19, 0xa ;  /* 0x0000001312137211 */ /* 0x000fca00078e50ff */
[----:B------:R-:W0:Y:S04]  /*20680*/  LDSM.16.M88.4 R8, [R19+0x20080] ;  /* 0x020080001308783b */ /* 0x000e280000000200 */
[----:B------:R-:W1:Y:S04]  /*20690*/  LDSM.16.MT88.4 R16, [R0+0x4080] ;  /* 0x004080000010783b */ /* 0x000e680000004200 */
[----:B0-----:R-:W-:Y:S04]  /*206a0*/  STL [R1+0x28cc], R10 ;  /* 0x0028cc0a01007387 */ /* 0x001fe80000100800 */
[----:B------:R-:W-:Y:S04]  /*206b0*/  STL [R1+0x28c8], R11 ;  /* 0x0028c80b01007387 */ /* 0x000fe80000100800 */
[----:B-1----:R-:W-:Y:S04]  /*206c0*/  STL [R1+0x295c], R17 ;  /* 0x00295c1101007387 */ /* 0x002fe80000100800 */
[----:B------:R-:W-:Y:S04]  /*206d0*/  STL [R1+0x2958], R18 ;  /* 0x0029581201007387 */ /* 0x000fe80000100800 */
[----:B------:R-:W-:Y:S04]  /*206e0*/  STL [R1+0x2954], R19 ;  /* 0x0029541301007387 */ /* 0x000fe80000100800 */
[----:B------:R-:W-:Y:S04]  /*206f0*/  STL [R1+0x2950], R0 ;  /* 0x0029500001007387 */ /* 0x000fe80000100800 */
[----:B---3--:R-:W0:Y:S04]  /*20700*/  LDSM.16.MT88.4 R20, [R28+0x4000] ;  /* 0x004000001c14783b */ /* 0x008e280000004200 */
[----:B------:R-:W1:Y:S04]  /*20710*/  LDSM.16.MT88.4 R24, [R28+0x4080] ;  /* 0x004080001c18783b */ /* 0x000e680000004200 */
[----:B0-----:R-:W-:Y:S04]  /*20720*/  STL.64 [R1+0x2940], R22 ;  /* 0x0029401601007387 */ /* 0x001fe80000100a00 */
[----:B------:R0:W-:Y:S04]  /*20730*/  STL.64 [R1+0x2938], R20 ;  /* 0x0029381401007387 */ /* 0x0001e80000100a00 */
[----:B0-----:R-:W2:Y:S04]  /*20740*/  LDL.LU R20, [R1+0x60] ;  /* 0x0000600001147983 */ /* 0x001ea80000300800 */
[----:B------:R-:W2:Y:S04]  /*20750*/  LDL.LU R21, [R1+0x64] ;  /* 0x0000640001157983 */ /* 0x000ea80000300800 */
[----:B------:R-:W2:Y:S04]  /*20760*/  LDL.LU R22, [R1+0x68] ;  /* 0x0000680001167983 */ /* 0x000ea80000300800 */
[----:B------:R-:W2:Y:S04]  /*20770*/  LDL.LU R23, [R1+0x6c] ;  /* 0x00006c0001177983 */ /* 0x000ea80000300800 */
[----:B-1----:R-:W-:Y:S04]  /*20780*/  STL.64 [R1+0x2930], R26 ;  /* 0x0029301a01007387 */ /* 0x002fe80000100a00 */
[----:B------:R-:W-:Y:S01]  /*20790*/  STL.64 [R1+0x2928], R24 ;  /* 0x0029281801007387 */ /* 0x000fe20000100a00 */
[----:B--2---:R-:W-:Y:S07]  /*207a0*/  HMMA.16816.F32.BF16 R12, R12, R6, R20 ;  /* 0x000000060c0c723c */ /* 0x004fee0000041814 */
[----:B------:R-:W-:Y:S11]  /*207b0*/  MOV R7, R3 ;  /* 0x0000000300077202 */ /* 0x000ff60000000f00 */
[----:B------:R-:W-:Y:S05]  /*207c0*/  @!UPT UIADD3 URZ, URZ, URZ, URZ ;  /* 0x0000003f3f3ff290 */ /* 0x000fea000fffe03f */
[----:B------:R-:W-:Y:S04]  /*207d0*/  STL.64 [R1+0x10], R12 ;  /* 0x0000100c01007387 */ /* 0x000fe80000100a00 */
[----:B------:R-:W-:Y:S04]  /*207e0*/  STL.64 [R1+0x18], R14 ;  /* 0x0000180e01007387 */ /* 0x000fe80000100a00 */
[----:B------:R-:W2:Y:S04]  /*207f0*/  LDL.LU R6, [R1+0x8] ;  /* 0x0000080001067983 */ /* 0x000ea80000300800 */
[----:B------:R-:W3:Y:S04]  /*20800*/  LDL.LU R3, [R1+0x2984] ;  /* 0x0029840001037983 */ /* 0x000ee80000300800 */
[----:B--2---:R-:W-:Y:S04]  /*20810*/  STL.64 [R1+0x2968], R6 ;  /* 0x0029680601007387 */ /* 0x004fe80000100a00 */
[----:B------:R0:W-:Y:S01]  /*20820*/  STL.64 [R1+0x2960], R4 ;  /* 0x0029600401007387 */ /* 0x0001e20000100a00 */
[----:B---3--:R-:W-:-:S03]  /*20830*/  MOV R21, R3 ;  /* 0x0000000300157202 */ /* 0x008fc60000000f00 */
[----:B0-----:R-:W2:Y:S04]  /*20840*/  LDL.LU R4, [R1+0xb0] ;  /* 0x0000b00001047983 */ /* 0x001ea80000300800 */
[----:B------:R-:W2:Y:S04]  /*20850*/  LDL.LU R5, [R1+0xb4] ;  /* 0x0000b40001057983 */ /* 0x000ea80000300800 */
[----:B------:R-:W2:Y:S04]  /*20860*/  LDL.LU R6, [R1+0xb8] ;  /* 0x0000b80001067983 */ /* 0x000ea80000300800 */
[----:B------:R-:W2:Y:S04]  /*20870*/  LDL.LU R7, [R1+0xbc] ;  /* 0x0000bc0001077983 */ /* 0x000ea80000300800 */
[----:B------:R-:W3:Y:S04]  /*20880*/  LDL.LU R20, [R1+0x80] ;  /* 0x0000800001147983 */ /* 0x000ee80000300800 */
[----:B------:R-:W4:Y:S01]  /*20890*/  LDL.LU R3, [R1+0x2980] ;  /* 0x0029800001037983 */ /* 0x000f220000300800 */
[----:B------:R-:W-:-:S03]  /*208a0*/  MOV R27, R2 ;  /* 0x00000002001b7202 */ /* 0x000fc60000000f00 */
[----:B------:R-:W3:Y:S04]  /*208b0*/  LDL.LU R22, [R1+0x88] ;  /* 0x0000880001167983 */ /* 0x000ee80000300800 */
[----:B------:R-:W3:Y:S04]  /*208c0*/  LDL.LU R23, [R1+0x8c] ;  /* 0x00008c0001177983 */ /* 0x000ee80000300800 */
[----:B------:R-:W2:Y:S04]  /*208d0*/  LDL.LU R24, [R1+0x90] ;  /* 0x0000900001187983 */ /* 0x000ea80000300800 */
[----:B------:R-:W2:Y:S04]  /*208e0*/  LDL.LU R25, [R1+0x94] ;  /* 0x0000940001197983 */ /* 0x000ea80000300800 */
[----:B------:R-:W2:Y:S04]  /*208f0*/  LDL.LU R26, [R1+0x98] ;  /* 0x00009800011a7983 */ /* 0x000ea80000300800 */
[----:B----4-:R-:W0:Y:S02]  /*20900*/  LDSM.16.MT88.4 R12, [R3+0x4000] ;  /* 0x00400000030c783b */ /* 0x010e240000004200 */
[----:B0-----:R-:W-:Y:S01]  /*20910*/  IMAD.MOV.U32 R29, RZ, RZ, R12 ;  /* 0x000000ffff1d7224 */ /* 0x001fe200078e000c */
[----:B------:R-:W-:-:S02]  /*20920*/  MOV R2, R13 ;  /* 0x0000000d00027202 */ /* 0x000fc40000000f00 */
[----:B------:R-:W-:Y:S02]  /*20930*/  MOV R11, R14 ;  /* 0x0000000e000b7202 */ /* 0x000fe40000000f00 */
[----:B------:R-:W-:Y:S02]  /*20940*/  MOV R10, R15 ;  /* 0x0000000f000a7202 */ /* 0x000fe40000000f00 */
[----:B------:R-:W0:Y:S02]  /*20950*/  LDSM.16.MT88.4 R12, [R3+0x4080] ;  /* 0x00408000030c783b */ /* 0x000e240000004200 */
[----:B0-----:R-:W-:Y:S01]  /*20960*/  MOV R19, R14 ;  /* 0x0000000e00137202 */ /* 0x001fe20000000f00 */
[----:B------:R-:W-:Y:S01]  /*20970*/  IMAD.MOV.U32 R17, RZ, RZ, R12 ;  /* 0x000000ffff117224 */ /* 0x000fe200078e000c */
[----:B------:R-:W-:Y:S02]  /*20980*/  MOV R0, R15 ;  /* 0x0000000f00007202 */ /* 0x000fe40000000f00 */
[----:B------:R-:W-:Y:S01]  /*20990*/  MOV R18, R13 ;  /* 0x0000000d00127202 */ /* 0x000fe20000000f00 */
[----:B------:R-:W2:Y:S04]  /*209a0*/  LDL.LU.64 R14, [R1+0x2978] ;  /* 0x00297800010e7983 */ /* 0x000ea80000300a00 */
[----:B------:R-:W2:Y:S04]  /*209b0*/  LDL.LU.64 R12, [R1+0x2970] ;  /* 0x00297000010c7983 */ /* 0x000ea80000300a00 */
[----:B------:R-:W-:Y:S01]  /*209c0*/  STL [R1+0x28b0], R3 ;  /* 0x0028b00301007387 */ /* 0x000fe20000100800 */
[----:B--2---:R-:W-:Y:S03]  /*209d0*/  HMMA.16816.F32.BF16 R12, R12, R8, R4 ;  /* 0x000000080c0c723c */ /* 0x004fe60000041804 */
[----:B------:R-:W2:Y:S04]  /*209e0*/  LDL.LU.64 R6, [R1+0x2968] ;  /* 0x0029680001067983 */ /* 0x000ea80000300a00 */
[----:B------:R-:W2:Y:S11]  /*209f0*/  LDL.LU.64 R4, [R1+0x2960] ;  /* 0x0029600001047983 */ /* 0x000eb60000300a00 */
[----:B------:R-:W-:Y:S05]  /*20a00*/  @!UPT UIADD3 URZ, URZ, URZ, URZ ;  /* 0x0000003f3f3ff290 */ /* 0x000fea000fffe03f */
[----:B------:R-:W-:Y:S04]  /*20a10*/  STL.64 [R1+0x28c0], R14 ;  /* 0x0028c00e01007387 */ /* 0x000fe80000100a00 */
[----:B------:R0:W-:Y:S04]  /*20a20*/  STL.64 [R1+0x28b8], R12 ;  /* 0x0028b80c01007387 */ /* 0x0001e80000100a00 */
[----:B0-----:R-:W4:Y:S04]  /*20a30*/  LDL.LU R12, [R1+0x10] ;  /* 0x00001000010c7983 */ /* 0x001f280000300800 */
[----:B------:R-:W4:Y:S04]  /*20a40*/  LDL.LU R13, [R1+0x14] ;  /* 0x00001400010d7983 */ /* 0x000f280000300800 */
[----:B------:R-:W2:Y:S04]  /*20a50*/  LDL.LU R14, [R1+0x18] ;  /* 0x00001800010e7983 */ /* 0x000ea80000300800 */
[----:B------:R-:W2:Y:S04]  /*20a60*/  LDL.LU R15, [R1+0x1c] ;  /* 0x00001c00010f7983 */ /* 0x000ea80000300800 */
[----:B--2---:R-:W-:Y:S04]  /*20a70*/  STL.64 [R1+0x28e0], R14 ;  /* 0x0028e00e01007387 */ /* 0x004fe80000100a00 */
[----:B----4-:R0:W-:Y:S04]  /*20a80*/  STL.64 [R1+0x28d8], R12 ;  /* 0x0028d80c01007387 */ /* 0x0101e80000100a00 */
[----:B0-----:R-:W2:Y:S04]  /*20a90*/  LDL.LU R12, [R1+0x70] ;  /* 0x00007000010c7983 */ /* 0x001ea80000300800 */
[----:B------:R-:W2:Y:S04]  /*20aa0*/  LDL.LU R13, [R1+0x74] ;  /* 0x00007400010d7983 */ /* 0x000ea80000300800 */
[----:B------:R-:W4:Y:S04]  /*20ab0*/  LDL.LU R14, [R1+0x78] ;  /* 0x00007800010e7983 */ /* 0x000f280000300800 */
[----:B------:R-:W4:Y:S04]  /*20ac0*/  LDL.LU R15, [R1+0x7c] ;  /* 0x00007c00010f7983 */ /* 0x000f280000300800 */
[----:B----4-:R0:W-:Y:S04]  /*20ad0*/  STL.64 [R1+0x28f0], R14 ;  /* 0x0028f00e01007387 */ /* 0x0101e80000100a00 */
[----:B--2---:R1:W-:Y:S01]  /*20ae0*/  STL.64 [R1+0x28e8], R12 ;  /* 0x0028e80c01007387 */ /* 0x0043e20000100a00 */
[----:B0-----:R-:W-:Y:S01]  /*20af0*/  MOV R14, R19 ;  /* 0x00000013000e7202 */ /* 0x001fe20000000f00 */
[----:B-1----:R-:W-:Y:S01]  /*20b00*/  IMAD.MOV.U32 R12, RZ, RZ, R17 ;  /* 0x000000ffff0c7224 */ /* 0x002fe200078e0011 */
[----:B------:R-:W-:Y:S01]  /*20b10*/  MOV R13, R18 ;  /* 0x00000012000d7202 */ /* 0x000fe20000000f00 */
[----:B------:R-:W3:Y:S04]  /*20b20*/  LDL.LU R17, [R1+0x295c] ;  /* 0x00295c0001117983 */ /* 0x000ee80000300800 */
[----:B------:R-:W3:Y:S04]  /*20b30*/  LDL.LU R18, [R1+0x2958] ;  /* 0x0029580001127983 */ /* 0x000ee80000300800 */
[----:B------:R-:W3:Y:S01]  /*20b40*/  LDL.LU R19, [R1+0x2954] ;  /* 0x0029540001137983 */ /* 0x000ee20000300800 */
[----:B------:R-:W-:-:S03]  /*20b50*/  MOV R15, R0 ;  /* 0x00000000000f7202 */ /* 0x000fc60000000f00 */
[----:B------:R-:W2:Y:S04]  /*20b60*/  LDL.LU R0, [R1+0x2950] ;  /* 0x0029500001007983 */ /* 0x000ea80000300800 */
[----:B------:R-:W-:Y:S04]  /*20b70*/  STL.64 [R1+0x2910], R14 ;  /* 0x0029100e01007387 */ /* 0x000fe80000100a00 */
[----:B------:R0:W-:Y:S02]  /*20b80*/  STL.64 [R1+0x2908], R12 ;  /* 0x0029080c01007387 */ /* 0x0001e40000100a00 */
[----:B0-----:R-:W-:Y:S01]  /*20b90*/  IMAD.MOV.U32 R12, RZ, RZ, R29 ;  /* 0x000000ffff0c7224 */ /* 0x001fe200078e001d */
[----:B------:R-:W-:Y:S01]  /*20ba0*/  MOV R13, R2 ;  /* 0x00000002000d7202 */ /* 0x000fe20000000f00 */
[----:B------:R-:W4:Y:S04]  /*20bb0*/  LDL.LU R29, [R1+0x294c] ;  /* 0x00294c00011d7983 */ /* 0x000f280000300800 */
[----:B------:R-:W2:Y:S01]  /*20bc0*/  LDL.LU R2, [R1+0x2948] ;  /* 0x0029480001027983 */ /* 0x000ea20000300800 */
[-C--:B---3--:R-:W-:Y:S03]  /*20bd0*/  HMMA.16816.F32.BF16 R16, R16, R8.reuse, R20 ;  /* 0x000000081010723c */ /* 0x088fe60000041814 */
[----:B------:R-:W3:Y:S04]  /*20be0*/  LDL.LU.64 R22, [R1+0x2940] ;  /* 0x0029400001167983 */ /* 0x000ee80000300a00 */
[----:B------:R-:W3:Y:S11]  /*20bf0*/  LDL.LU.64 R20, [R1+0x2938] ;  /* 0x0029380001147983 */ /* 0x000ef60000300a00 */
[----:B------:R-:W-:Y:S05]  /*20c00*/  @!UPT UIADD3 URZ, URZ, URZ, URZ ;  /* 0x0000003f3f3ff290 */ /* 0x000fea000fffe03f */
[----:B------:R-:W-:Y:S01]  /*20c10*/  STL [R1+0x28d0], R19 ;  /* 0x0028d01301007387 */ /* 0x000fe20000100800 */
[-C--:B---3--:R-:W-:Y:S03]  /*20c20*/  HMMA.16816.F32.BF16 R20, R20, R8.reuse, R24 ;  /* 0x000000081414723c */ /* 0x088fe60000041818 */
[----:B------:R-:W3:Y:S04]  /*20c30*/  LDL.LU.64 R26, [R1+0x2930] ;  /* 0x00293000011a7983 */ /* 0x000ee80000300a00 */
[----:B------:R-:W3:Y:S02]  /*20c40*/  LDL.LU.64 R24, [R1+0x2928] ;  /* 0x0029280001187983 */ /* 0x000ee40000300a00 */
[----:B---3--:R-:W-:Y:S01]  /*20c50*/  HMMA.16816.F32.BF16 R4, R24, R8, R4 ;  /* 0x000000081804723c */ /* 0x008fe20000041804 */
[----:B------:R-:W-:Y:S01]  /*20c60*/  MOV R14, R11 ;  /* 0x0000000b000e7202 */ /* 0x000fe20000000f00 */
[----:B--2---:R-:W-:Y:S11]  /*20c70*/  LDSM.16.MT88.4 R24, [R0+0x5000] ;  /* 0x005000000018783b */ /* 0x004ff60000004200 */
[----:B------:R-:W-:Y:S10]  /*20c80*/  @!UPT UIADD3 URZ, URZ, URZ, URZ ;  /* 0x0000003f3f3ff290 */ /* 0x000ff4000fffe03f */
[----:B------:R-:W-:Y:S01]  /*20c90*/  STL.64 [R1+0x50], R4 ;  /* 0x0000500401007387 */ /* 0x000fe20000100a00 */
[----:B------:R-:W-:-:S03]  /*20ca0*/  IMAD.MOV.U32 R3, RZ, RZ, R7 ;  /* 0x000000ffff037224 */ /* 0x000fc600078e0007 */
[----:B------:R-:W-:Y:S04]  /*20cb0*/  STL.64 [R1+0x90], R20 ;  /* 0x0000901401007387 */ /* 0x000fe80000100a00 */
[----:B------:R-:W-:Y:S04]  /*20cc0*/  STL.64 [R1+0x98], R22 ;  /* 0x0000981601007387 */ /* 0x000fe80000100a00 */
[----:B------:R-:W-:Y:S04]  /*20cd0*/  STL [R1+0x58], R6 ;  /* 0x0000580601007387 */ /* 0x000fe80000100800 */
[----:B------:R-:W0:Y:S01]  /*20ce0*/  LDSM.16.MT88.4 R4, [R2+0x4000] ;  /* 0x004000000204783b */ /* 0x000e220000004200 */
[----:B------:R-:W-:-:S03]  /*20cf0*/  MOV R15, R10 ;  /* 0x0000000a000f7202 */ /* 0x000fc60000000f00 */
[----:B------:R-:W-:Y:S04]  /*20d00*/  LDSM.16.MT88.4 R20, [R2+0x4080] ;  /* 0x004080000214783b */ /* 0x000fe80000004200 */
[----:B0-----:R-:W-:Y:S04]  /*20d10*/  STL.64 [R1+0x2900], R6 ;  /* 0x0029000601007387 */ /* 0x001fe80000100a00 */
[----:B------:R0:W-:Y:S04]  /*20d20*/  STL.64 [R1+0x28f8], R4 ;  /* 0x0028f80401007387 */ /* 0x0001e80000100a00 */
[----:B0-----:R-:W2:Y:S04]  /*20d30*/  LDL.LU R4, [R1+0x40] ;  /* 0x0000400001047983 */ /* 0x001ea80000300800 */
[----:B------:R-:W2:Y:S04]  /*20d40*/  LDL.LU R5, [R1+0x44] ;  /* 0x0000440001057983 */ /* 0x000ea80000300800 */
[----:B------:R-:W3:Y:S04]  /*20d50*/  LDL.LU R6, [R1+0x48] ;  /* 0x0000480001067983 */ /* 0x000ee80000300800 */
[----:B------:R-:W3:Y:S04]  /*20d60*/  LDL.LU R7, [R1+0x4c] ;  /* 0x00004c0001077983 */ /* 0x000ee80000300800 */
[----:B---3--:R-:W-:Y:S04]  /*20d70*/  STL.64 [R1+0x2920], R6 ;  /* 0x0029200601007387 */ /* 0x008fe80000100a00 */
[----:B--2---:R0:W-:Y:S04]  /*20d80*/  STL.64 [R1+0x2918], R4 ;  /* 0x0029180401007387 */ /* 0x0041e80000100a00 */
[----:B0-----:R-:W2:Y:S04]  /*20d90*/  LDL.LU R4, [R1+0xa0] ;  /* 0x0000a00001047983 */ /* 0x001ea80000300800 */
[----:B------:R-:W2:Y:S04]  /*20da0*/  LDL.LU R5, [R1+0xa4] ;  /* 0x0000a40001057983 */ /* 0x000ea80000300800 */
[----:B------:R-:W2:Y:S01]  /*20db0*/  LDL.LU R6, [R1+0xa8] ;  /* 0x0000a80001067983 */ /* 0x000ea20000300800 */
[----:B----4-:R-:W-:-:S03]  /*20dc0*/  MOV R7, R29 ;  /* 0x0000001d00077202 */ /* 0x010fc60000000f00 */
[----:B------:R-:W-:Y:S04]  /*20dd0*/  STL [R1+0x28ac], R2 ;  /* 0x0028ac0201007387 */ /* 0x000fe80000100800 */
[----:B------:R-:W-:Y:S01]  /*20de0*/  STL [R1+0x28a8], R0 ;  /* 0x0028a80001007387 */ /* 0x000fe20000100800 */
[-C--:B--2---:R-:W-:Y:S03]  /*20df0*/  HMMA.16816.F32.BF16 R12, R12, R8.reuse, R4 ;  /* 0x000000080c0c723c */ /* 0x084fe60000041804 */
        /* <DEDUP_REMOVED lines=11> */
[----:B------:R-:W-:Y:S04]  /*20eb0*/  STL.64 [R1+0xa0], R12 ;  /* 0x0000a00c01007387 */ /* 0x000fe80000100a00 */
[----:B------:R-:W-:Y:S04]  /*20ec0*/  STL.64 [R1+0xa8], R14 ;  /* 0x0000a80e01007387 */ /* 0x000fe80000100a00 */
[----:B------:R-:W0:Y:S04]  /*20ed0*/  LDSM.16.MT88.4 R12, [R28+0x5000] ;  /* 0x005000001c0c783b */ /* 0x000e280000004200 */
[----:B0-----:R-:W-:Y:S04]  /*20ee0*/  STL.64 [R1+0x40], R12 ;  /* 0x0000400c01007387 */ /* 0x001fe80000100a00 */
[----:B------:R-:W-:Y:S04]  /*20ef0*/  STL.64 [R1+0x48], R14 ;  /* 0x0000480e01007387 */ /* 0x000fe80000100a00 */
[----:B------:R-:W0:Y:S04]  /*20f00*/  LDSM.16.MT88.4 R12, [R28+0x5080] ;  /* 0x005080001c0c783b */ /* 0x000e280000004200 */
[----:B0-----:R-:W-:Y:S01]  /*20f10*/  STL.64 [R1+0x20], R12 ;  /* 0x0000200c01007387 */ /* 0x001fe20000100a00 */
[----:B------:R-:W-:-:S03]  /*20f20*/  MOV R2, R15 ;  /* 0x0000000f00027202 */ /* 0x000fc60000000f00 */
[----:B------:R0:W-:Y:S04]  /*20f30*/  STL [R1+0x28], R14 ;  /* 0x0000280e01007387 */ /* 0x0001e80000100800 */
[----:B0-----:R-:W2:Y:S04]  /*20f40*/  LDL.LU.64 R14, [R1+0x28f0] ;  /* 0x0028f000010e7983 */ /* 0x001ea80000300a00 */
[----:B------:R-:W2:Y:S04]  /*20f50*/  LDL.LU.64 R12, [R1+0x28e8] ;  /* 0x0028e800010c7983 */ /* 0x000ea80000300a00 */
[----:B------:R-:W-:Y:S01]  /*20f60*/  STL [R1+0x2840], R28 ;  /* 0x0028401c01007387 */ /* 0x000fe20000100800 */
[----:B------:R-:W-:Y:S01]  /*20f70*/  MOV R19, R24 ;  /* 0x0000001800137202 */ /* 0x000fe20000000f00 */
[----:B--2---:R-:W-:Y:S02]  /*20f80*/  HMMA.16816.F32.BF16 R4, R4, R8, R12 ;  /* 0x000000080404723c */ /* 0x004fe4000004180c */
[----:B------:R-:W2:Y:S04]  /*20f90*/  LDL.LU.64 R14, [R1+0x28e0] ;  /* 0x0028e000010e7983 */ /* 0x000ea80000300a00 */
[----:B------:R-:W2:Y:S01]  /*20fa0*/  LDL.LU.64 R12, [R1+0x28d8] ;  /* 0x0028d800010c7983 */ /* 0x000ea20000300a00 */
[----:B------:R-:W-:Y:S01]  /*20fb0*/  MOV R10, R25 ;  /* 0x00000019000a7202 */ /* 0x000fe20000000f00 */
[----:B------:R-:W-:Y:S11]  /*20fc0*/  IMAD.MOV.U32 R11, RZ, RZ, R26 ;  /* 0x000000ffff0b7224 */ /* 0x000ff600078e001a */
[----:B------:R-:W-:Y:S04]  /*20fd0*/  @!UPT UIADD3 URZ, URZ, URZ, URZ ;  /* 0x0000003f3f3ff290 */ /* 0x000fe8000fffe03f */
[----:B------:R0:W-:Y:S04]  /*20fe0*/  STL.64 [R1+0x80], R4 ;  /* 0x0000800401007387 */ /* 0x0001e80000100a00 */
[----:B------:R1:W-:Y:S01]  /*20ff0*/  STL [R1+0x88], R6 ;  /* 0x0000880601007387 */ /* 0x0003e20000100800 */
[----:B0-----:R-:W-:Y:S01]  /*21000*/  IMAD.MOV.U32 R4, RZ, RZ, R19 ;  /* 0x000000ffff047224 */ /* 0x001fe200078e0013 */
[----:B------:R-:W-:Y:S02]  /*21010*/  MOV R5, R10 ;  /* 0x0000000a00057202 */ /* 0x000fe40000000f00 */
[----:B------:R-:W3:Y:S01]  /*21020*/  LDL.LU R19, [R1+0x28d0] ;  /* 0x0028d00001137983 */ /* 0x000ee20000300800 */
[----:B-1----:R-:W-:-:S03]  /*21030*/  MOV R6, R11 ;  /* 0x0000000b00067202 */ /* 0x002fc60000000f00 */
[----:B------:R-:W4:Y:S04]  /*21040*/  LDL.LU R10, [R1+0x28cc] ;  /* 0x0028cc00010a7983 */ /* 0x000f280000300800 */
[----:B------:R-:W4:Y:S01]  /*21050*/  LDL.LU R11, [R1+0x28c8] ;  /* 0x0028c800010b7983 */ /* 0x000f220000300800 */
[----:B--2---:R-:W-:Y:S03]  /*21060*/  HMMA.16816.F32.BF16 R20, R20, R8, R12 ;  /* 0x000000081414723c */ /* 0x004fe6000004180c */
[----:B------:R-:W4:Y:S04]  /*21070*/  LDL.LU.64 R14, [R1+0x28c0] ;  /* 0x0028c000010e7983 */ /* 0x000f280000300a00 */
[----:B------:R-:W4:Y:S01]  /*21080*/  LDL.LU.64 R12, [R1+0x28b8] ;  /* 0x0028b800010c7983 */ /* 0x000f220000300a00 */
[----:B------:R-:W-:-:S03]  /*21090*/  MOV R29, R27 ;  /* 0x0000001b001d7202 */ /* 0x000fc60000000f00 */
[----:B------:R0:W3:Y:S02]  /*210a0*/  LDSM.16.MT88.4 R24, [R0+0x5080] ;  /* 0x005080000018783b */ /* 0x0000e40000004200 */
[----:B0-----:R-:W-:Y:S02]  /*210b0*/  MOV R0, R7 ;  /* 0x0000000700007202 */ /* 0x001fe40000000f00 */
[----:B------:R-:W-:-:S09]  /*210c0*/  MOV R7, R29 ;  /* 0x0000001d00077202 */ /* 0x000fd20000000f00 */
[----:B------:R-:W-:Y:S01]  /*210d0*/  MOV R29, R23 ;  /* 0x00000017001d7202 */ /* 0x000fe20000000f00 */
[----:B------:R-:W-:Y:S01]  /*210e0*/  IMAD.MOV.U32 R28, RZ, RZ, R21 ;  /* 0x000000ffff1c7224 */ /* 0x000fe200078e0015 */
[----:B------:R-:W-:Y:S04]  /*210f0*/  STL [R1+0x30], R20 ;  /* 0x0000301401007387 */ /* 0x000fe80000100800 */
[----:B------:R-:W-:Y:S04]  /*21100*/  STL [R1+0x38], R22 ;  /* 0x0000381601007387 */ /* 0x000fe80000100800 */
[----:B------:R-:W-:Y:S04]  /*21110*/  STL [R1+0x285c], R29 ;  /* 0x00285c1d01007387 */ /* 0x000fe80000100800 */
[----:B------:R-:W-:Y:S01]  /*21120*/  STL [R1+0x2858], R28 ;  /* 0x0028581c01007387 */ /* 0x000fe20000100800 */
[-C--:B----4-:R-:W-:Y:S03]  /*21130*/  HMMA.16816.F32.BF16 R12, R4, R10.reuse, R12 ;  /* 0x0000000a040c723c */ /* 0x090fe6000004180c */
[----:B------:R-:W2:Y:S04]  /*21140*/  LDL R7, [R1+0x14b0] ;  /* 0x0014b00001077983 */ /* 0x000ea80000100800 */
[----:B--2---:R-:W-:Y:S11]  /*21150*/  STL [R1+0x2880], R7 ;  /* 0x0028800701007387 */ /* 0x004ff60000100800 */
[----:B------:R-:W-:Y:S05]  /*21160*/  @!UPT UIADD3 URZ, URZ, URZ, URZ ;  /* 0x0000003f3f3ff290 */ /* 0x000fea000fffe03f */
[----:B------:R-:W-:Y:S04]  /*21170*/  STL.64 [R1+0x60], R12 ;  /* 0x0000600c01007387 */ /* 0x000fe80000100a00 */
[----:B------:R3:W-:Y:S04]  /*21180*/  STL.64 [R1+0x68], R14 ;  /* 0x0000680e01007387 */ /* 0x0007e80000100a00 */
[----:B------:R-:W2:Y:S01]  /*21190*/  LDL.LU R4, [R1+0x50] ;  /* 0x0000500001047983 */ /* 0x000ea20000300800 */
[----:B---3--:R-:W-:Y:S01]  /*211a0*/  HMMA.16816.F32.BF16 R12, R24, R10, R16 ;  /* 0x0000000a180c723c */ /* 0x008fe20000041810 */
[----:B------:R-:W-:Y:S11]  /*211b0*/  MOV R7, R3 ;  /* 0x0000000300077202 */ /* 0x000ff60000000f00 */
[----:B------:R-:W-:Y:S11]  /*211c0*/  @!UPT UIADD3 URZ, URZ, URZ, URZ ;  /* 0x0000003f3f3ff290 */ /* 0x000ff6000fffe03f */
[----:B------:R-:W-:Y:S04]  /*211d0*/  STL.64 [R1], R12 ;  /* 0x0000000c01007387 */ /* 0x000fe80000100a00 */
[----:B------:R-:W-:Y:S04]  /*211e0*/  STL.64 [R1+0x8], R14 ;  /* 0x0000080e01007387 */ /* 0x000fe80000100a00 */
[----:B------:R-:W2:Y:S04]  /*211f0*/  LDL.LU R5, [R1+0x54] ;  /* 0x0000540001057983 */ /* 0x000ea80000300800 */
[----:B------:R-:W3:Y:S04]  /*21200*/  LDL.LU R6, [R1+0x58] ;  /* 0x0000580001067983 */ /* 0x000ee80000300800 */
[----:B------:R-:W4:Y:S04]  /*21210*/  LDL.LU R3, [R1+0x28b0] ;  /* 0x0028b00001037983 */ /* 0x000f280000300800 */
[----:B----4-:R-:W0:Y:S04]  /*21220*/  LDSM.16.MT88.4 R12, [R3+0x5000] ;  /* 0x00500000030c783b */ /* 0x010e280000004200 */
[----:B---3--:R-:W-:Y:S04]  /*21230*/  STL.64 [R1+0x2890], R6 ;  /* 0x0028900601007387 */ /* 0x008fe80000100a00 */
[----:B--2---:R1:W-:Y:S04]  /*21240*/  STL.64 [R1+0x2888], R4 ;  /* 0x0028880401007387 */ /* 0x0043e80000100a00 */
[----:B------:R-:W2:Y:S04]  /*21250*/  LDSM.16.MT88.4 R16, [R3+0x5080] ;  /* 0x005080000310783b */ /* 0x000ea80000004200 */
[----:B-1----:R-:W3:Y:S04]  /*21260*/  LDL.LU R4, [R1+0x40] ;  /* 0x0000400001047983 */ /* 0x002ee80000300800 */
[----:B------:R-:W3:Y:S04]  /*21270*/  LDL.LU R5, [R1+0x44] ;  /* 0x0000440001057983 */ /* 0x000ee80000300800 */
[----:B------:R-:W3:Y:S04]  /*21280*/  LDL.LU R6, [R1+0x48] ;  /* 0x0000480001067983 */ /* 0x000ee80000300800 */
[----:B------:R-:W3:Y:S04]  /*21290*/  LDL.LU R7, [R1+0x4c] ;  /* 0x00004c0001077983 */ /* 0x000ee80000300800 */
[----:B0-----:R-:W-:Y:S04]  /*212a0*/  STL.64 [R1+0x2878], R14 ;  /* 0x0028780e01007387 */ /* 0x001fe80000100a00 */
[----:B------:R0:W-:Y:S04]  /*212b0*/  STL.64 [R1+0x2870], R12 ;  /* 0x0028700c01007387 */ /* 0x0001e80000100a00 */
[----:B0-----:R-:W4:Y:S04]  /*212c0*/  LDL.LU R12, [R1+0x20] ;  /* 0x00002000010c7983 */ /* 0x001f280000300800 */
[----:B------:R-:W4:Y:S04]  /*212d0*/  LDL.LU R13, [R1+0x24] ;  /* 0x00002400010d7983 */ /* 0x000f280000300800 */
[----:B------:R-:W2:Y:S01]  /*212e0*/  LDL.LU R14, [R1+0x28] ;  /* 0x00002800010e7983 */ /* 0x000ea20000300800 */
[----:B------:R-:W-:-:S03]  /*212f0*/  MOV R15, R2 ;  /* 0x00000002000f7202 */ /* 0x000fc60000000f00 */
[----:B------:R-:W3:Y:S04]  /*21300*/  LDL.LU R2, [R1+0x28ac] ;  /* 0x0028ac0001027983 */ /* 0x000ee80000300800 */
[----:B--2---:R-:W-:Y:S04]  /*21310*/  STL.64 [R1+0x28a0], R14 ;  /* 0x0028a00e01007387 */ /* 0x004fe80000100a00 */
[----:B----4-:R0:W-:Y:S04]  /*21320*/  STL.64 [R1+0x2898], R12 ;  /* 0x0028980c01007387 */ /* 0x0101e80000100a00 */
[----:B---3--:R-:W1:Y:S04]  /*21330*/  LDSM.16.MT88.4 R20, [R2+0x5000] ;  /* 0x005000000214783b */ /* 0x008e680000004200 */
[----:B------:R-:W2:Y:S04]  /*21340*/  LDSM.16.MT88.4 R24, [R2+0x5080] ;  /* 0x005080000218783b */ /* 0x000ea80000004200 */
[----:B0-----:R-:W3:Y:S04]  /*21350*/  LDL.LU R12, [R1+0x90] ;  /* 0x00009000010c7983 */ /* 0x001ee80000300800 */
[----:B------:R-:W3:Y:S04]  /*21360*/  LDL.LU R13, [R1+0x94] ;  /* 0x00009400010d7983 */ /* 0x000ee80000300800 */
[----:B------:R-:W3:Y:S04]  /*21370*/  LDL.LU R14, [R1+0x98] ;  /* 0x00009800010e7983 */ /* 0x000ee80000300800 */
[----:B------:R-:W3:Y:S04]  /*21380*/  LDL.LU R15, [R1+0x9c] ;  /* 0x00009c00010f7983 */ /* 0x000ee80000300800 */
[----:B------:R-:W-:Y:S04]  /*21390*/  STL.64 [R1+0x2868], R18 ;  /* 0x0028681201007387 */ /* 0x000fe80000100a00 */
[----:B------:R0:W-:Y:S04]  /*213a0*/  STL.64 [R1+0x2860], R16 ;  /* 0x0028601001007387 */ /* 0x0001e80000100a00 */
[----:B0-----:R-:W4:Y:S04]  /*213b0*/  LDL.LU R16, [R1+0xb0] ;  /* 0x0000b00001107983 */ /* 0x001f280000300800 */
[----:B------:R-:W4:Y:S04]  /*213c0*/  LDL.LU R17, [R1+0xb4] ;  /* 0x0000b40001117983 */ /* 0x000f280000300800 */
[----:B------:R-:W4:Y:S04]  /*213d0*/  LDL.LU R18, [R1+0xb8] ;  /* 0x0000b80001127983 */ /* 0x000f280000300800 */
[----:B------:R-:W4:Y:S04]  /*213e0*/  LDL.LU R19, [R1+0xbc] ;  /* 0x0000bc0001137983 */ /* 0x000f280000300800 */
[----:B-1----:R-:W-:Y:S04]  /*213f0*/  STL.64 [R1+0x2850], R22 ;  /* 0x0028501601007387 */ /* 0x002fe80000100a00 */
[----:B------:R0:W-:Y:S04]  /*21400*/  STL.64 [R1+0x2848], R20 ;  /* 0x0028481401007387 */ /* 0x0001e80000100a00 */
[----:B0-----:R-:W4:Y:S04]  /*21410*/  LDL.LU R20, [R1+0xa0] ;  /* 0x0000a00001147983 */ /* 0x001f280000300800 */
[----:B------:R-:W4:Y:S04]  /*21420*/  LDL.LU R21, [R1+0xa4] ;  /* 0x0000a40001157983 */ /* 0x000f280000300800 */
[----:B------:R-:W4:Y:S04]  /*21430*/  LDL.LU R22, [R1+0xa8] ;  /* 0x0000a80001167983 */ /* 0x000f280000300800 */
[----:B------:R-:W4:Y:S04]  /*21440*/  LDL.LU R23, [R1+0xac] ;  /* 0x0000ac0001177983 */ /* 0x000f280000300800 */
[----:B--2---:R0:W-:Y:S04]  /*21450*/  STL.64 [R1+0x2838], R26 ;  /* 0x0028381a01007387 */ /* 0x0041e80000100a00 */
[----:B------:R1:W-:Y:S01]  /*21460*/  STL.64 [R1+0x2830], R24 ;  /* 0x0028301801007387 */ /* 0x0003e20000100a00 */
[----:B0-----:R-:W-:-:S03]  /*21470*/  IMAD.MOV.U32 R27, RZ, RZ, R0 ;  /* 0x000000ffff1b7224 */ /* 0x001fc600078e0000 */
[----:B-1----:R-:W2:Y:S04]  /*21480*/  LDL.LU R24, [R1+0x80] ;  /* 0x0000800001187983 */ /* 0x002ea80000300800 */
[----:B------:R-:W2:Y:S04]  /*21490*/  LDL.LU R25, [R1+0x84] ;  /* 0x0000840001197983 */ /* 0x000ea80000300800 */
[----:B------:R-:W2:Y:S04]  /*214a0*/  LDL.LU R26, [R1+0x88] ;  /* 0x00008800011a7983 */ /* 0x000ea80000300800 */
[----:B------:R-:W2:Y:S04]  /*214b0*/  LDL.LU R0, [R1+0x28a8] ;  /* 0x0028a80001007983 */ /* 0x000ea80000300800 */
[----:B------:R-:W-:Y:S01]  /*214c0*/  STL [R1+0x2818], R2 ;  /* 0x0028180201007387 */ /* 0x000fe20000100800 */
[-C--:B---3--:R-:W-:Y:S03]  /*214d0*/  HMMA.16816.F32.BF16 R4, R4, R10.reuse, R12 ;  /* 0x0000000a0404723c */ /* 0x088fe6000004180c */
[----:B------:R-:W3:Y:S04]  /*214e0*/  LDL.LU.64 R14, [R1+0x28a0] ;  /* 0x0028a000010e7983 */ /* 0x000ee80000300a00 */
[----:B------:R-:W3:Y:S11]  /*214f0*/  LDL.LU.64 R12, [R1+0x2898] ;  /* 0x00289800010c7983 */ /* 0x000ef60000300a00 */
[----:B------:R-:W-:Y:S05]  /*21500*/  @!UPT UIADD3 URZ, URZ, URZ, URZ ;  /* 0x0000003f3f3ff290 */ /* 0x000fea000fffe03f */
[----:B------:R-:W-:Y:S04]  /*21510*/  STL.64 [R1+0x90], R4 ;  /* 0x0000900401007387 */ /* 0x000fe80000100a00 */
[----:B------:R0:W-:Y:S04]  /*21520*/  STL.64 [R1+0x98], R6 ;  /* 0x0000980601007387 */ /* 0x0001e80000100a00 */
[----:B0-----:R-:W3:Y:S04]  /*21530*/  LDL.LU.64 R6, [R1+0x2890] ;  /* 0x0028900001067983 */ /* 0x001ee80000300a00 */
[----:B------:R-:W3:Y:S02]  /*21540*/  LDL.LU.64 R4, [R1+0x2888] ;  /* 0x0028880001047983 */ /* 0x000ee40000300a00 */
[----:B---3--:R-:W-:Y:S02]  /*21550*/  HMMA.16816.F32.BF16 R12, R12, R10, R4 ;  /* 0x0000000a0c0c723c */ /* 0x008fe40000041804 */
[----:B------:R-:W3:Y:S11]  /*21560*/  LDL.LU R7, [R1+0x2880] ;  /* 0x0028800001077983 */ /* 0x000ef60000300800 */
[----:B------:R-:W-:Y:S10]  /*21570*/  @!UPT UIADD3 URZ, URZ, URZ, URZ ;  /* 0x0000003f3f3ff290 */ /* 0x000ff4000fffe03f */
[----:B------:R-:W-:Y:S01]  /*21580*/  STL.64 [R1+0x40], R12 ;  /* 0x0000400c01007387 */ /* 0x000fe20000100a00 */
[----:B------:R-:W-:-:S03]  /*21590*/  MOV R2, R15 ;  /* 0x0000000f00027202 */ /* 0x000fc60000000f00 */
[----:B------:R-:W-:Y:S04]  /*215a0*/  STL [R1+0x48], R14 ;  /* 0x0000480e01007387 */ /* 0x000fe80000100800 */
[----:B--2---:R-:W-:Y:S04]  /*215b0*/  LDSM.16.MT88.4 R12, [R0+0x6000] ;  /* 0x00600000000c783b */ /* 0x004fe80000004200 */
[----:B---3--:R-:W0:Y:S04]  /*215c0*/  LDSM.16.M88.4 R4, [R7+0x20080] ;  /* 0x020080000704783b */ /* 0x008e280000000200 */
[----:B0-----:R-:W-:Y:S04]  /*215d0*/  STL [R1+0x279c], R6 ;  /* 0x00279c0601007387 */ /* 0x001fe80000100800 */
[----:B------:R-:W-:Y:S04]  /*215e0*/  STL.64 [R1+0x20], R12 ;  /* 0x0000200c01007387 */ /* 0x000fe80000100a00 */
[----:B------:R-:W-:Y:S04]  /*215f0*/  STL.64 [R1+0x28], R14 ;  /* 0x0000280e01007387 */ /* 0x000fe80000100a00 */
[----:B------:R-:W0:Y:S04]  /*21600*/  LDSM.16.MT88.4 R12, [R0+0x6080] ;  /* 0x00608000000c783b */ /* 0x000e280000004200 */
[----:B------:R0:W-:Y:S02]  /*21610*/  STL [R1+0x2798], R7 ;  /* 0x0027980701007387 */ /* 0x0001e40000100800 */
[----:B0-----:R-:W-:Y:S01]  /*21620*/  IMAD.MOV.U32 R7, RZ, RZ, R14 ;  /* 0x000000ffff077224 */ /* 0x001fe200078e000e */
[----:B------:R-:W-:-:S02]  /*21630*/  MOV R6, R15 ;  /* 0x0000000f00067202 */ /* 0x000fc40000000f00 */
[----:B------:R-:W-:Y:S01]  /*21640*/  MOV R29, R12 ;  /* 0x0000000c001d7202 */ /* 0x000fe20000000f00 */
[----:B------:R-:W4:Y:S01]  /*21650*/  LDL.LU.64 R14, [R1+0x2878] ;  /* 0x00287800010e7983 */ /* 0x000f220000300a00 */
[----:B------:R-:W-:-:S03]  /*21660*/  MOV R28, R13 ;  /* 0x0000000d001c7202 */ /* 0x000fc60000000f00 */
[----:B------:R-:W4:Y:S04]  /*21670*/  LDL.LU.64 R12, [R1+0x2870] ;  /* 0x00287000010c7983 */ /* 0x000f280000300a00 */
[----:B------:R-:W-:Y:S01]  /*21680*/  STL [R1+0x27f0], R0 ;  /* 0x0027f00001007387 */ /* 0x000fe20000100800 */
[-C--:B----4-:R-:W-:Y:S03]  /*21690*/  HMMA.16816.F32.BF16 R12, R12, R10.reuse, R16 ;  /* 0x0000000a0c0c723c */ /* 0x090fe60000041810 */
[----:B------:R-:W2:Y:S04]  /*216a0*/  LDL.LU.64 R18, [R1+0x2868] ;  /* 0x0028680001127983 */ /* 0x000ea80000300a00 */
[----:B------:R-:W2:Y:S11]  /*216b0*/  LDL.LU.64 R16, [R1+0x2860] ;  /* 0x0028600001107983 */ /* 0x000eb60000300a00 */
[----:B------:R-:W-:Y:S05]  /*216c0*/  @!UPT UIADD3 URZ, URZ, URZ, URZ ;  /* 0x0000003f3f3ff290 */ /* 0x000fea000fffe03f */
[----:B------:R0:W-:Y:S01]  /*216d0*/  STL.64 [R1+0x70], R12 ;  /* 0x0000700c01007387 */ /* 0x0001e20000100a00 */
[----:B------:R-:W-:Y:S02]  /*216e0*/  MOV R9, R14 ;  /* 0x0000000e00097202 */ /* 0x000fe40000000f00 */
[----:B------:R-:W-:Y:S02]  /*216f0*/  MOV R8, R15 ;  /* 0x0000000f00087202 */ /* 0x000fe40000000f00 */
[----:B------:R-:W-:Y:S02]  /*21700*/  MOV R14, R7 ;  /* 0x00000007000e7202 */ /* 0x000fe40000000f00 */
[----:B------:R-:W-:Y:S01]  /*21710*/  MOV R15, R6 ;  /* 0x00000006000f7202 */ /* 0x000fe20000000f00 */
[----:B0-----:R-:W-:Y:S01]  /*21720*/  IMAD.MOV.U32 R12, RZ, RZ, R29 ;  /* 0x000000ffff0c7224 */ /* 0x001fe200078e001d */
[----:B------:R-:W-:Y:S01]  /*21730*/  MOV R13, R28 ;  /* 0x0000001c000d7202 */ /* 0x000fe20000000f00 */
[----:B------:R-:W3:Y:S04]  /*21740*/  LDL.LU R29, [R1+0x285c] ;  /* 0x00285c00011d7983 */ /* 0x000ee80000300800 */
[----:B------:R-:W4:Y:S04]  /*21750*/  LDL.LU R28, [R1+0x2858] ;  /* 0x00285800011c7983 */ /* 0x000f280000300800 */
[----:B------:R-:W-:Y:S04]  /*21760*/  STL.64 [R1+0x2828], R14 ;  /* 0x0028280e01007387 */ /* 0x000fe80000100a00 */
[----:B------:R0:W-:Y:S04]  /*21770*/  STL.64 [R1+0x2820], R12 ;  /* 0x0028200c01007387 */ /* 0x0001e80000100a00 */
[----:B0-----:R-:W3:Y:S04]  /*21780*/  LDL.LU R12, [R1+0x60] ;  /* 0x00006000010c7983 */ /* 0x001ee80000300800 */
[----:B------:R-:W3:Y:S04]  /*21790*/  LDL.LU R13, [R1+0x64] ;  /* 0x00006400010d7983 */ /* 0x000ee80000300800 */
[----:B------:R-:W3:Y:S04]  /*217a0*/  LDL.LU R14, [R1+0x68] ;  /* 0x00006800010e7983 */ /* 0x000ee80000300800 */
[----:B------:R-:W3:Y:S01]  /*217b0*/  LDL.LU R15, [R1+0x6c] ;  /* 0x00006c00010f7983 */ /* 0x000ee20000300800 */
[----:B--2---:R-:W-:Y:S03]  /*217c0*/  HMMA.16816.F32.BF16 R16, R16, R10, R20 ;  /* 0x0000000a1010723c */ /* 0x004fe60000041814 */
[----:B------:R-:W2:Y:S04]  /*217d0*/  LDL.LU.64 R22, [R1+0x2850] ;  /* 0x0028500001167983 */ /* 0x000ea80000300a00 */
[----:B------:R-:W2:Y:S11]  /*217e0*/  LDL.LU.64 R20, [R1+0x2848] ;  /* 0x0028480001147983 */ /* 0x000eb60000300a00 */
[----:B------:R-:W-:Y:S05]  /*217f0*/  @!UPT UIADD3 URZ, URZ, URZ, URZ ;  /* 0x0000003f3f3ff290 */ /* 0x000fea000fffe03f */
[----:B------:R0:W-:Y:S04]  /*21800*/  STL.64 [R1+0xb0], R16 ;  /* 0x0000b01001007387 */ /* 0x0001e80000100a00 */
[----:B------:R1:W-:Y:S04]  /*21810*/  STL.64 [R1+0xb8], R18 ;  /* 0x0000b81201007387 */ /* 0x0003e80000100a00 */
[----:B0-----:R-:W3:Y:S01]  /*21820*/  LDL.LU R16, [R1+0x30] ;  /* 0x0000300001107983 */ /* 0x001ee20000300800 */
[----:B----4-:R-:W-:-:S03]  /*21830*/  IMAD.MOV.U32 R17, RZ, RZ, R28 ;  /* 0x000000ffff117224 */ /* 0x010fc600078e001c */
[----:B------:R-:W4:Y:S04]  /*21840*/  LDL.LU R28, [R1+0x2840] ;  /* 0x00284000011c7983 */ /* 0x000f280000300800 */
[----:B-1----:R-:W4:Y:S01]  /*21850*/  LDL.LU R18, [R1+0x38] ;  /* 0x0000380001127983 */ /* 0x002f220000300800 */
[-C--:B--2---:R-:W-:Y:S03]  /*21860*/  HMMA.16816.F32.BF16 R20, R20, R10.reuse, R24 ;  /* 0x0000000a1414723c */ /* 0x084fe60000041818 */
[----:B------:R-:W2:Y:S04]  /*21870*/  LDL.LU.64 R26, [R1+0x2838] ;  /* 0x00283800011a7983 */ /* 0x000ea80000300a00 */
[----:B------:R-:W2:Y:S01]  /*21880*/  LDL.LU.64 R24, [R1+0x2830] ;  /* 0x0028300001187983 */ /* 0x000ea20000300a00 */
[----:B---3--:R-:W-:Y:S11]  /*21890*/  MOV R19, R29 ;  /* 0x0000001d00137202 */ /* 0x008ff60000000f00 */
[----:B------:R-:W-:Y:S04]  /*218a0*/  @!UPT UIADD3 URZ, URZ, URZ, URZ ;  /* 0x0000003f3f3ff290 */ /* 0x000fe8000fffe03f */
[----:B------:R-:W-:Y:S01]  /*218b0*/  STL.64 [R1+0xa0], R20 ;  /* 0x0000a01401007387 */ /* 0x000fe20000100a00 */
[----:B------:R-:W-:Y:S02]  /*218c0*/  MOV R0, R22 ;  /* 0x0000001600007202 */ /* 0x000fe40000000f00 */
[----:B------:R-:W-:Y:S02]  /*218d0*/  MOV R29, R23 ;  /* 0x00000017001d7202 */ /* 0x000fe40000000f00 */
[----:B----4-:R-:W-:Y:S01]  /*218e0*/  LDSM.16.MT88.4 R20, [R28+0x6080] ;  /* 0x006080001c14783b */ /* 0x010fe20000004200 */
[----:B--2---:R-:W-:Y:S03]  /*218f0*/  HMMA.16816.F32.BF16 R16, R24, R10, R16 ;  /* 0x0000000a1810723c */ /* 0x004fe60000041810 */
[----:B------:R-:W0:Y:S04]  /*21900*/  LDSM.16.MT88.4 R24, [R28+0x6000] ;  /* 0x006000001c18783b */ /* 0x000e280000004200 */
[----:B0-----:R-:W-:Y:S11]  /*21910*/  STL.64 [R1+0x2810], R26 ;  /* 0x0028101a01007387 */ /* 0x001ff60000100a00 */
[----:B------:R-:W-:Y:S05]  /*21920*/  @!UPT UIADD3 URZ, URZ, URZ, URZ ;  /* 0x0000003f3f3ff290 */ /* 0x000fea000fffe03f */
[----:B------:R-:W-:Y:S04]  /*21930*/  STL.64 [R1+0x50], R16 ;  /* 0x0000501001007387 */ /* 0x000fe80000100a00 */
[----:B------:R-:W-:Y:S04]  /*21940*/  STL.64 [R1+0x58], R18 ;  /* 0x0000581201007387 */ /* 0x000fe80000100a00 */
[----:B------:R-:W0:Y:S04]  /*21950*/  LDSM.16.MT88.4 R16, [R3+0x6000] ;  /* 0x006000000310783b */ /* 0x000e280000004200 */
[----:B------:R1:W-:Y:S04]  /*21960*/  STL.64 [R1+0x2808], R24 ;  /* 0x0028081801007387 */ /* 0x0003e80000100a00 */
[----:B-1----:R-:W2:Y:S04]  /*21970*/  LDL.LU R24, [R1] ;  /* 0x0000000001187983 */ /* 0x002ea80000300800 */
[----:B------:R-:W2:Y:S04]  /*21980*/  LDL.LU R25, [R1+0x4] ;  /* 0x0000040001197983 */ /* 0x000ea80000300800 */
[----:B------:R-:W2:Y:S04]  /*21990*/  LDL.LU R26, [R1+0x8] ;  /* 0x00000800011a7983 */ /* 0x000ea80000300800 */
[----:B------:R-:W2:Y:S04]  /*219a0*/  LDL.LU R27, [R1+0xc] ;  /* 0x00000c00011b7983 */ /* 0x000ea80000300800 */
[----:B------:R-:W-:Y:S04]  /*219b0*/  STL.64 [R1+0x2800], R22 ;  /* 0x0028001601007387 */ /* 0x000fe80000100a00 */
[----:B------:R1:W-:Y:S04]  /*219c0*/  STL.64 [R1+0x27f8], R20 ;  /* 0x0027f81401007387 */ /* 0x0003e80000100a00 */
[----:B-1----:R-:W3:Y:S04]  /*219d0*/  LDL.LU R20, [R1+0x90] ;  /* 0x0000900001147983 */ /* 0x002ee80000300800 */
[----:B------:R-:W3:Y:S04]  /*219e0*/  LDL.LU R21, [R1+0x94] ;  /* 0x0000940001157983 */ /* 0x000ee80000300800 */
[----:B------:R-:W3:Y:S04]  /*219f0*/  LDL.LU R22, [R1+0x98] ;  /* 0x0000980001167983 */ /* 0x000ee80000300800 */
[----:B------:R-:W3:Y:S04]  /*21a00*/  LDL.LU R23, [R1+0x9c] ;  /* 0x00009c0001177983 */ /* 0x000ee80000300800 */
[----:B------:R-:W-:Y:S04]  /*21a10*/  STL [R1+0x27a0], R28 ;  /* 0x0027a01c01007387 */ /* 0x000fe80000100800 */
[----:B0-----:R-:W-:Y:S04]  /*21a20*/  STL.64 [R1+0x27e8], R18 ;  /* 0x0027e81201007387 */ /* 0x001fe80000100a00 */
[----:B------:R0:W-:Y:S04]  /*21a30*/  STL.64 [R1+0x27e0], R16 ;  /* 0x0027e01001007387 */ /* 0x0001e80000100a00 */
[----:B0-----:R-:W4:Y:S04]  /*21a40*/  LDL.LU R16, [R1+0x20] ;  /* 0x0000200001107983 */ /* 0x001f280000300800 */
[----:B------:R-:W4:Y:S04]  /*21a50*/  LDL.LU R17, [R1+0x24] ;  /* 0x0000240001117983 */ /* 0x000f280000300800 */
[----:B------:R-:W4:Y:S04]  /*21a60*/  LDL.LU R18, [R1+0x28] ;  /* 0x0000280001127983 */ /* 0x000f280000300800 */
[----:B------:R-:W4:Y:S02]  /*21a70*/  LDL.LU R19, [R1+0x2c] ;  /* 0x00002c0001137983 */ /* 0x000f240000300800 */
[----:B----4-:R-:W-:Y:S02]  /*21a80*/  HMMA.16816.F32.BF16 R16, R16, R4, R12 ;  /* 0x000000041010723c */ /* 0x010fe4000004180c */
[----:B------:R-:W2:Y:S04]  /*21a90*/  LDL.LU.64 R14, [R1+0x2828] ;  /* 0x00282800010e7983 */ /* 0x000ea80000300a00 */
[----:B------:R-:W2:Y:S11]  /*21aa0*/  LDL.LU.64 R12, [R1+0x2820] ;  /* 0x00282000010c7983 */ /* 0x000eb60000300a00 */
[----:B------:R-:W-:Y:S06]  /*21ab0*/  @!UPT UIADD3 URZ, URZ, URZ, URZ ;  /* 0x0000003f3f3ff290 */ /* 0x000fec000fffe03f */
[----:B------:R0:W-:Y:S01]  /*21ac0*/  STL [R1+0xc4], R17 ;  /* 0x0000c41101007387 */ /* 0x0001e20000100800 */
[----:B------:R-:W-:-:S03]  /*21ad0*/  IMAD.MOV.U32 R7, RZ, RZ, R16 ;  /* 0x000000ffff077224 */ /* 0x000fc600078e0010 */
[----:B------:R1:W-:Y:S04]  /*21ae0*/  STL.64 [R1+0xc8], R18 ;  /* 0x0000c81201007387 */ /* 0x0003e80000100a00 */
[----:B------:R-:W4:Y:S04]  /*21af0*/  LDL.LU R16, [R1+0x40] ;  /* 0x0000400001107983 */ /* 0x000f280000300800 */
[----:B0-----:R-:W4:Y:S04]  /*21b00*/  LDL.LU R17, [R1+0x44] ;  /* 0x0000440001117983 */ /* 0x001f280000300800 */
[----:B-1----:R-:W4:Y:S01]  /*21b10*/  LDL.LU R18, [R1+0x48] ;  /* 0x0000480001127983 */ /* 0x002f220000300800 */
[----:B------:R-:W-:-:S03]  /*21b20*/  MOV R19, R2 ;  /* 0x0000000200137202 */ /* 0x000fc60000000f00 */
[----:B------:R-:W3:Y:S04]  /*21b30*/  LDL.LU R2, [R1+0x2818] ;  /* 0x0028180001027983 */ /* 0x000ee80000300800 */
[----:B------:R-:W-:Y:S01]  /*21b40*/  STL [R1+0x27a4], R7 ;  /* 0x0027a40701007387 */ /* 0x000fe20000100800 */
[----:B--2---:R-:W-:Y:S11]  /*21b50*/  HMMA.16816.F32.BF16 R12, R12, R4, R24 ;  /* 0x000000040c0c723c */ /* 0x004ff60000041818 */
[----:B------:R-:W-:Y:S11]  /*21b60*/  @!UPT UIADD3 URZ, URZ, URZ, URZ ;  /* 0x0000003f3f3ff290 */ /* 0x000ff6000fffe03f */
[----:B------:R-:W-:Y:S01]  /*21b70*/  @!UPT UIADD3 URZ, URZ, URZ, URZ ;  /* 0x0000003f3f3ff290 */ /* 0x000fe2000fffe03f */
[----:B------:R-:W-:Y:S01]  /*21b80*/  STL.64 [R1+0x80], R12 ;  /* 0x0000800c01007387 */ /* 0x000fe20000100a00 */
[----:B------:R-:W-:-:S03]  /*21b90*/  MOV R6, R15 ;  /* 0x0000000f00067202 */ /* 0x000fc60000000f00 */
[----:B------:R-:W-:Y:S04]  /*21ba0*/  STL [R1+0x88], R14 ;  /* 0x0000880e01007387 */ /* 0x000fe80000100800 */
[----:B------:R-:W0:Y:S04]  /*21bb0*/  LDSM.16.MT88.4 R12, [R3+0x6080] ;  /* 0x00608000030c783b */ /* 0x000e280000004200 */
[----:B------:R-:W-:Y:S04]  /*21bc0*/  STL [R1+0x27a8], R6 ;  /* 0x0027a80601007387 */ /* 0x000fe80000100800 */
[----:B---3--:R-:W-:Y:S04]  /*21bd0*/  LDSM.16.MT88.4 R24, [R2+0x6080] ;  /* 0x006080000218783b */ /* 0x008fe80000004200 */
[----:B0-----:R0:W-:Y:S02]  /*21be0*/  STL.64 [R1+0x27d8], R14 ;  /* 0x0027d80e01007387 */ /* 0x0011e40000100a00 */
[----:B0-----:R-:W-:Y:S01]  /*21bf0*/  MOV R14, R9 ;  /* 0x00000009000e7202 */ /* 0x001fe20000000f00 */
[----:B------:R-:W-:-:S02]  /*21c00*/  IMAD.MOV.U32 R15, RZ, RZ, R8 ;  /* 0x000000ffff0f7224 */ /* 0x000fc400078e0008 */
[----:B------:R-:W0:Y:S04]  /*21c10*/  LDSM.16.MT88.4 R8, [R2+0x6000] ;  /* 0x006000000208783b */ /* 0x000e280000004200 */
[----:B------:R1:W-:Y:S04]  /*21c20*/  STL.64 [R1+0x27d0], R12 ;  /* 0x0027d00c01007387 */ /* 0x0003e80000100a00 */
[----:B-1----:R-:W2:Y:S04]  /*21c30*/  LDL.LU R12, [R1+0x70] ;  /* 0x00007000010c7983 */ /* 0x002ea80000300800 */
[----:B------:R-:W2:Y:S04]  /*21c40*/  LDL.LU R13, [R1+0x74] ;  /* 0x00007400010d7983 */ /* 0x000ea80000300800 */
[----:B------:R-:W-:Y:S04]  /*21c50*/  STL [R1+0x27ac], R3 ;  /* 0x0027ac0301007387 */ /* 0x000fe80000100800 */
[----:B0-----:R-:W-:Y:S04]  /*21c60*/  STL.64 [R1+0x27c8], R10 ;  /* 0x0027c80a01007387 */ /* 0x001fe80000100a00 */
[----:B------:R0:W-:Y:S04]  /*21c70*/  STL.64 [R1+0x27c0], R8 ;  /* 0x0027c00801007387 */ /* 0x0001e80000100a00 */
[----:B0-----:R-:W3:Y:S04]  /*21c80*/  LDL.LU R8, [R1+0xb0] ;  /* 0x0000b00001087983 */ /* 0x001ee80000300800 */
[----:B------:R-:W3:Y:S04]  /*21c90*/  LDL.LU R9, [R1+0xb4] ;  /* 0x0000b40001097983 */ /* 0x000ee80000300800 */
[----:B------:R-:W3:Y:S04]  /*21ca0*/  LDL.LU R10, [R1+0xb8] ;  /* 0x0000b800010a7983 */ /* 0x000ee80000300800 */
[----:B------:R-:W3:Y:S04]  /*21cb0*/  LDL.LU R11, [R1+0xbc] ;  /* 0x0000bc00010b7983 */ /* 0x000ee80000300800 */
[----:B------:R-:W-:Y:S04]  /*21cc0*/  STL.64 [R1], R24 ;  /* 0x0000001801007387 */ /* 0x000fe80000100a00 */
[----:B------:R0:W-:Y:S04]  /*21cd0*/  STL.64 [R1+0x8], R26 ;  /* 0x0000081a01007387 */ /* 0x0001e80000100a00 */
[----:B0-----:R-:W2:Y:S04]  /*21ce0*/  LDL.LU.64 R26, [R1+0x2810] ;  /* 0x00281000011a7983 */ /* 0x001ea80000300a00 */
[----:B------:R-:W2:Y:S02]  /*21cf0*/  LDL.LU.64 R24, [R1+0x2808] ;  /* 0x0028080001187983 */ /* 0x000ea40000300a00 */
[----:B--2---:R-:W-:Y:S11]  /*21d00*/  HMMA.16816.F32.BF16 R20, R24, R4, R20 ;  /* 0x000000041814723c */ /* 0x004ff60000041814 */
[----:B------:R-:W-:Y:S11]  /*21d10*/  @!UPT UIADD3 URZ, URZ, URZ, URZ ;  /* 0x0000003f3f3ff290 */ /* 0x000ff6000fffe03f */
[----:B------:R-:W-:Y:S02]  /*21d20*/  @!UPT UIADD3 URZ, URZ, URZ, URZ ;  /* 0x0000003f3f3ff290 */ /* 0x000fe4000fffe03f */
[----:B------:R-:W-:Y:S01]  /*21d30*/  MOV R25, R22 ;  /* 0x0000001600197202 */ /* 0x000fe20000000f00 */
[----:B------:R-:W-:Y:S01]  /*21d40*/  IMAD.MOV.U32 R24, RZ, RZ, R23 ;  /* 0x000000ffff187224 */ /* 0x000fe200078e0017 */
[----:B------:R-:W-:Y:S01]  /*21d50*/  MOV R27, R20 ;  /* 0x00000014001b7202 */ /* 0x000fe20000000f00 */
[----:B------:R-:W4:Y:S01]  /*21d60*/  LDL.LU.64 R22, [R1+0x2800] ;  /* 0x0028000001167983 */ /* 0x000f220000300a00 */
[----:B------:R-:W-:-:S03]  /*21d70*/  MOV R26, R21 ;  /* 0x00000015001a7202 */ /* 0x000fc60000000f00 */
[----:B------:R-:W4:Y:S04]  /*21d80*/  LDL.LU.64 R20, [R1+0x27f8] ;  /* 0x0027f80001147983 */ /* 0x000f280000300a00 */
[----:B------:R0:W-:Y:S04]  /*21d90*/  STL.64 [R1+0x27b8], R26 ;  /* 0x0027b81a01007387 */ /* 0x0001e80000100a00 */
[----:B------:R1:W-:Y:S01]  /*21da0*/  STL.64 [R1+0x27b0], R24 ;  /* 0x0027b01801007387 */ /* 0x0003e20000100a00 */
[----:B0-----:R-:W-:-:S03]  /*21db0*/  MOV R26, R0 ;  /* 0x00000000001a7202 */ /* 0x001fc60000000f00 */
[----:B-1----:R-:W2:Y:S04]  /*21dc0*/  LDL.LU R24, [R1+0xa0] ;  /* 0x0000a00001187983 */ /* 0x002ea80000300800 */
[----:B------:R-:W2:Y:S04]  /*21dd0*/  LDL.LU R25, [R1+0xa4] ;  /* 0x0000a40001197983 */ /* 0x000ea80000300800 */
[----:B------:R-:W2:Y:S01]  /*21de0*/  LDL.LU R0, [R1+0x27f0] ;  /* 0x0027f00001007983 */ /* 0x000ea20000300800 */
[-C--:B----4-:R-:W-:Y:S03]  /*21df0*/  HMMA.16816.F32.BF16 R20, R20, R4.reuse, R16 ;  /* 0x000000041414723c */ /* 0x090fe60000041810 */
[----:B------:R-:W4:Y:S04]  /*21e00*/  LDL.LU.64 R18, [R1+0x27e8] ;  /* 0x0027e80001127983 */ /* 0x000f280000300a00 */
[----:B------:R-:W4:Y:S01]  /*21e10*/  LDL.LU.64 R16, [R1+0x27e0] ;  /* 0x0027e00001107983 */ /* 0x000f220000300a00 */
[----:B------:R-:W-:Y:S11]  /*21e20*/  MOV R27, R29 ;  /* 0x0000001d001b7202 */ /* 0x000ff60000000f00 */
[----:B------:R-:W-:Y:S05]  /*21e30*/  @!UPT UIADD3 URZ, URZ, URZ, URZ ;  /* 0x0000003f3f3ff290 */ /* 0x000fea000fffe03f */
[----:B------:R-:W-:Y:S01]  /*21e40*/  MOV R3, R20 ;  /* 0x0000001400037202 */ /* 0x000fe20000000f00 */
[----:B------:R-:W-:Y:S01]  /*21e50*/  IMAD.MOV.U32 R6, RZ, RZ, R21 ;  /* 0x000000ffff067224 */ /* 0x000fe200078e0015 */
[----:B------:R-:W-:Y:S02]  /*21e60*/  MOV R7, R22 ;  /* 0x0000001600077202 */ /* 0x000fe40000000f00 */
[----:B------:R-:W-:Y:S01]  /*21e70*/  MOV R28, R23 ;  /* 0x00000017001c7202 */ /* 0x000fe20000000f00 */
[----:B----4-:R-:W-:Y:S11]  /*21e80*/  HMMA.16816.F32.BF16 R12, R16, R4, R12 ;  /* 0x00000004100c723c */ /* 0x010ff6000004180c */
[----:B------:R-:W-:Y:S11]  /*21e90*/  @!UPT UIADD3 URZ, URZ, URZ, URZ ;  /* 0x0000003f3f3ff290 */ /* 0x000ff6000fffe03f */
[----:B------:R-:W-:Y:S01]  /*21ea0*/  @!UPT UIADD3 URZ, URZ, URZ, URZ ;  /* 0x0000003f3f3ff290 */ /* 0x000fe2000fffe03f */
[----:B------:R-:W-:Y:S01]  /*21eb0*/  STL.64 [R1+0x20], R12 ;  /* 0x0000200c01007387 */ /* 0x000fe20000100a00 */
[----:B------:R-:W-:-:S03]  /*21ec0*/  MOV R29, R15 ;  /* 0x0000000f001d7202 */ /* 0x000fc60000000f00 */
[----:B------:R-:W-:Y:S04]  /*21ed0*/  STL [R1+0x28], R14 ;  /* 0x0000280e01007387 */ /* 0x000fe80000100800 */
[----:B--2---:R-:W0:Y:S02]  /*21ee0*/  LDSM.16.MT88.4 R12, [R0+0x7000] ;  /* 0x00700000000c783b */ /* 0x004e240000004200 */
[----:B0-----:R-:W-:Y:S01]  /*21ef0*/  IMAD.MOV.U32 R19, RZ, RZ, R12 ;  /* 0x000000ffff137224 */ /* 0x001fe200078e000c */
[----:B------:R-:W-:Y:S02]  /*21f00*/  MOV R18, R13 ;  /* 0x0000000d00127202 */ /* 0x000fe40000000f00 */
[----:B------:R-:W-:Y:S02]  /*21f10*/  MOV R17, R14 ;  /* 0x0000000e00117202 */ /* 0x000fe40000000f00 */
[----:B------:R-:W-:-:S02]  /*21f20*/  MOV R16, R15 ;  /* 0x0000000f00107202 */ /* 0x000fc40000000f00 */
[----:B------:R-:W0:Y:S02]  /*21f30*/  LDSM.16.MT88.4 R12, [R0+0x7080] ;  /* 0x00708000000c783b */ /* 0x000e240000004200 */
[----:B0-----:R-:W-:Y:S01]  /*21f40*/  MOV R21, R14 ;  /* 0x0000000e00157202 */ /* 0x001fe20000000f00 */
[----:B------:R-:W-:Y:S01]  /*21f50*/  IMAD.MOV.U32 R23, RZ, RZ, R12 ;  /* 0x000000ffff177224 */ /* 0x000fe200078e000c */
[----:B------:R-:W-:Y:S02]  /*21f60*/  MOV R20, R15 ;  /* 0x0000000f00147202 */ /* 0x000fe40000000f00 */
[----:B------:R-:W-:Y:S01]  /*21f70*/  MOV R22, R13 ;  /* 0x0000000d00167202 */ /* 0x000fe20000000f00 */
[----:B------:R-:W3:Y:S04]  /*21f80*/  LDL.LU.64 R14, [R1+0x27d8] ;  /* 0x0027d800010e7983 */ /* 0x000ee80000300a00 */
[----:B------:R-:W3:Y:S02]  /*21f90*/  LDL.LU.64 R12, [R1+0x27d0] ;  /* 0x0027d000010c7983 */ /* 0x000ee40000300a00 */
[-C--:B---3--:R-:W-:Y:S02]  /*21fa0*/  HMMA.16816.F32.BF16 R12, R12, R4.reuse, R8 ;  /* 0x000000040c0c723c */ /* 0x088fe40000041808 */
[----:B------:R-:W2:Y:S04]  /*21fb0*/  LDL.LU.64 R10, [R1+0x27c8] ;  /* 0x0027c800010a7983 */ /* 0x000ea80000300a00 */
[----:B------:R-:W2:Y:S11]  /*21fc0*/  LDL.LU.64 R8, [R1+0x27c0] ;  /* 0x0027c00001087983 */ /* 0x000eb60000300a00 */
[----:B------:R-:W-:Y:S06]  /*21fd0*/  @!UPT UIADD3 URZ, URZ, URZ, URZ ;  /* 0x0000003f3f3ff290 */ /* 0x000fec000fffe03f */
[----:B------:R0:W-:Y:S04]  /*21fe0*/  STL.64 [R1+0x10], R12 ;  /* 0x0000100c01007387 */ /* 0x0001e80000100a00 */
[----:B------:R1:W-:Y:S04]  /*21ff0*/  STL.64 [R1+0x18], R14 ;  /* 0x0000180e01007387 */ /* 0x0003e80000100a00 */
[----:B0-----:R-:W3:Y:S04]  /*22000*/  LDL.LU R12, [R1] ;  /* 0x00000000010c7983 */ /* 0x001ee80000300800 */
[----:B------:R-:W3:Y:S04]  /*22010*/  LDL.LU R13, [R1+0x4] ;  /* 0x00000400010d7983 */ /* 0x000ee80000300800 */
[----:B-1----:R-:W3:Y:S04]  /*22020*/  LDL.LU R14, [R1+0x8] ;  /* 0x00000800010e7983 */ /* 0x002ee80000300800 */
[----:B------:R-:W3:Y:S01]  /*22030*/  LDL.LU R15, [R1+0xc] ;  /* 0x00000c00010f7983 */ /* 0x000ee20000300800 */
[-C--:B--2---:R-:W-:Y:S03]  /*22040*/  HMMA.16816.F32.BF16 R8, R8, R4.reuse, R24 ;  /* 0x000000040808723c */ /* 0x084fe60000041818 */
[----:B------:R-:W2:Y:S04]  /*22050*/  LDL.LU.64 R26, [R1+0x27b8] ;  /* 0x0027b800011a7983 */ /* 0x000ea80000300a00 */
[----:B------:R-:W4:Y:S11]  /*22060*/  LDL.LU.64 R24, [R1+0x27b0] ;  /* 0x0027b00001187983 */ /* 0x000f360000300a00 */
[----:B------:R-:W-:Y:S05]  /*22070*/  @!UPT UIADD3 URZ, URZ, URZ, URZ ;  /* 0x0000003f3f3ff290 */ /* 0x000fea000fffe03f */
[----:B------:R0:W-:Y:S04]  /*22080*/  STL.64 [R1+0x2730], R10 ;  /* 0x0027300a01007387 */ /* 0x0001e80000100a00 */
[----:B------:R1:W-:Y:S01]  /*22090*/  STL.64 [R1+0x2728], R8 ;  /* 0x0027280801007387 */ /* 0x0003e20000100a00 */
[----:B0-----:R-:W-:Y:S02]  /*220a0*/  MOV R10, R7 ;  /* 0x00000007000a7202 */ /* 0x001fe40000000f00 */
[----:B------:R-:W-:Y:S01]  /*220b0*/  MOV R11, R28 ;  /* 0x0000001c000b7202 */ /* 0x000fe20000000f00 */
[----:B-1----:R-:W-:Y:S01]  /*220c0*/  IMAD.MOV.U32 R8, RZ, RZ, R3 ;  /* 0x000000ffff087224 */ /* 0x002fe200078e0003 */
[----:B------:R-:W-:Y:S01]  /*220d0*/  MOV R9, R6 ;  /* 0x0000000600097202 */ /* 0x000fe20000000f00 */
[----:B------:R-:W2:Y:S04]  /*220e0*/  LDL.LU R3, [R1+0x27ac] ;  /* 0x0027ac0001037983 */ /* 0x000ea80000300800 */
[----:B------:R-:W2:Y:S04]  /*220f0*/  LDL.LU R6, [R1+0x27a8] ;  /* 0x0027a80001067983 */ /* 0x000ea80000300800 */
[----:B------:R-:W2:Y:S04]  /*22100*/  LDL.LU R7, [R1+0x27a4] ;  /* 0x0027a40001077983 */ /* 0x000ea80000300800 */
[----:B------:R-:W2:Y:S04]  /*22110*/  LDL.LU R28, [R1+0x27a0] ;  /* 0x0027a000011c7983 */ /* 0x000ea80000300800 */
[----:B------:R-:W-:Y:S04]  /*22120*/  STL.64 [R1+0x2740], R10 ;  /* 0x0027400a01007387 */ /* 0x000fe80000100a00 */
[----:B------:R0:W-:Y:S04]  /*22130*/  STL.64 [R1+0x2738], R8 ;  /* 0x0027380801007387 */ /* 0x0001e80000100a00 */
[----:B0-----:R-:W3:Y:S04]  /*22140*/  LDL.LU R8, [R1+0x50] ;  /* 0x0000500001087983 */ /* 0x001ee80000300800 */
[----:B------:R-:W3:Y:S04]  /*22150*/  LDL.LU R9, [R1+0x54] ;  /* 0x0000540001097983 */ /* 0x000ee80000300800 */
[----:B------:R-:W3:Y:S04]  /*22160*/  LDL.LU R10, [R1+0x58] ;  /* 0x00005800010a7983 */ /* 0x000ee80000300800 */
[----:B------:R-:W3:Y:S02]  /*22170*/  LDL.LU R11, [R1+0x5c] ;  /* 0x00005c00010b7983 */ /* 0x000ee40000300800 */
[----:B---3--:R-:W-:Y:S02]  /*22180*/  HMMA.16816.F32.BF16 R12, R12, R4, R8 ;  /* 0x000000040c0c723c */ /* 0x008fe40000041808 */
[----:B--2---:R-:W0:Y:S04]  /*22190*/  LDSM.16.MT88.4 R8, [R28+0x7000] ;  /* 0x007000001c08783b */ /* 0x004e280000004200 */
[----:B0-----:R0:W-:Y:S11]  /*221a0*/  STL.64 [R1+0x2760], R10 ;  /* 0x0027600a01007387 */ /* 0x0011f60000100a00 */
[----:B------:R-:W-:Y:S06]  /*221b0*/  @!UPT UIADD3 URZ, URZ, URZ, URZ ;  /* 0x0000003f3f3ff290 */ /* 0x000fec000fffe03f */
[----:B------:R-:W-:Y:S04]  /*221c0*/  STL.64 [R1+0x70], R12 ;  /* 0x0000700c01007387 */ /* 0x000fe80000100a00 */
[----:B------:R-:W-:Y:S04]  /*221d0*/  STL.64 [R1+0x78], R14 ;  /* 0x0000780e01007387 */ /* 0x000fe80000100a00 */
[----:B------:R-:W1:Y:S01]  /*221e0*/  LDSM.16.MT88.4 R12, [R28+0x7080] ;  /* 0x007080001c0c783b */ /* 0x000e620000004200 */
[----:B0-----:R-:W-:Y:S02]  /*221f0*/  MOV R10, R21 ;  /* 0x00000015000a7202 */ /* 0x001fe40000000f00 */
[----:B------:R-:W-:Y:S01]  /*22200*/  MOV R11, R20 ;  /* 0x00000014000b7202 */ /* 0x000fe20000000f00 */
[----:B------:R0:W-:Y:S04]  /*22210*/  STL.64 [R1+0x2758], R8 ;  /* 0x0027580801007387 */ /* 0x0001e80000100a00 */
[----:B------:R-:W-:Y:S01]  /*22220*/  STL.64 [R1+0x2780], R10 ;  /* 0x0027800a01007387 */ /* 0x000fe20000100a00 */
[----:B0-----:R-:W-:Y:S01]  /*22230*/  IMAD.MOV.U32 R8, RZ, RZ, R23 ;  /* 0x000000ffff087224 */ /* 0x001fe200078e0017 */
[----:B------:R-:W-:-:S02]  /*22240*/  MOV R9, R22 ;  /* 0x0000001600097202 */ /* 0x000fc40000000f00 */
[----:B------:R-:W-:Y:S04]  /*22250*/  LDSM.16.MT88.4 R20, [R3+0x7080] ;  /* 0x007080000314783b */ /* 0x000fe80000004200 */
[----:B------:R-:W-:Y:S04]  /*22260*/  STL.64 [R1+0x2778], R8 ;  /* 0x0027780801007387 */ /* 0x000fe80000100a00 */
[----:B-1----:R4:W-:Y:S04]  /*22270*/  STL.64 [R1+0x2750], R14 ;  /* 0x0027500e01007387 */ /* 0x0029e80000100a00 */
[----:B------:R0:W-:Y:S01]  /*22280*/  STL.64 [R1+0x2748], R12 ;  /* 0x0027480c01007387 */ /* 0x0001e20000100a00 */
[----:B----4-:R-:W-:-:S02]  /*22290*/  MOV R14, R25 ;  /* 0x00000019000e7202 */ /* 0x010fc40000000f00 */
[----:B------:R-:W-:Y:S01]  /*222a0*/  MOV R15, R24 ;  /* 0x00000018000f7202 */ /* 0x000fe20000000f00 */
[----:B0-----:R-:W-:Y:S01]  /*222b0*/  IMAD.MOV.U32 R12, RZ, RZ, R27 ;  /* 0x000000ffff0c7224 */ /* 0x001fe200078e001b */
[----:B------:R-:W-:-:S03]  /*222c0*/  MOV R13, R26 ;  /* 0x0000001a000d7202 */ /* 0x000fc60000000f00 */
[----:B------:R-:W-:Y:S04]  /*222d0*/  STL.64 [R1+0x2770], R14 ;  /* 0x0027700e01007387 */ /* 0x000fe80000100a00 */
[----:B------:R0:W-:Y:S01]  /*222e0*/  STL.64 [R1+0x2768], R12 ;  /* 0x0027680c01007387 */ /* 0x0001e20000100a00 */
[----:B------:R-:W-:Y:S01]  /*222f0*/  IMAD.MOV.U32 R8, RZ, RZ, R19 ;  /* 0x000000ffff087224 */ /* 0x000fe200078e0013 */
[----:B------:R-:W-:Y:S02]  /*22300*/  MOV R9, R18 ;  /* 0x0000001200097202 */ /* 0x000fe40000000f00 */
[----:B------:R-:W-:Y:S01]  /*22310*/  MOV R10, R17 ;  /* 0x00000011000a7202 */ /* 0x000fe20000000f00 */
[----:B------:R-:W-:Y:S04]  /*22320*/  LDSM.16.MT88.4 R24, [R2+0x7000] ;  /* 0x007000000218783b */ /* 0x000fe80000004200 */
[----:B0-----:R-:W2:Y:S04]  /*22330*/  LDL.LU R12, [R1+0x80] ;  /* 0x00008000010c7983 */ /* 0x001ea80000300800 */
[----:B------:R-:W2:Y:S04]  /*22340*/  LDL.LU R13, [R1+0x84] ;  /* 0x00008400010d7983 */ /* 0x000ea80000300800 */
[----:B------:R-:W3:Y:S01]  /*22350*/  LDL.LU R14, [R1+0x88] ;  /* 0x00008800010e7983 */ /* 0x000ee20000300800 */
[----:B------:R-:W-:-:S03]  /*22360*/  IMAD.MOV.U32 R15, RZ, RZ, R6 ;  /* 0x000000ffff0f7224 */ /* 0x000fc600078e0006 */
[----:B------:R-:W4:Y:S04]  /*22370*/  LDL.LU R6, [R1+0x279c] ;  /* 0x00279c0001067983 */ /* 0x000f280000300800 */
[----:B---3--:R-:W-:Y:S04]  /*22380*/  STL.64 [R1+0x2790], R14 ;  /* 0x0027900e01007387 */ /* 0x008fe80000100a00 */
[----:B--2---:R0:W-:Y:S02]  /*22390*/  STL.64 [R1+0x2788], R12 ;  /* 0x0027880c01007387 */ /* 0x0041e40000100a00 */
[----:B0-----:R-:W-:-:S02]  /*223a0*/  MOV R12, R7 ;  /* 0x00000007000c7202 */ /* 0x001fc40000000f00 */
[----:B------:R-:W4:Y:S04]  /*223b0*/  LDL.LU R7, [R1+0x2798] ;  /* 0x0027980001077983 */ /* 0x000f280000300800 */
[----:B------:R-:W4:Y:S04]  /*223c0*/  LDL.LU R13, [R1+0xc4] ;  /* 0x0000c400010d7983 */ /* 0x000f280000300800 */
[----:B------:R-:W4:Y:S04]  /*223d0*/  LDL.LU R14, [R1+0xc8] ;  /* 0x0000c800010e7983 */ /* 0x000f280000300800 */
[----:B------:R-:W4:Y:S01]  /*223e0*/  LDL.LU R15, [R1+0xcc] ;  /* 0x0000cc00010f7983 */ /* 0x000f220000300800 */
[----:B------:R-:W-:-:S03]  /*223f0*/  MOV R11, R16 ;  /* 0x00000010000b7202 */ /* 0x000fc60000000f00 */
[----:B------:R-:W-:Y:S04]  /*22400*/  STL [R1+0x2720], R28 ;  /* 0x0027201c01007387 */ /* 0x000fe80000100800 */
[----:B------:R-:W-:Y:S04]  /*22410*/  STL [R1+0x2718], R3 ;  /* 0x0027180301007387 */ /* 0x000fe80000100800 */
[----:B------:R-:W-:Y:S01]  /*22420*/  LDSM.16.MT88.4 R16, [R3+0x7000] ;  /* 0x007000000310783b */ /* 0x000fe20000004200 */
        /* <DEDUP_REMOVED lines=13> */
[----:B------:R-:W-:-:S03]  /*22500*/  MOV R3, R9 ;  /* 0x0000000900037202 */ /* 0x000fc60000000f00 */
        /* <DEDUP_REMOVED lines=14> */
[----:B0-----:R-:W-:-:S03]  /*225f0*/  IMAD.MOV.U32 R2, RZ, RZ, R11 ;  /* 0x000000ffff027224 */ /* 0x001fc600078e000b */
[----:B------:R0:W-:Y:S04]  /*22600*/  STL [R1+0x58], R10 ;  /* 0x0000580a01007387 */ /* 0x0001e80000100800 */
[----:B0-----:R-:W2:Y:S04]  /*22610*/  LDL.LU.64 R10, [R1+0x2740] ;  /* 0x00274000010a7983 */ /* 0x001ea80000300a00 */
[----:B------:R-:W2:Y:S02]  /*22620*/  LDL.LU.64 R8, [R1+0x2738] ;  /* 0x0027380001087983 */ /* 0x000ea40000300a00 */
[----:B--2---:R-:W-:Y:S02]  /*22630*/  HMMA.16816.F32.BF16 R12, R12, R6, R8 ;  /* 0x000000060c0c723c */ /* 0x004fe40000041808 */
[----:B------:R-:W2:Y:S04]  /*22640*/  LDL.LU.64 R10, [R1+0x2730] ;  /* 0x00273000010a7983 */ /* 0x000ea80000300a00 */
[----:B------:R-:W2:Y:S11]  /*22650*/  LDL.LU.64 R8, [R1+0x2728] ;  /* 0x0027280001087983 */ /* 0x000eb60000300a00 */
[----:B------:R-:W-:Y:S06]  /*22660*/  @!UPT UIADD3 URZ, URZ, URZ, URZ ;  /* 0x0000003f3f3ff290 */ /* 0x000fec000fffe03f */
[----:B------:R0:W-:Y:S01]  /*22670*/  STL [R1+0x8], R14 ;  /* 0x0000080e01007387 */ /* 0x0001e20000100800 */
[----:B------:R-:W-:Y:S02]  /*22680*/  MOV R4, R12 ;  /* 0x0000000c00047202 */ /* 0x000fe40000000f00 */
[----:B------:R-:W-:Y:S01]  /*22690*/  MOV R5, R13 ;  /* 0x0000000d00057202 */ /* 0x000fe20000000f00 */
[----:B------:R-:W3:Y:S04]  /*226a0*/  LDL.LU R12, [R1+0x20] ;  /* 0x00002000010c7983 */ /* 0x000ee80000300800 */
[----:B------:R-:W3:Y:S04]  /*226b0*/  LDL.LU R13, [R1+0x24] ;  /* 0x00002400010d7983 */ /* 0x000ee80000300800 */
[----:B0-----:R-:W3:Y:S01]  /*226c0*/  LDL.LU R14, [R1+0x28] ;  /* 0x00002800010e7983 */ /* 0x001ee20000300800 */
[----:B------:R-:W-:Y:S01]  /*226d0*/  MOV R3, R15 ;  /* 0x0000000f00037202 */ /* 0x000fe20000000f00 */
[----:B------:R-:W-:-:S07]  /*226e0*/  IMAD.MOV.U32 R15, RZ, RZ, R29 ;  /* 0x000000ffff0f7224 */ /* 0x000fce00078e001d */
[-C--:B---3--:R-:W-:Y:S11]  /*226f0*/  HMMA.16816.F32.BF16 R12, R16, R6.reuse, R12 ;  /* 0x00000006100c723c */ /* 0x088ff6000004180c */
[----:B------:R-:W-:Y:S11]  /*22700*/  @!UPT UIADD3 URZ, URZ, URZ, URZ ;  /* 0x0000003f3f3ff290 */ /* 0x000ff6000fffe03f */
[----:B------:R-:W-:Y:S01]  /*22710*/  @!UPT UIADD3 URZ, URZ, URZ, URZ ;  /* 0x0000003f3f3ff290 */ /* 0x000fe2000fffe03f */
[----:B------:R0:W-:Y:S04]  /*22720*/  STL.64 [R1+0xa0], R12 ;  /* 0x0000a00c01007387 */ /* 0x0001e80000100a00 */
[----:B------:R-:W-:Y:S04]  /*22730*/  STL [R1+0xa8], R14 ;  /* 0x0000a80e01007387 */ /* 0x000fe80000100800 */
[----:B------:R-:W3:Y:S04]  /*22740*/  LDL.LU R16, [R1+0x10] ;  /* 0x0000100001107983 */ /* 0x000ee80000300800 */
[----:B------:R-:W3:Y:S04]  /*22750*/  LDL.LU R17, [R1+0x14] ;  /* 0x0000140001117983 */ /* 0x000ee80000300800 */
[----:B------:R-:W3:Y:S04]  /*22760*/  LDL.LU R18, [R1+0x18] ;  /* 0x0000180001127983 */ /* 0x000ee80000300800 */
[----:B------:R-:W3:Y:S01]  /*22770*/  LDL.LU R19, [R1+0x1c] ;  /* 0x00001c0001137983 */ /* 0x000ee20000300800 */
[----:B--2---:R-:W-:Y:S01]  /*22780*/  HMMA.16816.F32.BF16 R8, R24, R6, R8 ;  /* 0x000000061808723c */ /* 0x004fe20000041808 */
[----:B------:R-:W-:-:S05]  /*22790*/  MOV R29, R15 ;  /* 0x0000000f001d7202 */ /* 0x000fca0000000f00 */
[----:B------:R-:W-:Y:S02]  /*227a0*/  STL [R1+0x26e4], R29 ;  /* 0x0026e41d01007387 */ /* 0x000fe40000100800 */
[----:B---3--:R-:W-:Y:S02]  /*227b0*/  HMMA.16816.F32.BF16 R20, R20, R6, R16 ;  /* 0x000000061414723c */ /* 0x008fe40000041810 */
[----:B------:R-:W1:Y:S11]  /*227c0*/  LDSM.16.MT88.4 R16, [R0+0x8000] ;  /* 0x008000000010783b */ /* 0x000e760000004200 */
[----:B------:R-:W-:Y:S10]  /*227d0*/  @!UPT UIADD3 URZ, URZ, URZ, URZ ;  /* 0x0000003f3f3ff290 */ /* 0x000ff4000fffe03f */
[----:B------:R-:W-:Y:S04]  /*227e0*/  STL.64 [R1+0x40], R20 ;  /* 0x0000401401007387 */ /* 0x000fe80000100a00 */
[----:B------:R-:W-:Y:S04]  /*227f0*/  STL.64 [R1+0x48], R22 ;  /* 0x0000481601007387 */ /* 0x000fe80000100a00 */
[----:B------:R-:W-:Y:S04]  /*22800*/  STL.64 [R1+0x60], R8 ;  /* 0x0000600801007387 */ /* 0x000fe80000100a00 */
[----:B------:R-:W-:Y:S04]  /*22810*/  STL.64 [R1+0x68], R10 ;  /* 0x0000680a01007387 */ /* 0x000fe80000100a00 */
[----:B0-----:R-:W0:Y:S04]  /*22820*/  S2R R13, SR_TID.X ;  /* 0x00000000000d7919 */ /* 0x001e280000002100 */
[----:B-1----:R1:W-:Y:S04]  /*22830*/  STL.64 [R1+0x2710], R18 ;  /* 0x0027101201007387 */ /* 0x0023e80000100a00 */
[----:B------:R2:W-:Y:S04]  /*22840*/  STL.64 [R1+0x2708], R16 ;  /* 0x0027081001007387 */ /* 0x0005e80000100a00 */
[----:B------:R-:W-:Y:S01]  /*22850*/  LDSM.16.MT88.4 R8, [R0+0x8080] ;  /* 0x008080000008783b */ /* 0x000fe20000004200 */
[----:B-1----:R-:W-:-:S03]  /*22860*/  MOV R18, R28 ;  /* 0x0000001c00127202 */ /* 0x002fc60000000f00 */
[----:B--2---:R-:W2:Y:S04]  /*22870*/  LDL.LU R16, [R1+0x30] ;  /* 0x0000300001107983 */ /* 0x004ea80000300800 */
[----:B------:R-:W2:Y:S04]  /*22880*/  LDL.LU R17, [R1+0x34] ;  /* 0x0000340001117983 */ /* 0x000ea80000300800 */
[----:B------:R-:W3:Y:S01]  /*22890*/  LDL.LU R28, [R1+0x2720] ;  /* 0x00272000011c7983 */ /* 0x000ee20000300800 */
[C---:B0-----:R-:W-:Y:S02]  /*228a0*/  LOP3.LUT R14, R13.reuse, 0x7, RZ, 0xc0, !PT ;  /* 0x000000070d0e7812 */ /* 0x041fe400078ec0ff */
[----:B------:R-:W-:Y:S01]  /*228b0*/  LOP3.LUT R15, R13, 0x60, RZ, 0xc0, !PT ;  /* 0x000000600d0f7812 */ /* 0x000fe200078ec0ff */
[----:B------:R-:W2:Y:S03]  /*228c0*/  LDL.LU R19, [R1+0x3c] ;  /* 0x00003c0001137983 */ /* 0x000ea60000300800 */
[----:B------:R-:W-:-:S02]  /*228d0*/  LEA R15, R15, R14, 0x4 ;  /* 0x0000000e0f0f7211 */ /* 0x000fc400078e20ff */
[----:B------:R-:W-:-:S03]  /*228e0*/  SHF.L.U32 R13, R13, 0x1, RZ ;  /* 0x000000010d0d7819 */ /* 0x000fc600000006ff */
[----:B------:R-:W-:-:S05]  /*228f0*/  IMAD.SHL.U32 R15, R15, 0x10, RZ ;  /* 0x000000100f0f7824 */ /* 0x000fca00078e00ff */
[----:B------:R-:W-:-:S04]  /*22900*/  LOP3.LUT R15, R15, 0x30, R13, 0x78, !PT ;  /* 0x000000300f0f7812 */ /* 0x000fc800078e780d */
[----:B------:R-:W-:-:S06]  /*22910*/  LEA R15, R14, R15, 0xa ;  /* 0x0000000f0e0f7211 */ /* 0x000fcc00078e50ff */
[----:B------:R-:W0:Y:S04]  /*22920*/  LDSM.16.M88.4 R12, [R15+0x20100] ;  /* 0x020100000f0c783b */ /* 0x000e280000000200 */
[----:B0-----:R-:W-:Y:S04]  /*22930*/  STL [R1+0x2668], R14 ;  /* 0x0026680e01007387 */ /* 0x001fe80000100800 */
[----:B------:R-:W-:Y:S04]  /*22940*/  STL [R1+0x2664], R15 ;  /* 0x0026640f01007387 */ /* 0x000fe80000100800 */
[----:B------:R-:W-:Y:S04]  /*22950*/  STL [R1+0x26f4], R9 ;  /* 0x0026f40901007387 */ /* 0x000fe80000100800 */
        /* <DEDUP_REMOVED lines=22> */
[----:B---3--:R-:W-:-:S03]  /*22ac0*/  IMAD.MOV.U32 R21, RZ, RZ, R3 ;  /* 0x000000ffff157224 */ /* 0x008fc600078e0003 */
        /* <DEDUP_REMOVED lines=13> */
[----:B0-----:R-:W-:Y:S01]  /*22ba0*/  MOV R29, R16 ;  /* 0x00000010001d7202 */ /* 0x001fe20000000f00 */
[----:B------:R-:W-:Y:S01]  /*22bb0*/  IMAD.MOV.U32 R15, RZ, RZ, R18 ;  /* 0x000000ffff0f7224 */ /* 0x000fe200078e0012 */
[----:B------:R-:W-:-:S02]  /*22bc0*/  MOV R2, R17 ;  /* 0x0000001100027202 */ /* 0x000fc40000000f00 */
[----:B------:R-:W-:Y:S02]  /*22bd0*/  MOV R14, R19 ;  /* 0x00000013000e7202 */ /* 0x000fe40000000f00 */
[----:B------:R-:W0:Y:S02]  /*22be0*/  LDSM.16.MT88.4 R16, [R3+0x8080] ;  /* 0x008080000310783b */ /* 0x000e240000004200 */
[----:B0-----:R-:W-:Y:S01]  /*22bf0*/  IMAD.MOV.U32 R11, RZ, RZ, R18 ;  /* 0x000000ffff0b7224 */ /* 0x001fe200078e0012 */
[----:B------:R-:W-:Y:S02]  /*22c00*/  MOV R0, R19 ;  /* 0x0000001300007202 */ /* 0x000fe40000000f00 */
[----:B------:R-:W-:Y:S01]  /*22c10*/  MOV R9, R16 ;  /* 0x0000001000097202 */ /* 0x000fe20000000f00 */
[----:B------:R-:W2:Y:S01]  /*22c20*/  LDL.LU.64 R18, [R1+0x2710] ;  /* 0x0027100001127983 */ /* 0x000ea20000300a00 */
[----:B------:R-:W-:-:S03]  /*22c30*/  MOV R10, R17 ;  /* 0x00000011000a7202 */ /* 0x000fc60000000f00 */
        /* <DEDUP_REMOVED lines=20> */
[----:B0-----:R-:W-:Y:S01]  /*22d80*/  IMAD.MOV.U32 R18, RZ, RZ, R11 ;  /* 0x000000ffff127224 */ /* 0x001fe200078e000b */
[----:B-1----:R-:W-:-:S02]  /*22d90*/  MOV R16, R9 ;  /* 0x0000000900107202 */ /* 0x002fc40000000f00 */
[----:B------:R-:W3:Y:S01]  /*22da0*/  LDL.LU R9, [R1+0x26f4] ;  /* 0x0026f40001097983 */ /* 0x000ee20000300800 */
[----:B------:R-:W-:-:S03]  /*22db0*/  MOV R17, R10 ;  /* 0x0000000a00117202 */ /* 0x000fc60000000f00 */
[----:B------:R-:W3:Y:S04]  /*22dc0*/  LDL.LU R10, [R1+0x26f0] ;  /* 0x0026f000010a7983 */ /* 0x000ee80000300800 */
[----:B------:R-:W3:Y:S01]  /*22dd0*/  LDL.LU R11, [R1+0x26ec] ;  /* 0x0026ec00010b7983 */ /* 0x000ee20000300800 */
[----:B------:R-:W-:-:S03]  /*22de0*/  MOV R19, R0 ;  /* 0x0000000000137202 */ /* 0x000fc60000000f00 */
[----:B------:R-:W2:Y:S04]  /*22df0*/  LDL.LU R0, [R1+0x26e8] ;  /* 0x0026e80001007983 */ /* 0x000ea80000300800 */
[----:B------:R-:W-:Y:S04]  /*22e00*/  STL.64 [R1+0x26a8], R18 ;  /* 0x0026a81201007387 */ /* 0x000fe80000100a00 */
[----:B------:R0:W-:Y:S02]  /*22e10*/  STL.64 [R1+0x26a0], R16 ;  /* 0x0026a01001007387 */ /* 0x0001e40000100a00 */
[----:B0-----:R-:W-:-:S02]  /*22e20*/  MOV R16, R29 ;  /* 0x0000001d00107202 */ /* 0x001fc40000000f00 */
[----:B------:R-:W4:Y:S01]  /*22e30*/  LDL.LU R29, [R1+0x26e4] ;  /* 0x0026e400011d7983 */ /* 0x000f220000300800 */
[----:B------:R-:W-:-:S03]  /*22e40*/  MOV R17, R2 ;  /* 0x0000000200117202 */ /* 0x000fc60000000f00 */
        /* <DEDUP_REMOVED lines=8> */
[----:B------:R-:W3:Y:S11]  /*22ed0*/  LDL.LU.64 R24, [R1+0x26c0] ;  /* 0x0026c00001187983 */ /* 0x000ef60000300a00 */
[----:B------:R-:W-:Y:S05]  /*22ee0*/  @!UPT UIADD3 URZ, URZ, URZ, URZ ;  /* 0x0000003f3f3ff290 */ /* 0x000fea000fffe03f */
[----:B------:R-:W-:Y:S04]  /*22ef0*/  STL.64 [R1+0x90], R20 ;  /* 0x0000901401007387 */ /* 0x000fe80000100a00 */
[----:B------:R3:W-:Y:S02]  /*22f00*/  STL.64 [R1+0x98], R22 ;  /* 0x0000981601007387 */ /* 0x0007e40000100a00 */
[----:B---3--:R-:W-:Y:S02]  /*22f10*/  HMMA.16816.F32.BF16 R20, R24, R12, R4 ;  /* 0x0000000c1814723c */ /* 0x008fe40000041804 */
[----:B--2---:R-:W0:Y:S04]  /*22f20*/  LDSM.16.MT88.4 R4, [R2+0x8000] ;  /* 0x008000000204783b */ /* 0x004e280000004200 */
[----:B------:R-:W1:Y:S04]  /*22f30*/  LDSM.16.MT88.4 R24, [R0+0x9000] ;  /* 0x009000000018783b */ /* 0x000e680000004200 */
[----:B0-----:R-:W-:Y:S11]  /*22f40*/  STL.64 [R1+0x2698], R6 ;  /* 0x0026980601007387 */ /* 0x001ff60000100a00 */
[----:B------:R-:W-:Y:S02]  /*22f50*/  @!UPT UIADD3 URZ, URZ, URZ, URZ ;  /* 0x0000003f3f3ff290 */ /* 0x000fe4000fffe03f */
[----:B------:R-:W-:Y:S04]  /*22f60*/  STL.64 [R1+0x50], R20 ;  /* 0x0000501401007387 */ /* 0x000fe80000100a00 */
[----:B------:R-:W-:Y:S04]  /*22f70*/  STL.64 [R1+0x58], R22 ;  /* 0x0000581601007387 */ /* 0x000fe80000100a00 */
[----:B------:R0:W-:Y:S01]  /*22f80*/  STL.64 [R1+0x2690], R4 ;  /* 0x0026900401007387 */ /* 0x0001e20000100a00 */
[----:B------:R-:W-:Y:S01]  /*22f90*/  IMAD.MOV.U32 R18, RZ, RZ, R15 ;  /* 0x000000ffff127224 */ /* 0x000fe200078e000f */
[----:B------:R-:W-:-:S02]  /*22fa0*/  MOV R19, R14 ;  /* 0x0000000e00137202 */ /* 0x000fc40000000f00 */
[----:B------:R-:W-:Y:S04]  /*22fb0*/  LDSM.16.MT88.4 R20, [R2+0x8080] ;  /* 0x008080000214783b */ /* 0x000fe80000004200 */
        /* <DEDUP_REMOVED lines=11> */
[----:B-1----:R-:W-:Y:S04]  /*23070*/  STL [R1+0xc], R27 ;  /* 0x00000c1b01007387 */ /* 0x002fe80000100800 */
        /* <DEDUP_REMOVED lines=16> */
[----:B0-----:R-:W-:Y:S01]  /*23180*/  STL.64 [R1+0x20], R16 ;  /* 0x0000201001007387 */ /* 0x001fe20000100a00 */
[----:B------:R-:W-:-:S03]  /*23190*/  MOV R2, R19 ;  /* 0x0000001300027202 */ /* 0x000fc60000000f00 */
[----:B------:R-:W-:Y:S04]  /*231a0*/  STL [R1+0x28], R18 ;  /* 0x0000281201007387 */ /* 0x000fe80000100800 */
        /* <DEDUP_REMOVED lines=8> */
[----:B------:R-:W-:Y:S01]  /*23230*/  IMAD.MOV.U32 R15, RZ, RZ, R25 ;  /* 0x000000ffff0f7224 */ /* 0x000fe200078e0019 */
[----:B--2---:R-:W-:Y:S01]  /*23240*/  HMMA.16816.F32.BF16 R4, R4, R12, R16 ;  /* 0x0000000c0404723c */ /* 0x004fe20000041810 */
[----:B------:R-:W2:Y:S04]  /*23250*/  LDL.LU.64 R18, [R1+0x2678] ;  /* 0x0026780001127983 */ /* 0x000ea80000300a00 */
[----:B------:R-:W2:Y:S01]  /*23260*/  LDL.LU.64 R16, [R1+0x2670] ;  /* 0x0026700001107983 */ /* 0x000ea20000300a00 */
[----:B------:R-:W-:-:S03]  /*23270*/  MOV R11, R26 ;  /* 0x0000001a000b7202 */ /* 0x000fc60000000f00 */
[----:B------:R0:W1:Y:S11]  /*23280*/  LDSM.16.MT88.4 R24, [R0+0x9080] ;  /* 0x009080000018783b */ /* 0x0000760000004200 */
[----:B------:R-:W-:Y:S03]  /*23290*/  @!UPT UIADD3 URZ, URZ, URZ, URZ ;  /* 0x0000003f3f3ff290 */ /* 0x000fe6000fffe03f */
[----:B------:R3:W-:Y:S01]  /*232a0*/  STL.64 [R1+0x70], R4 ;  /* 0x0000700401007387 */ /* 0x0007e20000100a00 */
[----:B0-----:R-:W-:Y:S01]  /*232b0*/  IMAD.MOV.U32 R0, RZ, RZ, R6 ;  /* 0x000000ffff007224 */ /* 0x001fe200078e0006 */
[----:B------:R-:W-:Y:S01]  /*232c0*/  MOV R29, R7 ;  /* 0x00000007001d7202 */ /* 0x000fe20000000f00 */
[----:B------:R-:W-:Y:S01]  /*232d0*/  IMAD.MOV.U32 R6, RZ, RZ, R11 ;  /* 0x000000ffff067224 */ /* 0x000fe200078e000b */
[----:B---3--:R-:W-:Y:S02]  /*232e0*/  MOV R4, R14 ;  /* 0x0000000e00047202 */ /* 0x008fe40000000f00 */
[----:B------:R-:W3:Y:S01]  /*232f0*/  LDL.LU R14, [R1+0x2668] ;  /* 0x00266800010e7983 */ /* 0x000ee20000300800 */
[----:B------:R-:W-:-:S03]  /*23300*/  MOV R5, R15 ;  /* 0x0000000f00057202 */ /* 0x000fc60000000f00 */
[----:B------:R-:W3:Y:S04]  /*23310*/  LDL.LU R15, [R1+0x2664] ;  /* 0x00266400010f7983 */ /* 0x000ee80000300800 */
[----:B------:R-:W1:Y:S04]  /*23320*/  LDL.LU R11, [R1+0x2660] ;  /* 0x00266000010b7983 */ /* 0x000e680000300800 */
[----:B------:R-:W3:Y:S01]  /*23330*/  LDL.LU R7, [R1+0xc] ;  /* 0x00000c0001077983 */ /* 0x000ee20000300800 */
[----:B--2---:R-:W-:Y:S03]  /*23340*/  HMMA.16816.F32.BF16 R20, R20, R12, R16 ;  /* 0x0000000c1414723c */ /* 0x004fe60000041810 */
[----:B------:R-:W3:Y:S04]  /*23350*/  LDL.LU.64 R18, [R1+0x2658] ;  /* 0x0026580001127983 */ /* 0x000ee80000300a00 */
[----:B------:R-:W3:Y:S11]  /*23360*/  LDL.LU.64 R16, [R1+0x2650] ;  /* 0x0026500001107983 */ /* 0x000ef60000300a00 */
[----:B------:R-:W-:Y:S06]  /*23370*/  @!UPT UIADD3 URZ, URZ, URZ, URZ ;  /* 0x0000003f3f3ff290 */ /* 0x000fec000fffe03f */
[----:B------:R-:W-:Y:S01]  /*23380*/  MOV R28, R23 ;  /* 0x00000017001c7202 */ /* 0x000fe20000000f00 */
[----:B------:R-:W-:Y:S04]  /*23390*/  STL.64 [R1+0x40], R20 ;  /* 0x0000401401007387 */ /* 0x000fe80000100a00 */
[----:B------:R-:W-:Y:S04]  /*233a0*/  STL [R1+0x48], R22 ;  /* 0x0000481601007387 */ /* 0x000fe80000100800 */
[----:B------:R-:W-:Y:S01]  /*233b0*/  STL [R1+0x25e8], R28 ;  /* 0x0025e81c01007387 */ /* 0x000fe20000100800 */
[-C--:B---3--:R-:W-:Y:S08]  /*233c0*/  HMMA.16816.F32.BF16 R16, R4, R14.reuse, R16 ;  /* 0x0000000e0410723c */ /* 0x088ff00000041810 */
[----:B-1----:R-:W-:Y:S01]  /*233d0*/  HMMA.16816.F32.BF16 R4, R24, R14, R8 ;  /* 0x0000000e1804723c */ /* 0x002fe20000041808 */
[----:B------:R-:W2:Y:S06]  /*233e0*/  LDL.LU R8, [R1+0x10] ;  /* 0x0000100001087983 */ /* 0x000eac0000300800 */
[----:B------:R-:W-:-:S08]  /*233f0*/  MOV R11, R3 ;  /* 0x00000003000b7202 */ /* 0x000fd00000000f00 */
[----:B------:R-:W-:Y:S04]  /*23400*/  STL.64 [R1+0x80], R16 ;  /* 0x0000801001007387 */ /* 0x000fe80000100a00 */
[----:B------:R-:W-:Y:S04]  /*23410*/  STL.64 [R1+0x88], R18 ;  /* 0x0000881201007387 */ /* 0x000fe80000100a00 */
[----:B------:R-:W-:Y:S04]  /*23420*/  STL.64 [R1], R4 ;  /* 0x0000000401007387 */ /* 0x000fe80000100a00 */
[----:B------:R-:W-:Y:S04]  /*23430*/  STL.64 [R1+0x8], R6 ;  /* 0x0000080601007387 */ /* 0x000fe80000100a00 */
[----:B------:R-:W2:Y:S04]  /*23440*/  LDL.LU R9, [R1+0x14] ;  /* 0x0000140001097983 */ /* 0x000ea80000300800 */
[----:B------:R-:W3:Y:S04]  /*23450*/  LDL.LU R10, [R1+0x18] ;  /* 0x00001800010a7983 */ /* 0x000ee80000300800 */
[----:B------:R-:W4:Y:S04]  /*23460*/  LDL.LU R3, [R1+0x2648] ;  /* 0x0026480001037983 */ /* 0x000f280000300800 */
[----:B----4-:R-:W0:Y:S04]  /*23470*/  LDSM.16.MT88.4 R4, [R3+0x9000] ;  /* 0x009000000304783b */ /* 0x010e280000004200 */
[----:B---3--:R1:W-:Y:S04]  /*23480*/  STL.64 [R1+0x2628], R10 ;  /* 0x0026280a01007387 */ /* 0x0083e80000100a00 */
[----:B--2---:R2:W-:Y:S04]  /*23490*/  STL.64 [R1+0x2620], R8 ;  /* 0x0026200801007387 */ /* 0x0045e80000100a00 */
[----:B------:R-:W3:Y:S01]  /*234a0*/  LDSM.16.MT88.4 R16, [R3+0x9080] ;  /* 0x009080000310783b */ /* 0x000ee20000004200 */
[----:B-1----:R-:W-:-:S03]  /*234b0*/  MOV R11, R2 ;  /* 0x00000002000b7202 */ /* 0x002fc60000000f00 */
[----:B--2---:R-:W2:Y:S04]  /*234c0*/  LDL.LU R8, [R1+0x20] ;  /* 0x0000200001087983 */ /* 0x004ea80000300800 */
[----:B------:R-:W2:Y:S04]  /*234d0*/  LDL.LU R9, [R1+0x24] ;  /* 0x0000240001097983 */ /* 0x000ea80000300800 */
[----:B------:R-:W2:Y:S04]  /*234e0*/  LDL.LU R10, [R1+0x28] ;  /* 0x00002800010a7983 */ /* 0x000ea80000300800 */
[----:B------:R-:W4:Y:S04]  /*234f0*/  LDL.LU R2, [R1+0x2644] ;  /* 0x0026440001027983 */ /* 0x000f280000300800 */
[----:B------:R-:W2:Y:S04]  /*23500*/  LDL R13, [R1+0x14b0] ;  /* 0x0014b000010d7983 */ /* 0x000ea80000100800 */
[----:B0-----:R-:W-:Y:S04]  /*23510*/  STL.64 [R1+0x2618], R6 ;  /* 0x0026180601007387 */ /* 0x001fe80000100a00 */
[----:B------:R0:W-:Y:S04]  /*23520*/  STL.64 [R1+0x2610], R4 ;  /* 0x0026100401007387 */ /* 0x0001e80000100a00 */
[----:B0-----:R-:W2:Y:S04]  /*23530*/  LDL.LU R4, [R1+0x50] ;  /* 0x0000500001047983 */ /* 0x001ea80000300800 */
[----:B------:R-:W2:Y:S04]  /*23540*/  LDL.LU R5, [R1+0x54] ;  /* 0x0000540001057983 */ /* 0x000ea80000300800 */
[----:B------:R-:W2:Y:S04]  /*23550*/  LDL.LU R6, [R1+0x58] ;  /* 0x0000580001067983 */ /* 0x000ea80000300800 */
[----:B------:R-:W2:Y:S04]  /*23560*/  LDL.LU R7, [R1+0x5c] ;  /* 0x00005c0001077983 */ /* 0x000ea80000300800 */
[----:B----4-:R-:W0:Y:S04]  /*23570*/  LDSM.16.MT88.4 R20, [R2+0x9000] ;  /* 0x009000000214783b */ /* 0x010e280000004200 */
[----:B------:R-:W1:Y:S04]  /*23580*/  LDSM.16.MT88.4 R24, [R2+0x9080] ;  /* 0x009080000218783b */ /* 0x000e680000004200 */
[----:B--2---:R-:W-:Y:S04]  /*23590*/  STL.64 [R1+0x2638], R6 ;  /* 0x0026380601007387 */ /* 0x004fe80000100a00 */
[----:B------:R2:W-:Y:S04]  /*235a0*/  STL.64 [R1+0x2630], R4 ;  /* 0x0026300401007387 */ /* 0x0005e80000100a00 */
[----:B--2---:R-:W2:Y:S04]  /*235b0*/  LDL.LU R4, [R1+0x90] ;  /* 0x0000900001047983 */ /* 0x004ea80000300800 */
[----:B------:R-:W2:Y:S04]  /*235c0*/  LDL.LU R5, [R1+0x94] ;  /* 0x0000940001057983 */ /* 0x000ea80000300800 */
[----:B------:R-:W2:Y:S04]  /*235d0*/  LDL.LU R6, [R1+0x98] ;  /* 0x0000980001067983 */ /* 0x000ea80000300800 */
[----:B------:R-:W2:Y:S04]  /*235e0*/  LDL.LU R7, [R1+0x9c] ;  /* 0x00009c0001077983 */ /* 0x000ea80000300800 */
[----:B---3--:R-:W-:Y:S04]  /*235f0*/  STL [R1+0x25f8], R18 ;  /* 0x0025f81201007387 */ /* 0x008fe80000100800 */
[----:B------:R-:W-:Y:S04]  /*23600*/  STL [R1+0x25f4], R19 ;  /* 0x0025f41301007387 */ /* 0x000fe80000100800 */
[----:B------:R-:W-:Y:S04]  /*23610*/  STL [R1+0x25ec], R3 ;  /* 0x0025ec0301007387 */ /* 0x000fe80000100800 */
[----:B0-----:R-:W-:Y:S04]  /*23620*/  STL.64 [R1+0x25e0], R22 ;  /* 0x0025e01601007387 */ /* 0x001fe80000100a00 */
[----:B------:R0:W-:Y:S04]  /*23630*/  STL.64 [R1+0x25d8], R20 ;  /* 0x0025d81401007387 */ /* 0x0001e80000100a00 */
[----:B0-----:R-:W3:Y:S04]  /*23640*/  LDL.LU R20, [R1+0xb0] ;  /* 0x0000b00001147983 */ /* 0x001ee80000300800 */
[----:B------:R-:W3:Y:S04]  /*23650*/  LDL.LU R21, [R1+0xb4] ;  /* 0x0000b40001157983 */ /* 0x000ee80000300800 */
[----:B------:R-:W4:Y:S04]  /*23660*/  LDL.LU R22, [R1+0xb8] ;  /* 0x0000b80001167983 */ /* 0x000f280000300800 */
[----:B------:R-:W4:Y:S04]  /*23670*/  LDL.LU R23, [R1+0xbc] ;  /* 0x0000bc0001177983 */ /* 0x000f280000300800 */
[----:B----4-:R-:W-:Y:S04]  /*23680*/  STL.64 [R1+0x2608], R22 ;  /* 0x0026081601007387 */ /* 0x010fe80000100a00 */
[----:B---3--:R0:W-:Y:S04]  /*23690*/  STL.64 [R1+0x2600], R20 ;  /* 0x0026001401007387 */ /* 0x0081e80000100a00 */
[----:B0-----:R-:W3:Y:S04]  /*236a0*/  LDL.LU R20, [R1+0xc0] ;  /* 0x0000c00001147983 */ /* 0x001ee80000300800 */
[----:B------:R-:W3:Y:S04]  /*236b0*/  LDL.LU R21, [R1+0xc4] ;  /* 0x0000c40001157983 */ /* 0x000ee80000300800 */
[----:B------:R-:W3:Y:S04]  /*236c0*/  LDL.LU R22, [R1+0xc8] ;  /* 0x0000c80001167983 */ /* 0x000ee80000300800 */
[----:B------:R-:W3:Y:S04]  /*236d0*/  LDL.LU R23, [R1+0xcc] ;  /* 0x0000cc0001177983 */ /* 0x000ee80000300800 */
[----:B-1----:R-:W-:Y:S04]  /*236e0*/  STL.64 [R1+0x25c8], R26 ;  /* 0x0025c81a01007387 */ /* 0x002fe80000100a00 */
[----:B------:R0:W-:Y:S04]  /*236f0*/  STL.64 [R1+0x25c0], R24 ;  /* 0x0025c01801007387 */ /* 0x0001e80000100a00 */
[----:B0-----:R-:W4:Y:S01]  /*23700*/  LDL.LU R24, [R1+0x70] ;  /* 0x0000700001187983 */ /* 0x001f220000300800 */
[----:B--2---:R-:W-:Y:S01]  /*23710*/  HMMA.16816.F32.BF16 R8, R8, R14, R4 ;  /* 0x0000000e0808723c */ /* 0x004fe20000041804 */
[----:B------:R-:W-:-:S02]  /*23720*/  IMAD.MOV.U32 R26, RZ, RZ, R0 ;  /* 0x000000ffff1a7224 */ /* 0x000fc400078e0000 */
[----:B----4-:R-:W-:Y:S04]  /*23730*/  STL [R1+0x25f0], R24 ;  /* 0x0025f01801007387 */ /* 0x010fe80000100800 */
[----:B------:R-:W2:Y:S04]  /*23740*/  LDL.LU R25, [R1+0x74] ;  /* 0x0000740001197983 */ /* 0x000ea80000300800 */
[----:B------:R-:W4:Y:S04]  /*23750*/  LDL.LU R0, [R1+0x2640] ;  /* 0x0026400001007983 */ /* 0x000f280000300800 */
[----:B------:R-:W-:Y:S04]  /*23760*/  STL [R1+0x25b8], R2 ;  /* 0x0025b80201007387 */ /* 0x000fe80000100800 */
[----:B------:R-:W2:Y:S04]  /*23770*/  LDL.LU.64 R6, [R1+0x2638] ;  /* 0x0026380001067983 */ /* 0x000ea80000300a00 */
[----:B------:R-:W2:Y:S04]  /*23780*/  LDL.LU.64 R4, [R1+0x2630] ;  /* 0x0026300001047983 */ /* 0x000ea80000300a00 */
[----:B------:R-:W-:Y:S04]  /*23790*/  STL.64 [R1+0xa0], R8 ;  /* 0x0000a00801007387 */ /* 0x000fe80000100a00 */
[----:B------:R0:W-:Y:S04]  /*237a0*/  STL.64 [R1+0xa8], R10 ;  /* 0x0000a80a01007387 */ /* 0x0001e80000100a00 */
[----:B0-----:R-:W2:Y:S04]  /*237b0*/  LDL.LU.64 R10, [R1+0x2628] ;  /* 0x00262800010a7983 */ /* 0x001ea80000300a00 */
[----:B------:R-:W2:Y:S01]  /*237c0*/  LDL.LU.64 R8, [R1+0x2620] ;  /* 0x0026200001087983 */ /* 0x000ea20000300a00 */
[----:B------:R-:W-:Y:S01]  /*237d0*/  MOV R27, R29 ;  /* 0x0000001d001b7202 */ /* 0x000fe20000000f00 */
[----:B--2---:R-:W-:Y:S02]  /*237e0*/  HMMA.16816.F32.BF16 R4, R8, R14, R4 ;  /* 0x0000000e0804723c */ /* 0x004fe40000041804 */
[----:B------:R-:W-:Y:S11]  /*237f0*/  LDSM.16.M88.4 R8, [R13+0x20100] ;  /* 0x020100000d08783b */ /* 0x000ff60000000200 */
[----:B------:R-:W-:Y:S10]  /*23800*/  @!UPT UIADD3 URZ, URZ, URZ, URZ ;  /* 0x0000003f3f3ff290 */ /* 0x000ff4000fffe03f */
[----:B------:R-:W-:Y:S01]  /*23810*/  STL.64 [R1+0x60], R4 ;  /* 0x0000600401007387 */ /* 0x000fe20000100a00 */
[----:B------:R-:W-:-:S03]  /*23820*/  MOV R2, R7 ;  /* 0x0000000700027202 */ /* 0x000fc60000000f00 */
[----:B------:R-:W-:Y:S04]  /*23830*/  STL [R1+0x68], R6 ;  /* 0x0000680601007387 */ /* 0x000fe80000100800 */
[----:B----4-:R-:W0:Y:S02]  /*23840*/  LDSM.16.MT88.4 R4, [R0+0xa000] ;  /* 0x00a000000004783b */ /* 0x010e240000004200 */
[----:B0-----:R-:W-:Y:S01]  /*23850*/  MOV R24, R4 ;  /* 0x0000000400187202 */ /* 0x001fe20000000f00 */
[----:B------:R-:W-:Y:S01]  /*23860*/  IMAD.MOV.U32 R3, RZ, RZ, R5 ;  /* 0x000000ffff037224 */ /* 0x000fe200078e0005 */
[----:B------:R-:W-:Y:S02]  /*23870*/  MOV R28, R6 ;  /* 0x00000006001c7202 */ /* 0x000fe40000000f00 */
[----:B------:R-:W-:-:S02]  /*23880*/  MOV R29, R7 ;  /* 0x00000007001d7202 */ /* 0x000fc40000000f00 */
[----:B------:R-:W0:Y:S04]  /*23890*/  LDSM.16.MT88.4 R4, [R0+0xa080] ;  /* 0x00a080000004783b */ /* 0x000e280000004200 */
[----:B------:R-:W-:Y:S04]  /*238a0*/  STL [R1+0x2534], R10 ;  /* 0x0025340a01007387 */ /* 0x000fe80000100800 */
[----:B------:R0:W-:Y:S02]  /*238b0*/  STL [R1+0x2530], R11 ;  /* 0x0025300b01007387 */ /* 0x0001e40000100800 */
[----:B0-----:R-:W-:Y:S01]  /*238c0*/  MOV R11, R6 ;  /* 0x00000006000b7202 */ /* 0x001fe20000000f00 */
[----:B------:R-:W-:Y:S01]  /*238d0*/  IMAD.MOV.U32 R19, RZ, RZ, R5 ;  /* 0x000000ffff137224 */ /* 0x000fe200078e0005 */
[----:B------:R-:W-:-:S02]  /*238e0*/  MOV R10, R7 ;  /* 0x00000007000a7202 */ /* 0x000fc40000000f00 */
[----:B------:R-:W-:Y:S01]  /*238f0*/  MOV R18, R4 ;  /* 0x0000000400127202 */ /* 0x000fe20000000f00 */
[----:B------:R-:W3:Y:S04]  /*23900*/  LDL.LU.64 R6, [R1+0x2618] ;  /* 0x0026180001067983 */ /* 0x000ee80000300a00 */
[----:B------:R-:W3:Y:S04]  /*23910*/  LDL.LU.64 R4, [R1+0x2610] ;  /* 0x0026100001047983 */ /* 0x000ee80000300a00 */
[----:B------:R-:W-:Y:S01]  /*23920*/  STL [R1+0x2598], R0 ;  /* 0x0025980001007387 */ /* 0x000fe20000100800 */
[----:B---3--:R-:W-:Y:S03]  /*23930*/  HMMA.16816.F32.BF16 R4, R4, R14, R20 ;  /* 0x0000000e0404723c */ /* 0x008fe60000041814 */
[----:B------:R-:W2:Y:S04]  /*23940*/  LDL.LU.64 R22, [R1+0x2608] ;  /* 0x0026080001167983 */ /* 0x000ea80000300a00 */
[----:B------:R-:W2:Y:S11]  /*23950*/  LDL.LU.64 R20, [R1+0x2600] ;  /* 0x0026000001147983 */ /* 0x000eb60000300a00 */
[----:B------:R-:W-:Y:S05]  /*23960*/  @!UPT UIADD3 URZ, URZ, URZ, URZ ;  /* 0x0000003f3f3ff290 */ /* 0x000fea000fffe03f */
[----:B------:R0:W-:Y:S02]  /*23970*/  STL.64 [R1+0x30], R4 ;  /* 0x0000300401007387 */ /* 0x0001e40000100a00 */
[----:B0-----:R-:W-:Y:S02]  /*23980*/  MOV R4, R18 ;  /* 0x0000001200047202 */ /* 0x001fe40000000f00 */
[----:B------:R-:W2:Y:S01]  /*23990*/  LDL.LU R18, [R1+0x25f8] ;  /* 0x0025f80001127983 */ /* 0x000ea20000300800 */
[----:B------:R-:W-:-:S03]  /*239a0*/  MOV R5, R19 ;  /* 0x0000001300057202 */ /* 0x000fc60000000f00 */
[----:B------:R-:W2:Y:S01]  /*239b0*/  LDL.LU R19, [R1+0x25f4] ;  /* 0x0025f40001137983 */ /* 0x000ea20000300800 */
[----:B------:R-:W-:Y:S01]  /*239c0*/  MOV R13, R6 ;  /* 0x00000006000d7202 */ /* 0x000fe20000000f00 */
[----:B------:R-:W-:Y:S01]  /*239d0*/  IMAD.MOV.U32 R12, RZ, RZ, R7 ;  /* 0x000000ffff0c7224 */ /* 0x000fe200078e0007 */
[----:B------:R-:W-:Y:S01]  /*239e0*/  MOV R6, R11 ;  /* 0x0000000b00067202 */ /* 0x000fe20000000f00 */
[----:B------:R-:W-:-:S05]  /*239f0*/  IMAD.MOV.U32 R7, RZ, RZ, R10 ;  /* 0x000000ffff077224 */ /* 0x000fca00078e000a */
[----:B------:R0:W-:Y:S04]  /*23a00*/  STL.64 [R1+0x25a8], R6 ;  /* 0x0025a80601007387 */ /* 0x0001e80000100a00 */
[----:B------:R1:W-:Y:S01]  /*23a10*/  STL.64 [R1+0x25a0], R4 ;  /* 0x0025a00401007387 */ /* 0x0003e20000100a00 */
[----:B0-----:R-:W-:Y:S02]  /*23a20*/  MOV R6, R28 ;  /* 0x0000001c00067202 */ /* 0x001fe40000000f00 */
[----:B-1----:R-:W-:Y:S02]  /*23a30*/  MOV R4, R24 ;  /* 0x0000001800047202 */ /* 0x002fe40000000f00 */
[----:B------:R-:W3:Y:S01]  /*23a40*/  LDL.LU R24, [R1+0x25f0] ;  /* 0x0025f00001187983 */ /* 0x000ee20000300800 */
[----:B------:R-:W-:-:S03]  /*23a50*/  MOV R5, R3 ;  /* 0x0000000300057202 */ /* 0x000fc60000000f00 */
[----:B------:R-:W4:Y:S04]  /*23a60*/  LDL.LU R3, [R1+0x25ec] ;  /* 0x0025ec0001037983 */ /* 0x000f280000300800 */
[----:B------:R-:W3:Y:S01]  /*23a70*/  LDL.LU R28, [R1+0x25e8] ;  /* 0x0025e800011c7983 */ /* 0x000ee20000300800 */
[----:B--2---:R-:W-:Y:S03]  /*23a80*/  HMMA.16816.F32.BF16 R16, R16, R14, R20 ;  /* 0x0000000e1010723c */ /* 0x004fe60000041814 */
[----:B------:R-:W2:Y:S04]  /*23a90*/  LDL.LU.64 R22, [R1+0x25e0] ;  /* 0x0025e00001167983 */ /* 0x000ea80000300a00 */
[----:B------:R-:W2:Y:S01]  /*23aa0*/  LDL.LU.64 R20, [R1+0x25d8] ;  /* 0x0025d80001147983 */ /* 0x000ea20000300a00 */
[----:B------:R-:W-:Y:S11]  /*23ab0*/  IMAD.MOV.U32 R7, RZ, RZ, R29 ;  /* 0x000000ffff077224 */ /* 0x000ff600078e001d */
[----:B------:R-:W-:Y:S04]  /*23ac0*/  @!UPT UIADD3 URZ, URZ, URZ, URZ ;  /* 0x0000003f3f3ff290 */ /* 0x000fe8000fffe03f */
[----:B------:R0:W-:Y:S01]  /*23ad0*/  STL.64 [R1+0xb0], R16 ;  /* 0x0000b01001007387 */ /* 0x0001e20000100a00 */
[----:B------:R-:W-:Y:S02]  /*23ae0*/  MOV R0, R18 ;  /* 0x0000001200007202 */ /* 0x000fe40000000f00 */
[----:B------:R-:W-:Y:S01]  /*23af0*/  MOV R29, R19 ;  /* 0x00000013001d7202 */ /* 0x000fe20000000f00 */
[----:B0-----:R-:W4:Y:S01]  /*23b00*/  LDL.LU R16, [R1+0x40] ;  /* 0x0000400001107983 */ /* 0x001f220000300800 */
[----:B---3--:R-:W-:-:S03]  /*23b10*/  MOV R19, R28 ;  /* 0x0000001c00137202 */ /* 0x008fc60000000f00 */
[----:B------:R-:W4:Y:S04]  /*23b20*/  LDL.LU R17, [R1+0x44] ;  /* 0x0000440001117983 */ /* 0x000f280000300800 */
[----:B------:R-:W4:Y:S04]  /*23b30*/  LDL.LU R18, [R1+0x48] ;  /* 0x0000480001127983 */ /* 0x000f280000300800 */
[----:B------:R-:W3:Y:S01]  /*23b40*/  LDL.LU R28, [R1+0x25d0] ;  /* 0x0025d000011c7983 */ /* 0x000ee20000300800 */
[-C--:B--2---:R-:W-:Y:S03]  /*23b50*/  HMMA.16816.F32.BF16 R20, R20, R14.reuse, R24 ;  /* 0x0000000e1414723c */ /* 0x084fe60000041818 */
[----:B------:R-:W4:Y:S04]  /*23b60*/  LDL.LU.64 R26, [R1+0x25c8] ;  /* 0x0025c800011a7983 */ /* 0x000f280000300a00 */
[----:B------:R-:W4:Y:S04]  /*23b70*/  LDL.LU.64 R24, [R1+0x25c0] ;  /* 0x0025c00001187983 */ /* 0x000f280000300a00 */
[----:B------:R0:W-:Y:S11]  /*23b80*/  STL.64 [R1+0x25b0], R12 ;  /* 0x0025b00c01007387 */ /* 0x0001f60000100a00 */
[----:B------:R-:W-:Y:S01]  /*23b90*/  @!UPT UIADD3 URZ, URZ, URZ, URZ ;  /* 0x0000003f3f3ff290 */ /* 0x000fe2000fffe03f */
[----:B------:R-:W-:Y:S04]  /*23ba0*/  STL.64 [R1+0x70], R20 ;  /* 0x0000701401007387 */ /* 0x000fe80000100a00 */
[----:B------:R-:W-:Y:S04]  /*23bb0*/  STL.64 [R1+0x78], R22 ;  /* 0x0000781601007387 */ /* 0x000fe80000100a00 */
[----:B0-----:R-:W2:Y:S04]  /*23bc0*/  LDL.LU R12, [R1+0x80] ;  /* 0x00008000010c7983 */ /* 0x001ea80000300800 */
[----:B---3--:R-:W-:Y:S01]  /*23bd0*/  LDSM.16.MT88.4 R20, [R28+0xa080] ;  /* 0x00a080001c14783b */ /* 0x008fe20000004200 */
[----:B----4-:R-:W-:Y:S03]  /*23be0*/  HMMA.16816.F32.BF16 R16, R24, R14, R16 ;  /* 0x0000000e1810723c */ /* 0x010fe60000041810 */
[----:B------:R-:W0:Y:S11]  /*23bf0*/  LDSM.16.MT88.4 R24, [R28+0xa000] ;  /* 0x00a000001c18783b */ /* 0x000e360000004200 */
[----:B------:R-:W-:Y:S09]  /*23c00*/  @!UPT UIADD3 URZ, URZ, URZ, URZ ;  /* 0x0000003f3f3ff290 */ /* 0x000ff2000fffe03f */
[----:B------:R-:W-:Y:S04]  /*23c10*/  STL.64 [R1+0x50], R16 ;  /* 0x0000501001007387 */ /* 0x000fe80000100a00 */
[----:B------:R-:W-:Y:S04]  /*23c20*/  STL.64 [R1+0x58], R18 ;  /* 0x0000581201007387 */ /* 0x000fe80000100a00 */
[----:B------:R-:W2:Y:S04]  /*23c30*/  LDL.LU R13, [R1+0x84] ;  /* 0x00008400010d7983 */ /* 0x000ea80000300800 */
[----:B------:R-:W2:Y:S04]  /*23c40*/  LDL.LU R14, [R1+0x88] ;  /* 0x00008800010e7983 */ /* 0x000ea80000300800 */
[----:B------:R-:W2:Y:S04]  /*23c50*/  LDL.LU R15, [R1+0x8c] ;  /* 0x00008c00010f7983 */ /* 0x000ea80000300800 */
[----:B------:R-:W1:Y:S04]  /*23c60*/  LDSM.16.MT88.4 R16, [R3+0xa000] ;  /* 0x00a000000310783b */ /* 0x000e680000004200 */
[----:B0-----:R-:W-:Y:S04]  /*23c70*/  STL.64 [R1+0x2590], R26 ;  /* 0x0025901a01007387 */ /* 0x001fe80000100a00 */
[----:B------:R0:W-:Y:S04]  /*23c80*/  STL.64 [R1+0x2588], R24 ;  /* 0x0025881801007387 */ /* 0x0001e80000100a00 */
[----:B0-----:R-:W3:Y:S04]  /*23c90*/  LDL.LU R24, [R1] ;  /* 0x0000000001187983 */ /* 0x001ee80000300800 */
        /* <DEDUP_REMOVED lines=9> */
[----:B------:R-:W-:Y:S04]  /*23d30*/  STL [R1+0x2538], R28 ;  /* 0x0025381c01007387 */ /* 0x000fe80000100800 */
[----:B-1----:R0:W-:Y:S04]  /*23d40*/  STL.64 [R1+0x2570], R18 ;  /* 0x0025701201007387 */ /* 0x0021e80000100a00 */
[----:B------:R1:W-:Y:S01]  /*23d50*/  STL.64 [R1+0x2568], R16 ;  /* 0x0025681001007387 */ /* 0x0003e20000100a00 */
[----:B0-----:R-:W-:-:S03]  /*23d60*/  IMAD.MOV.U32 R19, RZ, RZ, R2 ;  /* 0x000000ffff137224 */ /* 0x001fc600078e0002 */
[----:B-1----:R-:W3:Y:S04]  /*23d70*/  LDL.LU R16, [R1+0x60] ;  /* 0x0000600001107983 */ /* 0x002ee80000300800 */
[----:B------:R-:W3:Y:S04]  /*23d80*/  LDL.LU R17, [R1+0x64] ;  /* 0x0000640001117983 */ /* 0x000ee80000300800 */
[----:B------:R-:W3:Y:S04]  /*23d90*/  LDL.LU R18, [R1+0x68] ;  /* 0x0000680001127983 */ /* 0x000ee80000300800 */
[----:B------:R-:W3:Y:S01]  /*23da0*/  LDL.LU R2, [R1+0x25b8] ;  /* 0x0025b80001027983 */ /* 0x000ee20000300800 */
[----:B--2---:R-:W-:Y:S03]  /*23db0*/  HMMA.16816.F32.BF16 R4, R4, R8, R12 ;  /* 0x000000080404723c */ /* 0x004fe6000004180c */
[----:B------:R-:W2:Y:S11]  /*23dc0*/  LDL.LU.64 R12, [R1+0x25b0] ;  /* 0x0025b000010c7983 */ /* 0x000eb60000300a00 */
[----:B------:R-:W-:Y:S09]  /*23dd0*/  @!UPT UIADD3 URZ, URZ, URZ, URZ ;  /* 0x0000003f3f3ff290 */ /* 0x000ff2000fffe03f */
[----:B------:R-:W-:Y:S01]  /*23de0*/  STL [R1+0xc4], R5 ;  /* 0x0000c40501007387 */ /* 0x000fe20000100800 */
[----:B------:R-:W-:-:S03]  /*23df0*/  MOV R11, R4 ;  /* 0x00000004000b7202 */ /* 0x000fc60000000f00 */
[----:B------:R0:W-:Y:S04]  /*23e00*/  STL.64 [R1+0xc8], R6 ;  /* 0x0000c80601007387 */ /* 0x0001e80000100a00 */
[----:B0-----:R-:W3:Y:S04]  /*23e10*/  LDL.LU.64 R6, [R1+0x25a8] ;  /* 0x0025a80001067983 */ /* 0x001ee80000300a00 */
[----:B------:R-:W3:Y:S04]  /*23e20*/  LDL.LU.64 R4, [R1+0x25a0] ;  /* 0x0025a00001047983 */ /* 0x000ee80000300a00 */
[----:B------:R-:W-:Y:S01]  /*23e30*/  STL [R1+0x253c], R11 ;  /* 0x00253c0b01007387 */ /* 0x000fe20000100800 */
[----:B---3--:R-:W-:Y:S03]  /*23e40*/  HMMA.16816.F32.BF16 R4, R4, R8, R24 ;  /* 0x000000080404723c */ /* 0x008fe60000041818 */
[----:B------:R-:W-:Y:S11]  /*23e50*/  LDSM.16.MT88.4 R24, [R2+0xa080] ;  /* 0x00a080000218783b */ /* 0x000ff60000004200 */
[----:B------:R-:W-:Y:S09]  /*23e60*/  @!UPT UIADD3 URZ, URZ, URZ, URZ ;  /* 0x0000003f3f3ff290 */ /* 0x000ff2000fffe03f */
[----:B------:R-:W-:Y:S01]  /*23e70*/  STL.64 [R1+0x90], R4 ;  /* 0x0000900401007387 */ /* 0x000fe20000100a00 */
[----:B------:R-:W-:-:S03]  /*23e80*/  MOV R10, R7 ;  /* 0x00000007000a7202 */ /* 0x000fc60000000f00 */
[----:B------:R-:W-:Y:S04]  /*23e90*/  STL [R1+0x98], R6 ;  /* 0x0000980601007387 */ /* 0x000fe80000100800 */
[----:B------:R-:W0:Y:S04]  /*23ea0*/  LDSM.16.MT88.4 R4, [R3+0xa080] ;  /* 0x00a080000304783b */ /* 0x000e280000004200 */
[----:B------:R-:W-:Y:S04]  /*23eb0*/  STL [R1+0x2540], R10 ;  /* 0x0025400a01007387 */ /* 0x000fe80000100800 */
[----:B0-----:R2:W-:Y:S02]  /*23ec0*/  STL.64 [R1+0x2560], R6 ;  /* 0x0025600601007387 */ /* 0x0015e40000100a00 */
[----:B--2---:R-:W-:Y:S01]  /*23ed0*/  MOV R6, R13 ;  /* 0x0000000d00067202 */ /* 0x004fe20000000f00 */
[----:B------:R-:W-:-:S02]  /*23ee0*/  IMAD.MOV.U32 R7, RZ, RZ, R12 ;  /* 0x000000ffff077224 */ /* 0x000fc400078e000c */
[----:B------:R-:W0:Y:S04]  /*23ef0*/  LDSM.16.MT88.4 R12, [R2+0xa000] ;  /* 0x00a00000020c783b */ /* 0x000e280000004200 */
[----:B------:R1:W-:Y:S04]  /*23f00*/  STL.64 [R1+0x2558], R4 ;  /* 0x0025580401007387 */ /* 0x0003e80000100a00 */
[----:B-1----:R-:W2:Y:S04]  /*23f10*/  LDL.LU R4, [R1+0x30] ;  /* 0x0000300001047983 */ /* 0x002ea80000300800 */
[----:B------:R-:W2:Y:S04]  /*23f20*/  LDL.LU R5, [R1+0x34] ;  /* 0x0000340001057983 */ /* 0x000ea80000300800 */
[----:B------:R-:W-:Y:S04]  /*23f30*/  STL [R1+0x2544], R3 ;  /* 0x0025440301007387 */ /* 0x000fe80000100800 */
[----:B0-----:R0:W-:Y:S04]  /*23f40*/  STL.64 [R1+0x2550], R14 ;  /* 0x0025500e01007387 */ /* 0x0011e80000100a00 */
[----:B------:R1:W-:Y:S01]  /*23f50*/  STL.64 [R1+0x2548], R12 ;  /* 0x0025480c01007387 */ /* 0x0003e20000100a00 */
[----:B0-----:R-:W-:-:S03]  /*23f60*/  MOV R14, R0 ;  /* 0x00000000000e7202 */ /* 0x001fc60000000f00 */
[----:B-1----:R-:W3:Y:S04]  /*23f70*/  LDL.LU R12, [R1+0xb0] ;  /* 0x0000b000010c7983 */ /* 0x002ee80000300800 */
[----:B------:R-:W3:Y:S04]  /*23f80*/  LDL.LU R13, [R1+0xb4] ;  /* 0x0000b400010d7983 */ /* 0x000ee80000300800 */
[----:B------:R-:W2:Y:S04]  /*23f90*/  LDL.LU R0, [R1+0x2598] ;  /* 0x0025980001007983 */ /* 0x000ea80000300800 */
[----:B------:R-:W-:Y:S04]  /*23fa0*/  STL.64 [R1], R24 ;  /* 0x0000001801007387 */ /* 0x000fe80000100a00 */
[----:B------:R0:W-:Y:S04]  /*23fb0*/  STL.64 [R1+0x8], R26 ;  /* 0x0000081a01007387 */ /* 0x0001e80000100a00 */
[----:B0-----:R-:W4:Y:S04]  /*23fc0*/  LDL.LU.64 R26, [R1+0x2590] ;  /* 0x00259000011a7983 */ /* 0x001f280000300a00 */
[----:B------:R-:W4:Y:S02]  /*23fd0*/  LDL.LU.64 R24, [R1+0x2588] ;  /* 0x0025880001187983 */ /* 0x000f240000300a00 */
[-C--:B----4-:R-:W-:Y:S11]  /*23fe0*/  HMMA.16816.F32.BF16 R20, R24, R8.reuse, R20 ;  /* 0x000000081814723c */ /* 0x090ff60000041814 */
[----:B------:R-:W-:Y:S11]  /*23ff0*/  @!UPT UIADD3 URZ, URZ, URZ, URZ ;  /* 0x0000003f3f3ff290 */ /* 0x000ff6000fffe03f */
[----:B------:R-:W-:Y:S02]  /*24000*/  @!UPT UIADD3 URZ, URZ, URZ, URZ ;  /* 0x0000003f3f3ff290 */ /* 0x000fe4000fffe03f */
[----:B------:R-:W-:Y:S01]  /*24010*/  MOV R25, R22 ;  /* 0x0000001600197202 */ /* 0x000fe20000000f00 */
[----:B------:R-:W-:Y:S01]  /*24020*/  IMAD.MOV.U32 R26, RZ, RZ, R21 ;  /* 0x000000ffff1a7224 */ /* 0x000fe200078e0015 */
[----:B------:R-:W-:Y:S02]  /*24030*/  MOV R24, R23 ;  /* 0x0000001700187202 */ /* 0x000fe40000000f00 */
[----:B------:R-:W-:Y:S01]  /*24040*/  MOV R27, R20 ;  /* 0x00000014001b7202 */ /* 0x000fe20000000f00 */
[----:B------:R-:W4:Y:S04]  /*24050*/  LDL.LU.64 R22, [R1+0x2580] ;  /* 0x0025800001167983 */ /* 0x000f280000300a00 */
[----:B------:R-:W4:Y:S02]  /*24060*/  LDL.LU.64 R20, [R1+0x2578] ;  /* 0x0025780001147983 */ /* 0x000f240000300a00 */
[-C--:B----4-:R-:W-:Y:S02]  /*24070*/  HMMA.16816.F32.BF16 R20, R20, R8.reuse, R16 ;  /* 0x000000081414723c */ /* 0x090fe40000041810 */
[----:B------:R-:W2:Y:S04]  /*24080*/  LDL.LU.64 R18, [R1+0x2570] ;  /* 0x0025700001127983 */ /* 0x000ea80000300a00 */
[----:B------:R-:W2:Y:S01]  /*24090*/  LDL.LU.64 R16, [R1+0x2568] ;  /* 0x0025680001107983 */ /* 0x000ea20000300a00 */
[----:B------:R-:W-:Y:S11]  /*240a0*/  MOV R15, R29 ;  /* 0x0000001d000f7202 */ /* 0x000ff60000000f00 */
[----:B------:R-:W-:Y:S06]  /*240b0*/  @!UPT UIADD3 URZ, URZ, URZ, URZ ;  /* 0x0000003f3f3ff290 */ /* 0x000fec000fffe03f */
[----:B------:R-:W-:Y:S01]  /*240c0*/  MOV R3, R20 ;  /* 0x0000001400037202 */ /* 0x000fe20000000f00 */
[----:B------:R-:W-:Y:S01]  /*240d0*/  IMAD.MOV.U32 R10, RZ, RZ, R21 ;  /* 0x000000ffff0a7224 */ /* 0x000fe200078e0015 */
[----:B------:R-:W-:Y:S02]  /*240e0*/  MOV R11, R22 ;  /* 0x00000016000b7202 */ /* 0x000fe40000000f00 */
[----:B------:R-:W-:Y:S01]  /*240f0*/  MOV R28, R23 ;  /* 0x00000017001c7202 */ /* 0x000fe20000000f00 */
[----:B--2---:R-:W-:Y:S11]  /*24100*/  HMMA.16816.F32.BF16 R4, R16, R8, R4 ;  /* 0x000000081004723c */ /* 0x004ff60000041804 */
[----:B------:R-:W-:Y:S11]  /*24110*/  @!UPT UIADD3 URZ, URZ, URZ, URZ ;  /* 0x0000003f3f3ff290 */ /* 0x000ff6000fffe03f */
[----:B------:R-:W-:Y:S01]  /*24120*/  @!UPT UIADD3 URZ, URZ, URZ, URZ ;  /* 0x0000003f3f3ff290 */ /* 0x000fe2000fffe03f */
[----:B------:R-:W-:Y:S01]  /*24130*/  STL.64 [R1+0x20], R4 ;  /* 0x0000200401007387 */ /* 0x000fe20000100a00 */
[----:B------:R-:W-:-:S03]  /*24140*/  MOV R29, R7 ;  /* 0x00000007001d7202 */ /* 0x000fc60000000f00 */
[----:B------:R-:W-:Y:S04]  /*24150*/  STL [R1+0x28], R6 ;  /* 0x0000280601007387 */ /* 0x000fe80000100800 */
[----:B------:R-:W0:Y:S02]  /*24160*/  LDSM.16.MT88.4 R4, [R0+0xb000] ;  /* 0x00b000000004783b */ /* 0x000e240000004200 */
        /* <DEDUP_REMOVED lines=17> */
[----:B0-----:R-:W2:Y:S04]  /*24280*/  LDL.LU R4, [R1+0x70] ;  /* 0x0000700001047983 */ /* 0x001ea80000300800 */
[----:B------:R-:W2:Y:S04]  /*24290*/  LDL.LU R5, [R1+0x74] ;  /* 0x0000740001057983 */ /* 0x000ea80000300800 */
[----:B-1----:R-:W2:Y:S04]  /*242a0*/  LDL.LU R6, [R1+0x78] ;  /* 0x0000780001067983 */ /* 0x002ea80000300800 */
[----:B------:R-:W2:Y:S02]  /*242b0*/  LDL.LU R7, [R1+0x7c] ;  /* 0x00007c0001077983 */ /* 0x000ea40000300800 */
[----:B--2---:R-:W-:Y:S02]  /*242c0*/  HMMA.16816.F32.BF16 R4, R12, R8, R4 ;  /* 0x000000080c04723c */ /* 0x004fe40000041804 */
[----:B------:R-:W2:Y:S04]  /*242d0*/  LDL.LU R12, [R1] ;  /* 0x00000000010c7983 */ /* 0x000ea80000300800 */
[----:B------:R-:W2:Y:S04]  /*242e0*/  LDL.LU R13, [R1+0x4] ;  /* 0x00000400010d7983 */ /* 0x000ea80000300800 */
[----:B------:R-:W2:Y:S04]  /*242f0*/  LDL.LU R14, [R1+0x8] ;  /* 0x00000800010e7983 */ /* 0x000ea80000300800 */
[----:B------:R-:W2:Y:S09]  /*24300*/  LDL.LU R15, [R1+0xc] ;  /* 0x00000c00010f7983 */ /* 0x000eb20000300800 */
[----:B------:R0:W-:Y:S04]  /*24310*/  STL.64 [R1+0x24c8], R6 ;  /* 0x0024c80601007387 */ /* 0x0001e80000100a00 */
[----:B------:R1:W-:Y:S01]  /*24320*/  STL.64 [R1+0x24c0], R4 ;  /* 0x0024c00401007387 */ /* 0x0003e20000100a00 */
[----:B0-----:R-:W-:-:S02]  /*24330*/  MOV R6, R11 ;  /* 0x0000000b00067202 */ /* 0x001fc40000000f00 */
[----:B------:R-:W-:Y:S01]  /*24340*/  MOV R7, R28 ;  /* 0x0000001c00077202 */ /* 0x000fe20000000f00 */
[----:B-1----:R-:W-:Y:S01]  /*24350*/  IMAD.MOV.U32 R4, RZ, RZ, R3 ;  /* 0x000000ffff047224 */ /* 0x002fe200078e0003 */
[----:B------:R-:W-:Y:S01]  /*24360*/  MOV R5, R10 ;  /* 0x0000000a00057202 */ /* 0x000fe20000000f00 */
[----:B------:R-:W3:Y:S04]  /*24370*/  LDL.LU R3, [R1+0x2544] ;  /* 0x0025440001037983 */ /* 0x000ee80000300800 */
[----:B------:R-:W4:Y:S04]  /*24380*/  LDL.LU R10, [R1+0x2540] ;  /* 0x00254000010a7983 */ /* 0x000f280000300800 */
[----:B------:R-:W2:Y:S04]  /*24390*/  LDL.LU R11, [R1+0x253c] ;  /* 0x00253c00010b7983 */ /* 0x000ea80000300800 */
[----:B------:R-:W2:Y:S04]  /*243a0*/  LDL.LU R28, [R1+0x2538] ;  /* 0x00253800011c7983 */ /* 0x000ea80000300800 */
[----:B------:R-:W-:Y:S04]  /*243b0*/  STL.64 [R1+0x24d8], R6 ;  /* 0x0024d80601007387 */ /* 0x000fe80000100a00 */
[----:B------:R0:W-:Y:S04]  /*243c0*/  STL.64 [R1+0x24d0], R4 ;  /* 0x0024d00401007387 */ /* 0x0001e80000100a00 */
[----:B0-----:R-:W2:Y:S04]  /*243d0*/  LDL.LU R4, [R1+0x50] ;  /* 0x0000500001047983 */ /* 0x001ea80000300800 */
[----:B------:R-:W2:Y:S04]  /*243e0*/  LDL.LU R5, [R1+0x54] ;  /* 0x0000540001057983 */ /* 0x000ea80000300800 */
[----:B------:R-:W2:Y:S04]  /*243f0*/  LDL.LU R6, [R1+0x58] ;  /* 0x0000580001067983 */ /* 0x000ea80000300800 */
[----:B------:R-:W2:Y:S02]  /*24400*/  LDL.LU R7, [R1+0x5c] ;  /* 0x00005c0001077983 */ /* 0x000ea40000300800 */
[----:B--2---:R-:W-:Y:S02]  /*24410*/  HMMA.16816.F32.BF16 R12, R12, R8, R4 ;  /* 0x000000080c0c723c */ /* 0x004fe40000041804 */
[----:B------:R-:W0:Y:S04]  /*24420*/  LDSM.16.MT88.4 R4, [R28+0xb000] ;  /* 0x00b000001c04783b */ /* 0x000e280000004200 */
        /* <DEDUP_REMOVED lines=11> */
[----:B---3--:R-:W-:Y:S04]  /*244e0*/  LDSM.16.MT88.4 R20, [R3+0xb080] ;  /* 0x00b080000314783b */ /* 0x008fe80000004200 */
[----:B------:R-:W-:Y:S04]  /*244f0*/  STL.64 [R1+0x2510], R4 ;  /* 0x0025100401007387 */ /* 0x000fe80000100a00 */
[----:B-1----:R0:W-:Y:S04]  /*24500*/  STL.64 [R1+0x24e8], R14 ;  /* 0x0024e80e01007387 */ /* 0x0021e80000100a00 */
[----:B------:R1:W-:Y:S01]  /*24510*/  STL.64 [R1+0x24e0], R12 ;  /* 0x0024e00c01007387 */ /* 0x0003e20000100a00 */
[----:B0-----:R-:W-:-:S02]  /*24520*/  MOV R14, R25 ;  /* 0x00000019000e7202 */ /* 0x001fc40000000f00 */
[----:B------:R-:W-:Y:S01]  /*24530*/  MOV R15, R24 ;  /* 0x00000018000f7202 */ /* 0x000fe20000000f00 */
[----:B-1----:R-:W-:Y:S01]  /*24540*/  IMAD.MOV.U32 R12, RZ, RZ, R27 ;  /* 0x000000ffff0c7224 */ /* 0x002fe200078e001b */
        /* <DEDUP_REMOVED lines=10> */
[----:B----4-:R-:W-:-:S03]  /*245f0*/  IMAD.MOV.U32 R15, RZ, RZ, R10 ;  /* 0x000000ffff0f7224 */ /* 0x010fc600078e000a */
        /* <DEDUP_REMOVED lines=24> */
[----:B------:R-:W-:Y:S01]  /*24780*/  STL.64 [R1+0x70], R4 ;  /* 0x0000700401007387 */ /* 0x000fe20000100a00 */
        /* <DEDUP_REMOVED lines=21> */
[----:B------:R0:W-:Y:S01]  /*248e0*/  STL [R1+0x48], R14 ;  /* 0x0000480e01007387 */ /* 0x0001e20000100800 */
[----:B------:R-:W-:Y:S01]  /*248f0*/  IMAD.MOV.U32 R8, RZ, RZ, R12 ;  /* 0x000000ffff087224 */ /* 0x000fe200078e000c */
[----:B------:R-:W-:Y:S02]  /*24900*/  MOV R9, R13 ;  /* 0x0000000d00097202 */ /* 0x000fe40000000f00 */
[----:B------:R-:W3:Y:S04]  /*24910*/  LDL.LU R12, [R1+0x20] ;  /* 0x00002000010c7983 */ /* 0x000ee80000300800 */
[----:B------:R-:W3:Y:S04]  /*24920*/  LDL.LU R13, [R1+0x24] ;  /* 0x00002400010d7983 */ /* 0x000ee80000300800 */
[----:B0-----:R-:W3:Y:S01]  /*24930*/  LDL.LU R14, [R1+0x28] ;  /* 0x00002800010e7983 */ /* 0x001ee20000300800 */
[----:B------:R-:W-:-:S02]  /*24940*/  MOV R2, R15 ;  /* 0x0000000f00027202 */ /* 0x000fc40000000f00 */
[----:B------:R-:W-:-:S07]  /*24950*/  MOV R15, R29 ;  /* 0x0000001d000f7202 */ /* 0x000fce0000000f00 */
[-C--:B---3--:R-:W-:Y:S11]  /*24960*/  HMMA.16816.F32.BF16 R12, R16, R10.reuse, R12 ;  /* 0x0000000a100c723c */ /* 0x088ff6000004180c */
[----:B------:R-:W-:Y:S11]  /*24970*/  @!UPT UIADD3 URZ, URZ, URZ, URZ ;  /* 0x0000003f3f3ff290 */ /* 0x000ff6000fffe03f */
[----:B------:R-:W-:Y:S01]  /*24980*/  @!UPT UIADD3 URZ, URZ, URZ, URZ ;  /* 0x0000003f3f3ff290 */ /* 0x000fe2000fffe03f */
[----:B------:R0:W-:Y:S04]  /*24990*/  STL.64 [R1+0x20], R12 ;  /* 0x0000200c01007387 */ /* 0x0001e80000100a00 */
[----:B------:R1:W-:Y:S04]  /*249a0*/  STL [R1+0x28], R14 ;  /* 0x0000280e01007387 */ /* 0x0003e80000100800 */
[----:B------:R-:W3:Y:S04]  /*249b0*/  LDL.LU R16, [R1+0x10] ;  /* 0x0000100001107983 */ /* 0x000ee80000300800 */
[----:B------:R-:W3:Y:S04]  /*249c0*/  LDL.LU R17, [R1+0x14] ;  /* 0x0000140001117983 */ /* 0x000ee80000300800 */
[----:B------:R-:W3:Y:S04]  /*249d0*/  LDL.LU R18, [R1+0x18] ;  /* 0x0000180001127983 */ /* 0x000ee80000300800 */
[----:B------:R-:W3:Y:S01]  /*249e0*/  LDL.LU R19, [R1+0x1c] ;  /* 0x00001c0001137983 */ /* 0x000ee20000300800 */
[----:B--2---:R-:W-:Y:S03]  /*249f0*/  HMMA.16816.F32.BF16 R4, R24, R10, R4 ;  /* 0x0000000a1804723c */ /* 0x004fe60000041804 */
[----:B------:R-:W2:Y:S01]  /*24a00*/  LDSM.16.MT88.4 R24, [R0+0xc000] ;  /* 0x00c000000018783b */ /* 0x000ea20000004200 */
[----:B------:R-:W-:-:S05]  /*24a10*/  IMAD.MOV.U32 R29, RZ, RZ, R15 ;  /* 0x000000ffff1d7224 */ /* 0x000fca00078e000f */
[----:B------:R-:W-:Y:S04]  /*24a20*/  STL [R1+0x2484], R29 ;  /* 0x0024841d01007387 */ /* 0x000fe80000100800 */
[----:B0-----:R-:W1:Y:S01]  /*24a30*/  S2R R13, SR_TID.X ;  /* 0x00000000000d7919 */ /* 0x001e620000002100 */
[----:B---3--:R-:W-:Y:S01]  /*24a40*/  HMMA.16816.F32.BF16 R16, R20, R10, R16 ;  /* 0x0000000a1410723c */ /* 0x008fe20000041810 */
[----:B-1----:R-:W-:Y:S02]  /*24a50*/  LOP3.LUT R14, R13, 0x7, RZ, 0xc0, !PT ;  /* 0x000000070d0e7812 */ /* 0x002fe400078ec0ff */
[----:B------:R-:W-:Y:S11]  /*24a60*/  LDSM.16.MT88.4 R20, [R0+0xc080] ;  /* 0x00c080000014783b */ /* 0x000ff60000004200 */
[----:B------:R-:W-:Y:S09]  /*24a70*/  @!UPT UIADD3 URZ, URZ, URZ, URZ ;  /* 0x0000003f3f3ff290 */ /* 0x000ff2000fffe03f */
[----:B------:R-:W-:Y:S04]  /*24a80*/  STL.64 [R1+0xd0], R16 ;  /* 0x0000d01001007387 */ /* 0x000fe80000100a00 */
[----:B------:R-:W-:Y:S04]  /*24a90*/  STL.64 [R1+0xd8], R18 ;  /* 0x0000d81201007387 */ /* 0x000fe80000100a00 */
[----:B------:R-:W-:Y:S04]  /*24aa0*/  STL.64 [R1+0xb0], R4 ;  /* 0x0000b00401007387 */ /* 0x000fe80000100a00 */
[----:B------:R-:W-:Y:S04]  /*24ab0*/  STL.64 [R1+0xb8], R6 ;  /* 0x0000b80601007387 */ /* 0x000fe80000100a00 */
[----:B--2---:R0:W-:Y:S04]  /*24ac0*/  STL.64 [R1+0x24a8], R26 ;  /* 0x0024a81a01007387 */ /* 0x0041e80000100a00 */
[----:B------:R1:W-:Y:S01]  /*24ad0*/  STL.64 [R1+0x24a0], R24 ;  /* 0x0024a01801007387 */ /* 0x0003e20000100a00 */
[----:B0-----:R-:W-:-:S03]  /*24ae0*/  MOV R27, R28 ;  /* 0x0000001c001b7202 */ /* 0x001fc60000000f00 */
[----:B-1----:R-:W2:Y:S04]  /*24af0*/  LDL.LU R24, [R1+0x30] ;  /* 0x0000300001187983 */ /* 0x002ea80000300800 */
[----:B------:R-:W2:Y:S04]  /*24b00*/  LDL.LU R25, [R1+0x34] ;  /* 0x0000340001197983 */ /* 0x000ea80000300800 */
[----:B------:R-:W2:Y:S04]  /*24b10*/  LDL.LU R26, [R1+0x38] ;  /* 0x00003800011a7983 */ /* 0x000ea80000300800 */
[----:B------:R-:W3:Y:S01]  /*24b20*/  LDL.LU R28, [R1+0x24bc] ;  /* 0x0024bc00011c7983 */ /* 0x000ee20000300800 */
[----:B------:R-:W-:-:S04]  /*24b30*/  LOP3.LUT R15, R13, 0x60, RZ, 0xc0, !PT ;  /* 0x000000600d0f7812 */ /* 0x000fc800078ec0ff */
[----:B------:R-:W-:Y:S02]  /*24b40*/  LEA R15, R15, R14, 0x4 ;  /* 0x0000000e0f0f7211 */ /* 0x000fe400078e20ff */
[----:B------:R-:W-:Y:S02]  /*24b50*/  SHF.L.U32 R13, R13, 0x1, RZ ;  /* 0x000000010d0d7819 */ /* 0x000fe400000006ff */
[----:B------:R-:W-:-:S04]  /*24b60*/  SHF.L.U32 R15, R15, 0x4, RZ ;  /* 0x000000040f0f7819 */ /* 0x000fc800000006ff */
[----:B------:R-:W-:-:S05]  /*24b70*/  LOP3.LUT R15, R15, 0x30, R13, 0x78, !PT ;  /* 0x000000300f0f7812 */ /* 0x000fca00078e780d */
[----:B------:R-:W-:-:S05]  /*24b80*/  IMAD R15, R14, 0x400, R15 ;  /* 0x000004000e0f7824 */ /* 0x000fca00078e020f */
[----:B------:R-:W0:Y:S04]  /*24b90*/  LDSM.16.M88.4 R4, [R15+0x20180] ;  /* 0x020180000f04783b */ /* 0x000e280000000200 */
[----:B0-----:R-:W-:Y:S04]  /*24ba0*/  STL [R1+0x248c], R6 ;  /* 0x00248c0601007387 */ /* 0x001fe80000100800 */
[----:B------:R-:W-:Y:S04]  /*24bb0*/  STL [R1+0x2488], R7 ;  /* 0x0024880701007387 */ /* 0x000fe80000100800 */
[----:B------:R0:W-:Y:S04]  /*24bc0*/  STL.64 [R1+0x24b0], R4 ;  /* 0x0024b00401007387 */ /* 0x0001e80000100a00 */
[----:B0-----:R-:W2:Y:S04]  /*24bd0*/  LDL.LU R4, [R1+0x60] ;  /* 0x0000600001047983 */ /* 0x001ea80000300800 */
[----:B------:R-:W2:Y:S04]  /*24be0*/  LDL.LU R5, [R1+0x64] ;  /* 0x0000640001057983 */ /* 0x000ea80000300800 */
[----:B------:R-:W2:Y:S04]  /*24bf0*/  LDL.LU R6, [R1+0x68] ;  /* 0x0000680001067983 */ /* 0x000ea80000300800 */
[----:B------:R-:W2:Y:S04]  /*24c00*/  LDL.LU R7, [R1+0x6c] ;  /* 0x00006c0001077983 */ /* 0x000ea80000300800 */
[----:B------:R-:W-:Y:S04]  /*24c10*/  STL.64 [R1+0x2498], R22 ;  /* 0x0024981601007387 */ /* 0x000fe80000100a00 */
[----:B------:R0:W-:Y:S04]  /*24c20*/  STL.64 [R1+0x2490], R20 ;  /* 0x0024901401007387 */ /* 0x0001e80000100a00 */
[----:B0-----:R-:W4:Y:S04]  /*24c30*/  LDL.LU R20, [R1+0xc0] ;  /* 0x0000c00001147983 */ /* 0x001f280000300800 */
[----:B------:R-:W4:Y:S04]  /*24c40*/  LDL.LU R21, [R1+0xc4] ;  /* 0x0000c40001157983 */ /* 0x000f280000300800 */
[----:B------:R-:W4:Y:S04]  /*24c50*/  LDL.LU R22, [R1+0xc8] ;  /* 0x0000c80001167983 */ /* 0x000f280000300800 */
[----:B------:R-:W4:Y:S04]  /*24c60*/  LDL.LU R23, [R1+0xcc] ;  /* 0x0000cc0001177983 */ /* 0x000f280000300800 */
[----:B---3--:R-:W0:Y:S04]  /*24c70*/  LDSM.16.MT88.4 R16, [R28+0xc000] ;  /* 0x00c000001c10783b */ /* 0x008e280000004200 */
[----:B------:R-:W-:Y:S04]  /*24c80*/  LDSM.16.MT88.4 R12, [R28+0xc080] ;  /* 0x00c080001c0c783b */ /* 0x000fe80000004200 */
[----:B0-----:R0:W-:Y:S04]  /*24c90*/  STL.64 [R1+0x2478], R18 ;  /* 0x0024781201007387 */ /* 0x0011e80000100a00 */
[----:B------:R1:W-:Y:S01]  /*24ca0*/  STL.64 [R1+0x2470], R16 ;  /* 0x0024701001007387 */ /* 0x0003e20000100a00 */
[----:B0-----:R-:W-:-:S03]  /*24cb0*/  MOV R19, R3 ;  /* 0x0000000300137202 */ /* 0x001fc60000000f00 */
[----:B-1----:R-:W3:Y:S04]  /*24cc0*/  LDL.LU R16, [R1+0x70] ;  /* 0x0000700001107983 */ /* 0x002ee80000300800 */
[----:B------:R-:W3:Y:S04]  /*24cd0*/  LDL.LU R17, [R1+0x74] ;  /* 0x0000740001117983 */ /* 0x000ee80000300800 */
[----:B------:R-:W3:Y:S04]  /*24ce0*/  LDL.LU R18, [R1+0x78] ;  /* 0x0000780001127983 */ /* 0x000ee80000300800 */
[----:B------:R-:W3:Y:S01]  /*24cf0*/  LDL.LU R3, [R1+0x24b8] ;  /* 0x0024b80001037983 */ /* 0x000ee20000300800 */
[----:B--2---:R-:W-:Y:S03]  /*24d00*/  HMMA.16816.F32.BF16 R24, R24, R10, R4 ;  /* 0x0000000a1818723c */ /* 0x004fe60000041804 */
[----:B------:R-:W4:Y:S11]  /*24d10*/  LDL.LU.64 R4, [R1+0x24b0] ;  /* 0x0024b00001047983 */ /* 0x000f360000300a00 */
[----:B------:R-:W-:Y:S09]  /*24d20*/  @!UPT UIADD3 URZ, URZ, URZ, URZ ;  /* 0x0000003f3f3ff290 */ /* 0x000ff2000fffe03f */
[----:B------:R-:W-:Y:S04]  /*24d30*/  STL.64 [R1+0x30], R24 ;  /* 0x0000301801007387 */ /* 0x000fe80000100a00 */
[----:B------:R-:W-:Y:S01]  /*24d40*/  STL.64 [R1+0x38], R26 ;  /* 0x0000381a01007387 */ /* 0x000fe20000100a00 */
[----:B------:R-:W-:-:S03]  /*24d50*/  MOV R11, R2 ;  /* 0x00000002000b7202 */ /* 0x000fc60000000f00 */
[----:B------:R-:W2:Y:S04]  /*24d60*/  LDL.LU R10, [R1+0x48] ;  /* 0x00004800010a7983 */ /* 0x000ea80000300800 */
[----:B---3--:R-:W0:Y:S02]  /*24d70*/  LDSM.16.MT88.4 R24, [R3+0xc000] ;  /* 0x00c000000318783b */ /* 0x008e240000004200 */
[----:B0-----:R-:W-:Y:S01]  /*24d80*/  MOV R29, R26 ;  /* 0x0000001a001d7202 */ /* 0x001fe20000000f00 */
[----:B------:R-:W-:Y:S01]  /*24d90*/  IMAD.MOV.U32 R6, RZ, RZ, R24 ;  /* 0x000000ffff067224 */ /* 0x000fe200078e0018 */
[----:B------:R-:W-:Y:S02]  /*24da0*/  MOV R2, R27 ;  /* 0x0000001b00027202 */ /* 0x000fe40000000f00 */
[----:B------:R-:W-:Y:S01]  /*24db0*/  MOV R7, R25 ;  /* 0x0000001900077202 */ /* 0x000fe20000000f00 */
[----:B------:R-:W4:Y:S04]  /*24dc0*/  LDL.LU.64 R26, [R1+0x24a8] ;  /* 0x0024a800011a7983 */ /* 0x000f280000300a00 */
[----:B------:R-:W4:Y:S02]  /*24dd0*/  LDL.LU.64 R24, [R1+0x24a0] ;  /* 0x0024a00001187983 */ /* 0x000f240000300a00 */
[-C--:B----4-:R-:W-:Y:S02]  /*24de0*/  HMMA.16816.F32.BF16 R24, R24, R4.reuse, R20 ;  /* 0x000000041818723c */ /* 0x090fe40000041814 */
[----:B------:R-:W3:Y:S04]  /*24df0*/  LDL.LU.64 R22, [R1+0x2498] ;  /* 0x0024980001167983 */ /* 0x000ee80000300a00 */
[----:B------:R-:W3:Y:S11]  /*24e00*/  LDL.LU.64 R20, [R1+0x2490] ;  /* 0x0024900001147983 */ /* 0x000ef60000300a00 */
[----:B------:R-:W-:Y:S06]  /*24e10*/  @!UPT UIADD3 URZ, URZ, URZ, URZ ;  /* 0x0000003f3f3ff290 */ /* 0x000fec000fffe03f */
        /* <DEDUP_REMOVED lines=11> */
[----:B------:R-:W4:Y:S01]  /*24ed0*/  LDL.LU R27, [R1+0xdc] ;  /* 0x0000dc00011b7983 */ /* 0x000f220000300800 */
[----:B---3--:R-:W-:Y:S03]  /*24ee0*/  HMMA.16816.F32.BF16 R20, R20, R4, R16 ;  /* 0x000000041414723c */ /* 0x008fe60000041810 */
[----:B----4-:R0:W-:Y:S04]  /*24ef0*/  STL.64 [R1+0x2458], R26 ;  /* 0x0024581a01007387 */ /* 0x0101e80000100a00 */
[----:B--2---:R1:W-:Y:S01]  /*24f00*/  STL.64 [R1+0x2450], R24 ;  /* 0x0024501801007387 */ /* 0x0043e20000100a00 */
[----:B0-----:R-:W-:Y:S01]  /*24f10*/  MOV R26, R29 ;  /* 0x0000001d001a7202 */ /* 0x001fe20000000f00 */
[----:B-1----:R-:W-:Y:S01]  /*24f20*/  IMAD.MOV.U32 R24, RZ, RZ, R6 ;  /* 0x000000ffff187224 */ /* 0x002fe200078e0006 */
[----:B------:R-:W-:Y:S01]  /*24f30*/  MOV R25, R7 ;  /* 0x0000000700197202 */ /* 0x000fe20000000f00 */
[----:B------:R-:W2:Y:S01]  /*24f40*/  LDL.LU R6, [R1+0x248c] ;  /* 0x00248c0001067983 */ /* 0x000ea20000300800 */
[----:B------:R-:W-:-:S03]  /*24f50*/  MOV R27, R2 ;  /* 0x00000002001b7202 */ /* 0x000fc60000000f00 */
[----:B------:R-:W2:Y:S04]  /*24f60*/  LDL.LU R7, [R1+0x2488] ;  /* 0x0024880001077983 */ /* 0x000ea80000300800 */
[----:B------:R-:W3:Y:S04]  /*24f70*/  LDL.LU R29, [R1+0x2484] ;  /* 0x00248400011d7983 */ /* 0x000ee80000300800 */
[----:B------:R-:W4:Y:S04]  /*24f80*/  LDL.LU R2, [R1+0x2480] ;  /* 0x0024800001027983 */ /* 0x000f280000300800 */
[----:B------:R-:W2:Y:S04]  /*24f90*/  LDL.LU.64 R18, [R1+0x2478] ;  /* 0x0024780001127983 */ /* 0x000ea80000300a00 */
[----:B------:R-:W2:Y:S04]  /*24fa0*/  LDL.LU.64 R16, [R1+0x2470] ;  /* 0x0024700001107983 */ /* 0x000ea80000300a00 */
[----:B------:R0:W-:Y:S04]  /*24fb0*/  STL.64 [R1+0xc0], R20 ;  /* 0x0000c01401007387 */ /* 0x0001e80000100a00 */
[----:B------:R1:W-:Y:S04]  /*24fc0*/  STL.64 [R1+0xc8], R22 ;  /* 0x0000c81601007387 */ /* 0x0003e80000100a00 */
[----:B0-----:R-:W2:Y:S04]  /*24fd0*/  LDL.LU R20, [R1+0x50] ;  /* 0x0000500001147983 */ /* 0x001ea80000300800 */
[----:B------:R-:W2:Y:S04]  /*24fe0*/  LDL.LU R21, [R1+0x54] ;  /* 0x0000540001157983 */ /* 0x000ea80000300800 */
[----:B-1----:R-:W2:Y:S04]  /*24ff0*/  LDL.LU R22, [R1+0x58] ;  /* 0x0000580001167983 */ /* 0x002ea80000300800 */
[----:B------:R-:W2:Y:S01]  /*25000*/  LDL.LU R23, [R1+0x5c] ;  /* 0x00005c0001177983 */ /* 0x000ea20000300800 */
[-C--:B------:R-:W-:Y:S03]  /*25010*/  HMMA.16816.F32.BF16 R12, R12, R4.reuse, R8 ;  /* 0x000000040c0c723c */ /* 0x080fe60000041808 */
[----:B------:R-:W0:Y:S05]  /*25020*/  LDSM.16.MT88.4 R8, [R3+0xc080] ;  /* 0x00c080000308783b */ /* 0x000e2a0000004200 */
[----:B--2---:R-:W-:Y:S01]  /*25030*/  HMMA.16816.F32.BF16 R16, R16, R4, R20 ;  /* 0x000000041010723c */ /* 0x004fe20000041814 */
[----:B------:R-:W-:Y:S11]  /*25040*/  LDSM.16.MT88.4 R20, [R0+0xd000] ;  /* 0x00d000000014783b */ /* 0x000ff60000004200 */
[----:B------:R-:W-:Y:S11]  /*25050*/  @!UPT UIADD3 URZ, URZ, URZ, URZ ;  /* 0x0000003f3f3ff290 */ /* 0x000ff6000fffe03f */
[----:B------:R-:W-:Y:S04]  /*25060*/  STL.64 [R1+0x90], R16 ;  /* 0x0000901001007387 */ /* 0x000fe80000100a00 */
[----:B------:R-:W-:Y:S04]  /*25070*/  STL.64 [R1+0x98], R18 ;  /* 0x0000981201007387 */ /* 0x000fe80000100a00 */
[----:B0-----:R3:W-:Y:S04]  /*25080*/  STL.64 [R1+0x2468], R10 ;  /* 0x0024680a01007387 */ /* 0x0017e80000100a00 */
[----:B------:R-:W-:Y:S04]  /*25090*/  STL.64 [R1+0xa0], R12 ;  /* 0x0000a00c01007387 */ /* 0x000fe80000100a00 */
[----:B------:R-:W-:Y:S04]  /*250a0*/  STL.64 [R1+0xa8], R14 ;  /* 0x0000a80e01007387 */ /* 0x000fe80000100a00 */
[----:B------:R0:W-:Y:S01]  /*250b0*/  STL.64 [R1+0x2460], R8 ;  /* 0x0024600801007387 */ /* 0x0001e20000100a00 */
[----:B---3--:R-:W-:-:S03]  /*250c0*/  IMAD.MOV.U32 R11, RZ, RZ, R29 ;  /* 0x000000ffff0b7224 */ /* 0x008fc600078e001d */
[----:B----4-:R-:W-:Y:S04]  /*250d0*/  LDSM.16.MT88.4 R12, [R2+0xc000] ;  /* 0x00c00000020c783b */ /* 0x010fe80000004200 */
[----:B------:R-:W-:Y:S04]  /*250e0*/  LDSM.16.MT88.4 R16, [R2+0xc080] ;  /* 0x00c080000210783b */ /* 0x000fe80000004200 */
[----:B0-----:R-:W2:Y:S04]  /*250f0*/  LDL.LU R8, [R1+0x20] ;  /* 0x0000200001087983 */ /* 0x001ea80000300800 */
[----:B------:R-:W2:Y:S04]  /*25100*/  LDL.LU R9, [R1+0x24] ;  /* 0x0000240001097983 */ /* 0x000ea80000300800 */
[----:B------:R-:W2:Y:S04]  /*25110*/  LDL.LU R10, [R1+0x28] ;  /* 0x00002800010a7983 */ /* 0x000ea80000300800 */
[----:B------:R-:W-:Y:S04]  /*25120*/  STL [R1+0x2424], R3 ;  /* 0x0024240301007387 */ /* 0x000fe80000100800 */
[----:B------:R-:W-:Y:S01]  /*25130*/  STL [R1+0x2428], R2 ;  /* 0x0024280201007387 */ /* 0x000fe20000100800 */
[----:B--2---:R-:W-:Y:S03]  /*25140*/  HMMA.16816.F32.BF16 R24, R24, R4, R8 ;  /* 0x000000041818723c */ /* 0x004fe60000041808 */
[----:B------:R-:W2:Y:S04]  /*25150*/  LDL.LU.64 R10, [R1+0x2468] ;  /* 0x00246800010a7983 */ /* 0x000ea80000300a00 */
[----:B------:R-:W2:Y:S11]  /*25160*/  LDL.LU.64 R8, [R1+0x2460] ;  /* 0x0024600001087983 */ /* 0x000eb60000300a00 */
[----:B------:R-:W-:Y:S05]  /*25170*/  @!UPT UIADD3 URZ, URZ, URZ, URZ ;  /* 0x0000003f3f3ff290 */ /* 0x000fea000fffe03f */
[----:B------:R-:W-:Y:S04]  /*25180*/  STL.64 [R1+0x80], R24 ;  /* 0x0000801801007387 */ /* 0x000fe80000100a00 */
[----:B------:R-:W-:Y:S04]  /*25190*/  STL.64 [R1+0x88], R26 ;  /* 0x0000881a01007387 */ /* 0x000fe80000100a00 */
[----:B------:R-:W0:Y:S02]  /*251a0*/  LDSM.16.MT88.4 R24, [R0+0xd080] ;  /* 0x00d080000018783b */ /* 0x000e240000004200 */
[----:B0-----:R-:W-:-:S02]  /*251b0*/  MOV R2, R26 ;  /* 0x0000001a00027202 */ /* 0x001fc40000000f00 */
[----:B------:R-:W-:Y:S01]  /*251c0*/  STL.64 [R1+0x20], R24 ;  /* 0x0000201801007387 */ /* 0x000fe20000100a00 */
[----:B------:R-:W-:-:S03]  /*251d0*/  MOV R3, R27 ;  /* 0x0000001b00037202 */ /* 0x000fc60000000f00 */
[----:B------:R-:W0:Y:S04]  /*251e0*/  LDSM.16.MT88.4 R24, [R28+0xd000] ;  /* 0x00d000001c18783b */ /* 0x000e280000004200 */
[----:B------:R-:W-:Y:S04]  /*251f0*/  STL [R1+0x2420], R0 ;  /* 0x0024200001007387 */ /* 0x000fe80000100800 */
[----:B0-----:R-:W-:Y:S04]  /*25200*/  STL.64 [R1+0x10], R24 ;  /* 0x0000101801007387 */ /* 0x001fe80000100a00 */
[----:B------:R0:W-:Y:S04]  /*25210*/  STL.64 [R1+0x18], R26 ;  /* 0x0000181a01007387 */ /* 0x0001e80000100a00 */
[----:B0-----:R-:W2:Y:S04]  /*25220*/  LDL.LU.64 R26, [R1+0x2458] ;  /* 0x00245800011a7983 */ /* 0x001ea80000300a00 */
[----:B------:R-:W2:Y:S02]  /*25230*/  LDL.LU.64 R24, [R1+0x2450] ;  /* 0x0024500001187983 */ /* 0x000ea40000300a00 */
[-C--:B--2---:R-:W-:Y:S02]  /*25240*/  HMMA.16816.F32.BF16 R8, R8, R4.reuse, R24 ;  /* 0x000000040808723c */ /* 0x084fe40000041818 */
[----:B------:R-:W2:Y:S04]  /*25250*/  LDL.LU.64 R26, [R1+0x2448] ;  /* 0x00244800011a7983 */ /* 0x000ea80000300a00 */
[----:B------:R-:W2:Y:S11]  /*25260*/  LDL.LU.64 R24, [R1+0x2440] ;  /* 0x0024400001187983 */ /* 0x000eb60000300a00 */
[----:B------:R-:W-:Y:S06]  /*25270*/  @!UPT UIADD3 URZ, URZ, URZ, URZ ;  /* 0x0000003f3f3ff290 */ /* 0x000fec000fffe03f */
[----:B------:R0:W-:Y:S01]  /*25280*/  STL.64 [R1+0x70], R8 ;  /* 0x0000700801007387 */ /* 0x0001e20000100a00 */
[----:B------:R-:W-:Y:S01]  /*25290*/  MOV R0, R10 ;  /* 0x0000000a00007202 */ /* 0x000fe20000000f00 */
[----:B------:R-:W-:Y:S02]  /*252a0*/  IMAD.MOV.U32 R29, RZ, RZ, R11 ;  /* 0x000000ffff1d7224 */ /* 0x000fe400078e000b */
[----:B0-----:R-:W3:Y:S04]  /*252b0*/  LDL.LU R8, [R1+0x30] ;  /* 0x0000300001087983 */ /* 0x001ee80000300800 */
[----:B------:R-:W3:Y:S04]  /*252c0*/  LDL.LU R9, [R1+0x34] ;  /* 0x0000340001097983 */ /* 0x000ee80000300800 */
[----:B------:R-:W3:Y:S04]  /*252d0*/  LDL.LU R10, [R1+0x38] ;  /* 0x00003800010a7983 */ /* 0x000ee80000300800 */
[----:B------:R-:W3:Y:S01]  /*252e0*/  LDL.LU R11, [R1+0x3c] ;  /* 0x00003c00010b7983 */ /* 0x000ee20000300800 */
[-C--:B--2---:R-:W-:Y:S03]  /*252f0*/  HMMA.16816.F32.BF16 R12, R12, R4.reuse, R24 ;  /* 0x000000040c0c723c */ /* 0x084fe60000041818 */
[----:B------:R-:W2:Y:S04]  /*25300*/  LDL.LU.64 R26, [R1+0x2438] ;  /* 0x00243800011a7983 */ /* 0x000ea80000300a00 */
[----:B------:R-:W2:Y:S01]  /*25310*/  LDL.LU.64 R24, [R1+0x2430] ;  /* 0x0024300001187983 */ /* 0x000ea20000300a00 */
[----:B---3--:R-:W-:Y:S11]  /*25320*/  HMMA.16816.F32.BF16 R8, R16, R4, R8 ;  /* 0x000000041008723c */ /* 0x008ff60000041808 */
[----:B------:R-:W-:Y:S04]  /*25330*/  @!UPT UIADD3 URZ, URZ, URZ, URZ ;  /* 0x0000003f3f3ff290 */ /* 0x000fe8000fffe03f */
[----:B------:R-:W-:Y:S04]  /*25340*/  STL.64 [R1+0x50], R12 ;  /* 0x0000500c01007387 */ /* 0x000fe80000100a00 */
[----:B------:R-:W-:Y:S04]  /*25350*/  STL.64 [R1+0x58], R14 ;  /* 0x0000580e01007387 */ /* 0x000fe80000100a00 */
[----:B------:R-:W0:Y:S04]  /*25360*/  LDSM.16.MT88.4 R12, [R28+0xd080] ;  /* 0x00d080001c0c783b */ /* 0x000e280000004200 */
[----:B------:R2:W-:Y:S01]  /*25370*/  STL.64 [R1+0x60], R8 ;  /* 0x0000600801007387 */ /* 0x0005e20000100a00 */
[----:B------:R-:W-:-:S02]  /*25380*/  MOV R5, R10 ;  /* 0x0000000a00057202 */ /* 0x000fc40000000f00 */
[----:B------:R-:W-:Y:S02]  /*25390*/  MOV R4, R11 ;  /* 0x0000000b00047202 */ /* 0x000fe40000000f00 */
[----:B--2---:R-:W-:Y:S01]  /*253a0*/  HMMA.16816.F32.BF16 R8, R20, R6, R24 ;  /* 0x000000061408723c */ /* 0x004fe20000041818 */
[----:B------:R-:W2:Y:S11]  /*253b0*/  LDL.LU R24, [R1+0x10] ;  /* 0x0000100001187983 */ /* 0x000eb60000300800 */
[----:B------:R-:W-:Y:S11]  /*253c0*/  @!UPT UIADD3 URZ, URZ, URZ, URZ ;  /* 0x0000003f3f3ff290 */ /* 0x000ff6000fffe03f */
[----:B------:R-:W-:Y:S04]  /*253d0*/  STL.64 [R1+0x40], R8 ;  /* 0x0000400801007387 */ /* 0x000fe80000100a00 */
[----:B------:R-:W-:Y:S04]  /*253e0*/  STL.64 [R1+0x48], R10 ;  /* 0x0000480a01007387 */ /* 0x000fe80000100a00 */
[----:B------:R-:W2:Y:S04]  /*253f0*/  LDL.LU R25, [R1+0x14] ;  /* 0x0000140001197983 */ /* 0x000ea80000300800 */
[----:B------:R-:W3:Y:S04]  /*25400*/  LDL.LU R26, [R1+0x18] ;  /* 0x00001800011a7983 */ /* 0x000ee80000300800 */
[----:B------:R-:W3:Y:S04]  /*25410*/  LDL.LU R27, [R1+0x1c] ;  /* 0x00001c00011b7983 */ /* 0x000ee80000300800 */
[----:B---3--:R1:W-:Y:S04]  /*25420*/  STL.64 [R1+0x2408], R26 ;  /* 0x0024081a01007387 */ /* 0x0083e80000100a00 */
[----:B--2---:R2:W-:Y:S01]  /*25430*/  STL.64 [R1+0x2400], R24 ;  /* 0x0024001801007387 */ /* 0x0045e20000100a00 */
[----:B-1----:R-:W-:Y:S01]  /*25440*/  MOV R26, R2 ;  /* 0x00000002001a7202 */ /* 0x002fe20000000f00 */
[----:B------:R-:W-:-:S02]  /*25450*/  IMAD.MOV.U32 R27, RZ, RZ, R3 ;  /* 0x000000ffff1b7224 */ /* 0x000fc400078e0003 */
[----:B--2---:R-:W2:Y:S04]  /*25460*/  LDL.LU R24, [R1+0x20] ;  /* 0x0000200001187983 */ /* 0x004ea80000300800 */
[----:B------:R-:W2:Y:S04]  /*25470*/  LDL.LU R25, [R1+0x24] ;  /* 0x0000240001197983 */ /* 0x000ea80000300800 */
[----:B------:R-:W3:Y:S04]  /*25480*/  LDL.LU R2, [R1+0x2428] ;  /* 0x0024280001027983 */ /* 0x000ee80000300800 */
[----:B------:R-:W4:Y:S04]  /*25490*/  LDL.LU R3, [R1+0x2424] ;  /* 0x0024240001037983 */ /* 0x000f280000300800 */
[----:B------:R-:W2:Y:S01]  /*254a0*/  LDL R11, [R1+0x14b0] ;  /* 0x0014b000010b7983 */ /* 0x000ea20000100800 */
[----:B0-----:R-:W-:Y:S01]  /*254b0*/  MOV R19, R12 ;  /* 0x0000000c00137202 */ /* 0x001fe20000000f00 */
[----:B------:R-:W-:Y:S01]  /*254c0*/  IMAD.MOV.U32 R16, RZ, RZ, R15 ;  /* 0x000000ffff107224 */ /* 0x000fe200078e000f */
[----:B------:R-:W-:-:S02]  /*254d0*/  MOV R18, R13 ;  /* 0x0000000d00127202 */ /* 0x000fc40000000f00 */
[----:B------:R-:W-:Y:S01]  /*254e0*/  MOV R17, R14 ;  /* 0x0000000e00117202 */ /* 0x000fe20000000f00 */
[----:B---3--:R-:W-:Y:S04]  /*254f0*/  LDSM.16.MT88.4 R20, [R2+0xd000] ;  /* 0x00d000000214783b */ /* 0x008fe80000004200 */
[----:B----4-:R-:W0:Y:S04]  /*25500*/  LDSM.16.MT88.4 R12, [R3+0xd000] ;  /* 0x00d00000030c783b */ /* 0x010e280000004200 */
[----:B--2---:R1:W-:Y:S04]  /*25510*/  STL [R1+0x23f8], R11 ;  /* 0x0023f80b01007387 */ /* 0x0043e80000100800 */
[----:B------:R-:W2:Y:S04]  /*25520*/  LDL.LU R8, [R1+0x90] ;  /* 0x0000900001087983 */ /* 0x000ea80000300800 */
[----:B------:R-:W2:Y:S04]  /*25530*/  LDL.LU R9, [R1+0x94] ;  /* 0x0000940001097983 */ /* 0x000ea80000300800 */
[----:B------:R-:W3:Y:S04]  /*25540*/  LDL.LU R10, [R1+0x98] ;  /* 0x00009800010a7983 */ /* 0x000ee80000300800 */
[----:B-1----:R-:W3:Y:S04]  /*25550*/  LDL.LU R11, [R1+0x9c] ;  /* 0x00009c00010b7983 */ /* 0x002ee80000300800 */
[----:B---3--:R-:W-:Y:S04]  /*25560*/  STL.64 [R1+0x2418], R10 ;  /* 0x0024180a01007387 */ /* 0x008fe80000100a00 */
[----:B--2---:R1:W-:Y:S04]  /*25570*/  STL.64 [R1+0x2410], R8 ;  /* 0x0024100801007387 */ /* 0x0043e80000100a00 */
[----:B-1----:R-:W2:Y:S04]  /*25580*/  LDL.LU R8, [R1+0xc0] ;  /* 0x0000c00001087983 */ /* 0x002ea80000300800 */
[----:B------:R-:W2:Y:S04]  /*25590*/  LDL.LU R9, [R1+0xc4] ;  /* 0x0000c40001097983 */ /* 0x000ea80000300800 */
[----:B------:R-:W2:Y:S04]  /*255a0*/  LDL.LU R10, [R1+0xc8] ;  /* 0x0000c800010a7983 */ /* 0x000ea80000300800 */
[----:B------:R-:W2:Y:S04]  /*255b0*/  LDL.LU R11, [R1+0xcc] ;  /* 0x0000cc00010b7983 */ /* 0x000ea80000300800 */
[----:B0-----:R0:W-:Y:S04]  /*255c0*/  STL.64 [R1+0x23e0], R14 ;  /* 0x0023e00e01007387 */ /* 0x0011e80000100a00 */
[----:B------:R1:W-:Y:S01]  /*255d0*/  STL.64 [R1+0x23d8], R12 ;  /* 0x0023d80c01007387 */ /* 0x0003e20000100a00 */
[----:B0-----:R-:W-:Y:S01]  /*255e0*/  MOV R14, R17 ;  /* 0x00000011000e7202 */ /* 0x001fe20000000f00 */
[----:B------:R-:W-:Y:S01]  /*255f0*/  IMAD.MOV.U32 R15, RZ, RZ, R16 ;  /* 0x000000ffff0f7224 */ /* 0x000fe200078e0010 */
[----:B-1----:R-:W-:-:S02]  /*25600*/  MOV R12, R19 ;  /* 0x00000013000c7202 */ /* 0x002fc40000000f00 */
[----:B------:R-:W-:Y:S02]  /*25610*/  MOV R13, R18 ;  /* 0x00000012000d7202 */ /* 0x000fe40000000f00 */
[----:B------:R-:W0:Y:S04]  /*25620*/  LDSM.16.MT88.4 R16, [R3+0xd080] ;  /* 0x00d080000310783b */ /* 0x000e280000004200 */
[----:B0-----:R-:W-:Y:S04]  /*25630*/  STL.64 [R1+0x23d0], R18 ;  /* 0x0023d01201007387 */ /* 0x001fe80000100a00 */
[----:B------:R0:W-:Y:S04]  /*25640*/  STL.64 [R1+0x23c8], R16 ;  /* 0x0023c81001007387 */ /* 0x0001e80000100a00 */
[----:B0-----:R-:W3:Y:S04]  /*25650*/  LDL.LU R16, [R1+0x80] ;  /* 0x0000800001107983 */ /* 0x001ee80000300800 */
[----:B------:R-:W3:Y:S04]  /*25660*/  LDL.LU R17, [R1+0x84] ;  /* 0x0000840001117983 */ /* 0x000ee80000300800 */
[----:B------:R-:W4:Y:S04]  /*25670*/  LDL.LU R18, [R1+0x88] ;  /* 0x0000880001127983 */ /* 0x000f280000300800 */
[----:B------:R-:W4:Y:S01]  /*25680*/  LDL.LU R19, [R1+0x8c] ;  /* 0x00008c0001137983 */ /* 0x000f220000300800 */
[----:B--2---:R-:W-:Y:S03]  /*25690*/  HMMA.16816.F32.BF16 R24, R24, R6, R8 ;  /* 0x000000061818723c */ /* 0x004fe60000041808 */
[----:B----4-:R-:W-:Y:S04]  /*256a0*/  STL.64 [R1+0x23f0], R18 ;  /* 0x0023f01201007387 */ /* 0x010fe80000100a00 */
[----:B---3--:R0:W-:Y:S04]  /*256b0*/  STL.64 [R1+0x23e8], R16 ;  /* 0x0023e81001007387 */ /* 0x0081e80000100a00 */
[----:B0-----:R-:W2:Y:S04]  /*256c0*/  LDL.LU R16, [R1+0xa0] ;  /* 0x0000a00001107983 */ /* 0x001ea80000300800 */
[----:B------:R-:W2:Y:S04]  /*256d0*/  LDL.LU R17, [R1+0xa4] ;  /* 0x0000a40001117983 */ /* 0x000ea80000300800 */
[----:B------:R-:W2:Y:S04]  /*256e0*/  LDL.LU R18, [R1+0xa8] ;  /* 0x0000a80001127983 */ /* 0x000ea80000300800 */
[----:B------:R-:W2:Y:S04]  /*256f0*/  LDL.LU R19, [R1+0xac] ;  /* 0x0000ac0001137983 */ /* 0x000ea80000300800 */
[----:B------:R-:W-:Y:S04]  /*25700*/  STL [R1+0x23a0], R3 ;  /* 0x0023a00301007387 */ /* 0x000fe80000100800 */
[----:B------:R0:W-:Y:S04]  /*25710*/  STL.64 [R1+0x23c0], R22 ;  /* 0x0023c01601007387 */ /* 0x0001e80000100a00 */
[----:B------:R1:W-:Y:S01]  /*25720*/  STL.64 [R1+0x23b8], R20 ;  /* 0x0023b81401007387 */ /* 0x0003e20000100a00 */
[----:B0-----:R-:W-:-:S03]  /*25730*/  MOV R22, R0 ;  /* 0x0000000000167202 */ /* 0x001fc60000000f00 */
[----:B-1----:R-:W3:Y:S04]  /*25740*/  LDL.LU R20, [R1+0x70] ;  /* 0x0000700001147983 */ /* 0x002ee80000300800 */
[----:B------:R-:W3:Y:S01]  /*25750*/  LDL.LU R21, [R1+0x74] ;  /* 0x0000740001157983 */ /* 0x000ee20000300800 */
[----:B------:R-:W-:-:S03]  /*25760*/  MOV R23, R29 ;  /* 0x0000001d00177202 */ /* 0x000fc60000000f00 */
[----:B------:R-:W4:Y:S01]  /*25770*/  LDL.LU R0, [R1+0x2420] ;  /* 0x0024200001007983 */ /* 0x000f220000300800 */
[----:B------:R-:W-:-:S03]  /*25780*/  MOV R29, R27 ;  /* 0x0000001b001d7202 */ /* 0x000fc60000000f00 */
[----:B------:R-:W2:Y:S04]  /*25790*/  LDL.LU.64 R10, [R1+0x2418] ;  /* 0x00241800010a7983 */ /* 0x000ea80000300a00 */
[----:B------:R-:W2:Y:S04]  /*257a0*/  LDL.LU.64 R8, [R1+0x2410] ;  /* 0x0024100001087983 */ /* 0x000ea80000300a00 */
[----:B------:R-:W-:Y:S04]  /*257b0*/  STL.64 [R1+0xc0], R24 ;  /* 0x0000c01801007387 */ /* 0x000fe80000100a00 */
[----:B------:R0:W-:Y:S04]  /*257c0*/  STL [R1+0xc8], R26 ;  /* 0x0000c81a01007387 */ /* 0x0001e80000100800 */
[----:B0-----:R-:W2:Y:S04]  /*257d0*/  LDL.LU.64 R26, [R1+0x2408] ;  /* 0x00240800011a7983 */ /* 0x001ea80000300a00 */
[----:B------:R-:W2:Y:S04]  /*257e0*/  LDL.LU.64 R24, [R1+0x2400] ;  /* 0x0024000001187983 */ /* 0x000ea80000300a00 */
[----:B------:R-:W-:Y:S04]  /*257f0*/  STL [R1+0x2398], R29 ;  /* 0x0023981d01007387 */ /* 0x000fe80000100800 */
[----:B------:R-:W-:Y:S01]  /*25800*/  STL [R1+0x239c], R2 ;  /* 0x00239c0201007387 */ /* 0x000fe20000100800 */
[-C--:B--2---:R-:W-:Y:S03]  /*25810*/  HMMA.16816.F32.BF16 R8, R24, R6.reuse, R8 ;  /* 0x000000061808723c */ /* 0x084fe60000041808 */
[----:B------:R-:W-:Y:S11]  /*25820*/  LDSM.16.MT88.4 R24, [R2+0xd080] ;  /* 0x00d080000218783b */ /* 0x000ff60000004200 */
[----:B------:R-:W-:Y:S09]  /*25830*/  @!UPT UIADD3 URZ, URZ, URZ, URZ ;  /* 0x0000003f3f3ff290 */ /* 0x000ff2000fffe03f */
[----:B------:R-:W-:Y:S04]  /*25840*/  STL.64 [R1+0xb0], R8 ;  /* 0x0000b00801007387 */ /* 0x000fe80000100a00 */
[----:B------:R-:W-:Y:S04]  /*25850*/  STL.64 [R1+0xb8], R10 ;  /* 0x0000b80a01007387 */ /* 0x000fe80000100a00 */
[----:B----4-:R-:W0:Y:S04]  /*25860*/  LDSM.16.MT88.4 R8, [R0+0xe000] ;  /* 0x00e000000008783b */ /* 0x010e280000004200 */
[----:B0-----:R-:W-:Y:S04]  /*25870*/  STL.64 [R1+0x30], R8 ;  /* 0x0000300801007387 */ /* 0x001fe80000100a00 */
[----:B------:R0:W-:Y:S04]  /*25880*/  STL.64 [R1+0x38], R10 ;  /* 0x0000380a01007387 */ /* 0x0001e80000100a00 */
[----:B0-----:R-:W2:Y:S01]  /*25890*/  LDL.LU R11, [R1+0x23f8] ;  /* 0x0023f800010b7983 */ /* 0x001ea20000300800 */
[-C--:B------:R-:W-:Y:S11]  /*258a0*/  HMMA.16816.F32.BF16 R12, R12, R6.reuse, R16 ;  /* 0x000000060c0c723c */ /* 0x080ff60000041810 */
[----:B------:R-:W-:Y:S11]  /*258b0*/  @!UPT UIADD3 URZ, URZ, URZ, URZ ;  /* 0x0000003f3f3ff290 */ /* 0x000ff6000fffe03f */
[----:B------:R-:W-:Y:S02]  /*258c0*/  @!UPT UIADD3 URZ, URZ, URZ, URZ ;  /* 0x0000003f3f3ff290 */ /* 0x000fe4000fffe03f */
[----:B------:R-:W-:Y:S01]  /*258d0*/  IMAD.MOV.U32 R2, RZ, RZ, R14 ;  /* 0x000000ffff027224 */ /* 0x000fe200078e000e */
[----:B------:R-:W-:Y:S01]  /*258e0*/  MOV R29, R15 ;  /* 0x0000000f001d7202 */ /* 0x000fe20000000f00 */
[----:B--2---:R-:W0:Y:S04]  /*258f0*/  LDSM.16.M88.4 R8, [R11+0x20180] ;  /* 0x020180000b08783b */ /* 0x004e280000000200 */
[----:B0-----:R0:W-:Y:S04]  /*25900*/  STL [R1+0x23a8], R8 ;  /* 0x0023a80801007387 */ /* 0x0011e80000100800 */
[----:B------:R1:W-:Y:S04]  /*25910*/  STL [R1+0x23a4], R9 ;  /* 0x0023a40901007387 */ /* 0x0003e80000100800 */
[----:B------:R2:W-:Y:S04]  /*25920*/  STL [R1+0x2308], R10 ;  /* 0x0023080a01007387 */ /* 0x0005e80000100800 */
[----:B------:R4:W-:Y:S04]  /*25930*/  STL [R1+0x2304], R11 ;  /* 0x0023040b01007387 */ /* 0x0009e80000100800 */
[----:B0-----:R-:W3:Y:S04]  /*25940*/  LDL.LU R8, [R1+0x50] ;  /* 0x0000500001087983 */ /* 0x001ee80000300800 */
[----:B-1----:R-:W3:Y:S04]  /*25950*/  LDL.LU R9, [R1+0x54] ;  /* 0x0000540001097983 */ /* 0x002ee80000300800 */
[----:B--2---:R-:W2:Y:S04]  /*25960*/  LDL.LU R10, [R1+0x58] ;  /* 0x00005800010a7983 */ /* 0x004ea80000300800 */
[----:B----4-:R-:W2:Y:S04]  /*25970*/  LDL.LU R11, [R1+0x5c] ;  /* 0x00005c00010b7983 */ /* 0x010ea80000300800 */
[----:B------:R-:W4:Y:S04]  /*25980*/  LDL.LU.64 R18, [R1+0x23f0] ;  /* 0x0023f00001127983 */ /* 0x000f280000300a00 */
[----:B------:R-:W4:Y:S04]  /*25990*/  LDL.LU.64 R16, [R1+0x23e8] ;  /* 0x0023e80001107983 */ /* 0x000f280000300a00 */
[----:B------:R0:W-:Y:S04]  /*259a0*/  STL.64 [R1+0x90], R12 ;  /* 0x0000900c01007387 */ /* 0x0001e80000100a00 */
[----:B------:R-:W4:Y:S04]  /*259b0*/  LDL.LU.64 R14, [R1+0x23e0] ;  /* 0x0023e000010e7983 */ /* 0x000f280000300a00 */
[----:B0-----:R-:W4:Y:S04]  /*259c0*/  LDL.LU.64 R12, [R1+0x23d8] ;  /* 0x0023d800010c7983 */ /* 0x001f280000300a00 */
[----:B------:R-:W-:Y:S04]  /*259d0*/  STL [R1+0x23b0], R29 ;  /* 0x0023b01d01007387 */ /* 0x000fe80000100800 */
[----:B------:R-:W-:Y:S01]  /*259e0*/  STL [R1+0x23ac], R2 ;  /* 0x0023ac0201007387 */ /* 0x000fe20000100800 */
[-C--:B----4-:R-:W-:Y:S03]  /*259f0*/  HMMA.16816.F32.BF16 R12, R12, R6.reuse, R16 ;  /* 0x000000060c0c723c */ /* 0x090fe60000041810 */
[----:B------:R-:W3:Y:S04]  /*25a00*/  LDL.LU.64 R18, [R1+0x23d0] ;  /* 0x0023d00001127983 */ /* 0x000ee80000300a00 */
[----:B------:R-:W3:Y:S11]  /*25a10*/  LDL.LU.64 R16, [R1+0x23c8] ;  /* 0x0023c80001107983 */ /* 0x000ef60000300a00 */
[----:B------:R-:W-:Y:S05]  /*25a20*/  @!UPT UIADD3 URZ, URZ, URZ, URZ ;  /* 0x0000003f3f3ff290 */ /* 0x000fea000fffe03f */
[----:B------:R0:W-:Y:S04]  /*25a30*/  STL.64 [R1+0xa0], R12 ;  /* 0x0000a00c01007387 */ /* 0x0001e80000100a00 */
[----:B------:R1:W-:Y:S04]  /*25a40*/  STL.64 [R1+0xa8], R14 ;  /* 0x0000a80e01007387 */ /* 0x0003e80000100a00 */
[----:B0-----:R-:W4:Y:S04]  /*25a50*/  LDL.LU R12, [R1+0x60] ;  /* 0x00006000010c7983 */ /* 0x001f280000300800 */
[----:B------:R-:W4:Y:S01]  /*25a60*/  LDL.LU R13, [R1+0x64] ;  /* 0x00006400010d7983 */ /* 0x000f220000300800 */
[----:B---3--:R-:W-:Y:S03]  /*25a70*/  HMMA.16816.F32.BF16 R16, R16, R6, R20 ;  /* 0x000000061010723c */ /* 0x008fe60000041814 */
[----:B------:R-:W2:Y:S04]  /*25a80*/  LDL.LU.64 R22, [R1+0x23c0] ;  /* 0x0023c00001167983 */ /* 0x000ea80000300a00 */
[----:B------:R-:W2:Y:S11]  /*25a90*/  LDL.LU.64 R20, [R1+0x23b8] ;  /* 0x0023b80001147983 */ /* 0x000eb60000300a00 */
[----:B------:R-:W-:Y:S05]  /*25aa0*/  @!UPT UIADD3 URZ, URZ, URZ, URZ ;  /* 0x0000003f3f3ff290 */ /* 0x000fea000fffe03f */
[----:B------:R-:W-:Y:S01]  /*25ab0*/  STL.64 [R1+0x80], R16 ;  /* 0x0000801001007387 */ /* 0x000fe20000100a00 */
[----:B------:R-:W-:-:S03]  /*25ac0*/  IMAD.MOV.U32 R29, RZ, RZ, R19 ;  /* 0x000000ffff1d7224 */ /* 0x000fc600078e0013 */
[----:B------:R-:W-:Y:S04]  /*25ad0*/  STL [R1+0x88], R18 ;  /* 0x0000881201007387 */ /* 0x000fe80000100800 */
[----:B------:R-:W0:Y:S01]  /*25ae0*/  LDSM.16.MT88.4 R16, [R0+0xe080] ;  /* 0x00e080000010783b */ /* 0x000e220000004200 */
[----:B-1----:R-:W-:Y:S02]  /*25af0*/  MOV R14, R5 ;  /* 0x00000005000e7202 */ /* 0x002fe40000000f00 */
[----:B------:R-:W-:Y:S02]  /*25b00*/  MOV R15, R4 ;  /* 0x00000004000f7202 */ /* 0x000fe40000000f00 */
[----:B0-----:R-:W-:Y:S01]  /*25b10*/  MOV R5, R18 ;  /* 0x0000001200057202 */ /* 0x001fe20000000f00 */
[----:B------:R-:W-:-:S04]  /*25b20*/  IMAD.MOV.U32 R4, RZ, RZ, R19 ;  /* 0x000000ffff047224 */ /* 0x000fc800078e0013 */
[-C--:B----4-:R-:W-:Y:S08]  /*25b30*/  HMMA.16816.F32.BF16 R24, R24, R6.reuse, R12 ;  /* 0x000000061818723c */ /* 0x090ff0000004180c */
[----:B--2---:R-:W-:Y:S07]  /*25b40*/  HMMA.16816.F32.BF16 R20, R20, R6, R8 ;  /* 0x000000061414723c */ /* 0x004fee0000041808 */
[----:B------:R-:W-:-:S02]  /*25b50*/  MOV R11, R16 ;  /* 0x00000010000b7202 */ /* 0x000fc40000000f00 */
[----:B------:R-:W-:Y:S02]  /*25b60*/  MOV R10, R17 ;  /* 0x00000011000a7202 */ /* 0x000fe40000000f00 */
[----:B------:R-:W0:Y:S11]  /*25b70*/  LDSM.16.MT88.4 R16, [R28+0xe000] ;  /* 0x00e000001c10783b */ /* 0x000e360000004200 */
[----:B------:R-:W-:Y:S01]  /*25b80*/  @!UPT UIADD3 URZ, URZ, URZ, URZ ;  /* 0x0000003f3f3ff290 */ /* 0x000fe2000fffe03f */
[----:B------:R-:W-:Y:S04]  /*25b90*/  STL.64 [R1+0x70], R20 ;  /* 0x0000701401007387 */ /* 0x000fe80000100a00 */
[----:B------:R0:W-:Y:S04]  /*25ba0*/  STL.64 [R1+0x78], R22 ;  /* 0x0000781601007387 */ /* 0x0001e80000100a00 */
[----:B------:R-:W2:Y:S04]  /*25bb0*/  LDL.LU R12, [R1+0x30] ;  /* 0x00003000010c7983 */ /* 0x000ea80000300800 */
[----:B------:R-:W2:Y:S04]  /*25bc0*/  LDL.LU R13, [R1+0x34] ;  /* 0x00003400010d7983 */ /* 0x000ea80000300800 */
[----:B------:R-:W2:Y:S04]  /*25bd0*/  LDL.LU R14, [R1+0x38] ;  /* 0x00003800010e7983 */ /* 0x000ea80000300800 */
[----:B------:R-:W2:Y:S01]  /*25be0*/  LDL.LU R15, [R1+0x3c] ;  /* 0x00003c00010f7983 */ /* 0x000ea20000300800 */
[----:B0-----:R-:W-:Y:S01]  /*25bf0*/  MOV R23, R16 ;  /* 0x0000001000177202 */ /* 0x001fe20000000f00 */
[----:B------:R-:W-:Y:S01]  /*25c00*/  IMAD.MOV.U32 R20, RZ, RZ, R19 ;  /* 0x000000ffff147224 */ /* 0x000fe200078e0013 */
[----:B------:R-:W-:-:S02]  /*25c10*/  MOV R22, R17 ;  /* 0x0000001100167202 */ /* 0x000fc40000000f00 */
[----:B------:R-:W-:Y:S02]  /*25c20*/  MOV R21, R18 ;  /* 0x0000001200157202 */ /* 0x000fe40000000f00 */
[----:B------:R-:W0:Y:S02]  /*25c30*/  LDSM.16.MT88.4 R16, [R28+0xe080] ;  /* 0x00e080001c10783b */ /* 0x000e240000004200 */
[----:B0-----:R-:W-:Y:S02]  /*25c40*/  MOV R2, R16 ;  /* 0x0000001000027202 */ /* 0x001fe40000000f00 */
[----:B------:R-:W-:Y:S01]  /*25c50*/  MOV R8, R17 ;  /* 0x0000001100087202 */ /* 0x000fe20000000f00 */
[----:B------:R-:W2:Y:S01]  /*25c60*/  LDL.LU R16, [R1+0x40] ;  /* 0x0000400001107983 */ /* 0x000ea20000300800 */
[----:B------:R-:W-:Y:S01]  /*25c70*/  MOV R9, R18 ;  /* 0x0000001200097202 */ /* 0x000fe20000000f00 */
[----:B------:R-:W-:Y:S02]  /*25c80*/  IMAD.MOV.U32 R3, RZ, RZ, R19 ;  /* 0x000000ffff037224 */ /* 0x000fe400078e0013 */
[----:B------:R-:W2:Y:S04]  /*25c90*/  LDL.LU R17, [R1+0x44] ;  /* 0x0000440001117983 */ /* 0x000ea80000300800 */
[----:B------:R-:W2:Y:S04]  /*25ca0*/  LDL.LU R18, [R1+0x48] ;  /* 0x0000480001127983 */ /* 0x000ea80000300800 */
[----:B------:R-:W2:Y:S04]  /*25cb0*/  LDL.LU R19, [R1+0x4c] ;  /* 0x00004c0001137983 */ /* 0x000ea80000300800 */
[----:B------:R-:W-:Y:S04]  /*25cc0*/  STL.64 [R1+0x2320], R26 ;  /* 0x0023201a01007387 */ /* 0x000fe80000100a00 */
[----:B------:R0:W-:Y:S04]  /*25cd0*/  STL.64 [R1+0x2318], R24 ;  /* 0x0023181801007387 */ /* 0x0001e80000100a00 */
[----:B0-----:R-:W3:Y:S04]  /*25ce0*/  LDL.LU R24, [R1+0x80] ;  /* 0x0000800001187983 */ /* 0x001ee80000300800 */
[----:B------:R-:W3:Y:S04]  /*25cf0*/  LDL.LU R25, [R1+0x84] ;  /* 0x0000840001197983 */ /* 0x000ee80000300800 */
[----:B------:R-:W4:Y:S01]  /*25d00*/  LDL.LU R26, [R1+0x88] ;  /* 0x00008800011a7983 */ /* 0x000f220000300800 */
[----:B------:R-:W-:-:S03]  /*25d10*/  MOV R27, R29 ;  /* 0x0000001d001b7202 */ /* 0x000fc60000000f00 */
[----:B------:R-:W2:Y:S04]  /*25d20*/  LDL.LU R29, [R1+0x23b0] ;  /* 0x0023b000011d7983 */ /* 0x000ea80000300800 */
[----:B----4-:R-:W-:Y:S04]  /*25d30*/  STL.64 [R1+0x2330], R26 ;  /* 0x0023301a01007387 */ /* 0x010fe80000100a00 */
[----:B---3--:R0:W-:Y:S04]  /*25d40*/  STL.64 [R1+0x2328], R24 ;  /* 0x0023281801007387 */ /* 0x0081e80000100a00 */
[----:B0-----:R-:W3:Y:S04]  /*25d50*/  LDL.LU R24, [R1+0xa0] ;  /* 0x0000a00001187983 */ /* 0x001ee80000300800 */
[----:B------:R-:W3:Y:S04]  /*25d60*/  LDL.LU R25, [R1+0xa4] ;  /* 0x0000a40001197983 */ /* 0x000ee80000300800 */
[----:B------:R-:W4:Y:S04]  /*25d70*/  LDL.LU R26, [R1+0xa8] ;  /* 0x0000a800011a7983 */ /* 0x000f280000300800 */
[----:B------:R-:W4:Y:S04]  /*25d80*/  LDL.LU R27, [R1+0xac] ;  /* 0x0000ac00011b7983 */ /* 0x000f280000300800 */
[----:B----4-:R0:W-:Y:S04]  /*25d90*/  STL.64 [R1+0x2340], R26 ;  /* 0x0023401a01007387 */ /* 0x0101e80000100a00 */
[----:B---3--:R1:W-:Y:S01]  /*25da0*/  STL.64 [R1+0x2338], R24 ;  /* 0x0023381801007387 */ /* 0x0083e20000100a00 */
[----:B0-----:R-:W-:Y:S01]  /*25db0*/  IMAD.MOV.U32 R26, RZ, RZ, R9 ;  /* 0x000000ffff1a7224 */ /* 0x001fe200078e0009 */
[----:B-1----:R-:W-:-:S02]  /*25dc0*/  MOV R24, R2 ;  /* 0x0000000200187202 */ /* 0x002fc40000000f00 */
[----:B------:R-:W3:Y:S01]  /*25dd0*/  LDL.LU R2, [R1+0x23ac] ;  /* 0x0023ac0001027983 */ /* 0x000ee20000300800 */
[----:B------:R-:W-:-:S03]  /*25de0*/  MOV R25, R8 ;  /* 0x0000000800197202 */ /* 0x000fc60000000f00 */
[----:B------:R-:W2:Y:S04]  /*25df0*/  LDL.LU R8, [R1+0x23a8] ;  /* 0x0023a80001087983 */ /* 0x000ea80000300800 */
[----:B------:R-:W2:Y:S01]  /*25e00*/  LDL.LU R9, [R1+0x23a4] ;  /* 0x0023a40001097983 */ /* 0x000ea20000300800 */
[----:B------:R-:W-:-:S03]  /*25e10*/  MOV R27, R3 ;  /* 0x00000003001b7202 */ /* 0x000fc60000000f00 */
[----:B------:R-:W4:Y:S04]  /*25e20*/  LDL.LU R3, [R1+0x23a0] ;  /* 0x0023a00001037983 */ /* 0x000f280000300800 */
[----:B------:R0:W-:Y:S04]  /*25e30*/  STL.64 [R1+0x2360], R26 ;  /* 0x0023601a01007387 */ /* 0x0001e80000100a00 */
[----:B------:R-:W-:Y:S01]  /*25e40*/  STL.64 [R1+0x2358], R24 ;  /* 0x0023581801007387 */ /* 0x000fe20000100a00 */
[----:B0-----:R-:W-:Y:S01]  /*25e50*/  IMAD.MOV.U32 R26, RZ, RZ, R21 ;  /* 0x000000ffff1a7224 */ /* 0x001fe200078e0015 */
[----:B------:R-:W-:-:S05]  /*25e60*/  MOV R27, R20 ;  /* 0x00000014001b7202 */ /* 0x000fca0000000f00 */
[----:B------:R0:W-:Y:S02]  /*25e70*/  STL.64 [R1+0x2380], R26 ;  /* 0x0023801a01007387 */ /* 0x0001e40000100a00 */
[----:B0-----:R-:W-:Y:S01]  /*25e80*/  IMAD.MOV.U32 R26, RZ, RZ, R5 ;  /* 0x000000ffff1a7224 */ /* 0x001fe200078e0005 */
[----:B------:R-:W-:Y:S02]  /*25e90*/  MOV R27, R4 ;  /* 0x00000004001b7202 */ /* 0x000fe40000000f00 */
[----:B------:R-:W-:Y:S02]  /*25ea0*/  MOV R24, R23 ;  /* 0x0000001700187202 */ /* 0x000fe40000000f00 */
[----:B------:R-:W-:-:S05]  /*25eb0*/  MOV R25, R22 ;  /* 0x0000001600197202 */ /* 0x000fca0000000f00 */
[----:B------:R0:W-:Y:S02]  /*25ec0*/  STL.64 [R1+0x2378], R24 ;  /* 0x0023781801007387 */ /* 0x0001e40000100a00 */
[----:B0-----:R-:W-:Y:S02]  /*25ed0*/  MOV R24, R11 ;  /* 0x0000000b00187202 */ /* 0x001fe40000000f00 */
[----:B------:R-:W-:Y:S01]  /*25ee0*/  MOV R25, R10 ;  /* 0x0000000a00197202 */ /* 0x000fe20000000f00 */
[----:B--2---:R-:W-:Y:S01]  /*25ef0*/  HMMA.16816.F32.BF16 R4, R12, R8, R16 ;  /* 0x000000080c04723c */ /* 0x004fe20000041810 */
[----:B----4-:R-:W-:Y:S11]  /*25f00*/  LDSM.16.MT88.4 R12, [R3+0xe080] ;  /* 0x00e08000030c783b */ /* 0x010ff60000004200 */
[----:B------:R-:W-:Y:S11]  /*25f10*/  @!UPT UIADD3 URZ, URZ, URZ, URZ ;  /* 0x0000003f3f3ff290 */ /* 0x000ff6000fffe03f */
[----:B------:R-:W-:Y:S01]  /*25f20*/  STL.64 [R1+0x60], R4 ;  /* 0x0000600401007387 */ /* 0x000fe20000100a00 */
[----:B------:R-:W-:Y:S02]  /*25f30*/  MOV R10, R6 ;  /* 0x00000006000a7202 */ /* 0x000fe40000000f00 */
[----:B------:R-:W-:Y:S02]  /*25f40*/  MOV R11, R7 ;  /* 0x00000007000b7202 */ /* 0x000fe40000000f00 */
[----:B------:R-:W0:Y:S04]  /*25f50*/  LDSM.16.MT88.4 R4, [R3+0xe000] ;  /* 0x00e000000304783b */ /* 0x000e280000004200 */
[----:B------:R-:W-:Y:S04]  /*25f60*/  STL [R1+0x2310], R11 ;  /* 0x0023100b01007387 */ /* 0x000fe80000100800 */
[----:B------:R-:W-:Y:S04]  /*25f70*/  STL [R1+0x230c], R10 ;  /* 0x00230c0a01007387 */ /* 0x000fe80000100800 */
[----:B0-----:R-:W-:Y:S04]  /*25f80*/  STL.64 [R1+0x2350], R6 ;  /* 0x0023500601007387 */ /* 0x001fe80000100a00 */
[----:B------:R0:W-:Y:S04]  /*25f90*/  STL.64 [R1+0x2348], R4 ;  /* 0x0023480401007387 */ /* 0x0001e80000100a00 */
[----:B0-----:R-:W2:Y:S04]  /*25fa0*/  LDL.LU R4, [R1+0x90] ;  /* 0x0000900001047983 */ /* 0x001ea80000300800 */
[----:B------:R-:W2:Y:S01]  /*25fb0*/  LDL.LU R5, [R1+0x94] ;  /* 0x0000940001057983 */ /* 0x000ea20000300800 */
[----:B---3--:R-:W-:Y:S01]  /*25fc0*/  IMAD.MOV.U32 R6, RZ, RZ, R2 ;  /* 0x000000ffff067224 */ /* 0x008fe200078e0002 */
[----:B------:R-:W-:-:S02]  /*25fd0*/  MOV R7, R29 ;  /* 0x0000001d00077202 */ /* 0x000fc40000000f00 */
[----:B------:R-:W3:Y:S04]  /*25fe0*/  LDL.LU R2, [R1+0x239c] ;  /* 0x00239c0001027983 */ /* 0x000ee80000300800 */
[----:B------:R-:W4:Y:S04]  /*25ff0*/  LDL.LU R29, [R1+0x2398] ;  /* 0x00239800011d7983 */ /* 0x000f280000300800 */
[----:B------:R-:W-:Y:S04]  /*26000*/  STL.64 [R1+0x2370], R6 ;  /* 0x0023700601007387 */ /* 0x000fe80000100a00 */
[----:B--2---:R0:W-:Y:S04]  /*26010*/  STL.64 [R1+0x2368], R4 ;  /* 0x0023680401007387 */ /* 0x0041e80000100a00 */
[----:B---3--:R-:W-:Y:S04]  /*26020*/  LDSM.16.MT88.4 R16, [R2+0xe000] ;  /* 0x00e000000210783b */ /* 0x008fe80000004200 */
        /* <DEDUP_REMOVED lines=21> */
[-C--:B--2---:R-:W-:Y:S02]  /*26180*/  HMMA.16816.F32.BF16 R24, R24, R8.reuse, R4 ;  /* 0x000000081818723c */ /* 0x084fe40000041804 */
[----:B------:R-:W2:Y:S04]  /*26190*/  LDL.LU.64 R6, [R1+0x2370] ;  /* 0x0023700001067983 */ /* 0x000ea80000300a00 */
[----:B------:R-:W2:Y:S11]  /*261a0*/  LDL.LU.64 R4, [R1+0x2368] ;  /* 0x0023680001047983 */ /* 0x000eb60000300a00 */
[----:B------:R-:W-:Y:S06]  /*261b0*/  @!UPT UIADD3 URZ, URZ, URZ, URZ ;  /* 0x0000003f3f3ff290 */ /* 0x000fec000fffe03f */
        /* <DEDUP_REMOVED lines=8> */
[----:B------:R-:W-:Y:S01]  /*26240*/  STL.64 [R1+0x20], R24 ;  /* 0x0000201801007387 */ /* 0x000fe20000100a00 */
[----:B------:R-:W-:Y:S01]  /*26250*/  MOV R2, R26 ;  /* 0x0000001a00027202 */ /* 0x000fe20000000f00 */
[----:B------:R-:W-:Y:S02]  /*26260*/  IMAD.MOV.U32 R29, RZ, RZ, R27 ;  /* 0x000000ffff1d7224 */ /* 0x000fe400078e001b */
[----:B------:R-:W0:Y:S02]  /*26270*/  LDSM.16.MT88.4 R24, [R0+0xf000] ;  /* 0x00f000000018783b */ /* 0x000e240000004200 */
[----:B0-----:R-:W-:Y:S02]  /*26280*/  MOV R11, R26 ;  /* 0x0000001a000b7202 */ /* 0x001fe40000000f00 */
[----:B------:R0:W-:Y:S01]  /*26290*/  STL [R1+0x30], R24 ;  /* 0x0000301801007387 */ /* 0x0001e20000100800 */
[----:B------:R-:W-:Y:S02]  /*262a0*/  MOV R10, R27 ;  /* 0x0000001b000a7202 */ /* 0x000fe40000000f00 */
[----:B------:R-:W-:Y:S01]  /*262b0*/  MOV R3, R25 ;  /* 0x0000001900037202 */ /* 0x000fe20000000f00 */
[----:B------:R-:W2:Y:S04]  /*262c0*/  LDL.LU.64 R26, [R1+0x2340] ;  /* 0x00234000011a7983 */ /* 0x000ea80000300a00 */
[----:B0-----:R-:W2:Y:S02]  /*262d0*/  LDL.LU.64 R24, [R1+0x2338] ;  /* 0x0023380001187983 */ /* 0x001ea40000300a00 */
[-C--:B--2---:R-:W-:Y:S02]  /*262e0*/  HMMA.16816.F32.BF16 R4, R4, R8.reuse, R24 ;  /* 0x000000080404723c */ /* 0x084fe40000041818 */
[----:B------:R-:W2:Y:S04]  /*262f0*/  LDL.LU.64 R26, [R1+0x2330] ;  /* 0x00233000011a7983 */ /* 0x000ea80000300a00 */
[----:B------:R-:W2:Y:S11]  /*26300*/  LDL.LU.64 R24, [R1+0x2328] ;  /* 0x0023280001187983 */ /* 0x000eb60000300a00 */
[----:B------:R-:W-:Y:S06]  /*26310*/  @!UPT UIADD3 URZ, URZ, URZ, URZ ;  /* 0x0000003f3f3ff290 */ /* 0x000fec000fffe03f */
[----:B------:R0:W-:Y:S04]  /*26320*/  STL.64 [R1+0x10], R4 ;  /* 0x0000100401007387 */ /* 0x0001e80000100a00 */
[----:B------:R1:W-:Y:S04]  /*26330*/  STL.64 [R1+0x18], R6 ;  /* 0x0000180601007387 */ /* 0x0003e80000100a00 */
[----:B0-----:R-:W3:Y:S04]  /*26340*/  LDL.LU R4, [R1+0x70] ;  /* 0x0000700001047983 */ /* 0x001ee80000300800 */
[----:B------:R-:W3:Y:S04]  /*26350*/  LDL.LU R5, [R1+0x74] ;  /* 0x0000740001057983 */ /* 0x000ee80000300800 */
[----:B-1----:R-:W3:Y:S04]  /*26360*/  LDL.LU R6, [R1+0x78] ;  /* 0x0000780001067983 */ /* 0x002ee80000300800 */
[----:B------:R-:W3:Y:S01]  /*26370*/  LDL.LU R7, [R1+0x7c] ;  /* 0x00007c0001077983 */ /* 0x000ee20000300800 */
[-C--:B--2---:R-:W-:Y:S03]  /*26380*/  HMMA.16816.F32.BF16 R12, R12, R8.reuse, R24 ;  /* 0x000000080c0c723c */ /* 0x084fe60000041818 */
[----:B------:R-:W2:Y:S04]  /*26390*/  LDL.LU.64 R26, [R1+0x2320] ;  /* 0x00232000011a7983 */ /* 0x000ea80000300a00 */
[----:B------:R-:W2:Y:S11]  /*263a0*/  LDL.LU.64 R24, [R1+0x2318] ;  /* 0x0023180001187983 */ /* 0x000eb60000300a00 */
[----:B------:R-:W-:Y:S05]  /*263b0*/  @!UPT UIADD3 URZ, URZ, URZ, URZ ;  /* 0x0000003f3f3ff290 */ /* 0x000fea000fffe03f */
[----:B------:R-:W-:Y:S01]  /*263c0*/  STL.64 [R1], R12 ;  /* 0x0000000c01007387 */ /* 0x000fe20000100a00 */
[----:B---3--:R-:W-:Y:S03]  /*263d0*/  HMMA.16816.F32.BF16 R16, R16, R8, R4 ;  /* 0x000000081010723c */ /* 0x008fe60000041804 */
[----:B------:R-:W0:Y:S04]  /*263e0*/  LDSM.16.MT88.4 R4, [R0+0xf080] ;  /* 0x00f080000004783b */ /* 0x000e280000004200 */
[----:B------:R-:W-:Y:S11]  /*263f0*/  STL.64 [R1+0x8], R14 ;  /* 0x0000080e01007387 */ /* 0x000ff60000100a00 */
[----:B------:R-:W-:Y:S05]  /*26400*/  @!UPT UIADD3 URZ, URZ, URZ, URZ ;  /* 0x0000003f3f3ff290 */ /* 0x000fea000fffe03f */
[----:B------:R-:W-:Y:S04]  /*26410*/  STL.64 [R1+0x90], R16 ;  /* 0x0000901001007387 */ /* 0x000fe80000100a00 */
[----:B------:R-:W-:Y:S04]  /*26420*/  STL.64 [R1+0x98], R18 ;  /* 0x0000981201007387 */ /* 0x000fe80000100a00 */
[----:B------:R-:W-:Y:S04]  /*26430*/  LDSM.16.MT88.4 R16, [R28+0xf080] ;  /* 0x00f080001c10783b */ /* 0x000fe80000004200 */
[----:B0-----:R0:W-:Y:S02]  /*26440*/  STL.64 [R1+0x22e8], R6 ;  /* 0x0022e80601007387 */ /* 0x0011e40000100a00 */
[----:B0-----:R-:W-:-:S02]  /*26450*/  MOV R6, R11 ;  /* 0x0000000b00067202 */ /* 0x001fc40000000f00 */
[----:B------:R-:W-:Y:S01]  /*26460*/  MOV R7, R10 ;  /* 0x0000000a00077202 */ /* 0x000fe20000000f00 */
[----:B--2---:R-:W-:Y:S11]  /*26470*/  HMMA.16816.F32.BF16 R12, R20, R8, R24 ;  /* 0x00000008140c723c */ /* 0x004ff60000041818 */
[----:B------:R-:W-:Y:S11]  /*26480*/  @!UPT UIADD3 URZ, URZ, URZ, URZ ;  /* 0x0000003f3f3ff290 */ /* 0x000ff6000fffe03f */
[----:B------:R-:W-:Y:S01]  /*26490*/  @!UPT UIADD3 URZ, URZ, URZ, URZ ;  /* 0x0000003f3f3ff290 */ /* 0x000fe2000fffe03f */
[----:B------:R-:W-:Y:S04]  /*264a0*/  STL.64 [R1+0xb0], R12 ;  /* 0x0000b00c01007387 */ /* 0x000fe80000100a00 */
[----:B------:R-:W-:Y:S04]  /*264b0*/  STL.64 [R1+0xb8], R14 ;  /* 0x0000b80e01007387 */ /* 0x000fe80000100a00 */
[----:B------:R-:W0:Y:S04]  /*264c0*/  LDSM.16.MT88.4 R12, [R28+0xf000] ;  /* 0x00f000001c0c783b */ /* 0x000e280000004200 */
[----:B------:R1:W-:Y:S04]  /*264d0*/  STL.64 [R1+0x22e0], R4 ;  /* 0x0022e00401007387 */ /* 0x0003e80000100a00 */
[----:B-1----:R-:W2:Y:S01]  /*264e0*/  LDL.LU R4, [R1+0x30] ;  /* 0x0000300001047983 */ /* 0x002ea20000300800 */
[----:B------:R-:W-:-:S03]  /*264f0*/  IMAD.MOV.U32 R5, RZ, RZ, R3 ;  /* 0x000000ffff057224 */ /* 0x000fc600078e0003 */
[----:B------:R-:W3:Y:S04]  /*26500*/  LDL.LU R3, [R1+0x2314] ;  /* 0x0023140001037983 */ /* 0x000ee80000300800 */
[----:B------:R-:W4:Y:S04]  /*26510*/  LDL.LU R11, [R1+0x2310] ;  /* 0x00231000010b7983 */ /* 0x000f280000300800 */
[----:B------:R-:W2:Y:S04]  /*26520*/  LDL.LU R10, [R1+0x230c] ;  /* 0x00230c00010a7983 */ /* 0x000ea80000300800 */
[----:B0-----:R-:W-:Y:S04]  /*26530*/  STL.64 [R1+0x22d8], R14 ;  /* 0x0022d80e01007387 */ /* 0x001fe80000100a00 */
[----:B------:R0:W-:Y:S04]  /*26540*/  STL.64 [R1+0x22d0], R12 ;  /* 0x0022d00c01007387 */ /* 0x0001e80000100a00 */
[----:B0-----:R-:W2:Y:S04]  /*26550*/  LDL.LU R12, [R1+0x50] ;  /* 0x00005000010c7983 */ /* 0x001ea80000300800 */
[----:B------:R-:W2:Y:S04]  /*26560*/  LDL.LU R13, [R1+0x54] ;  /* 0x00005400010d7983 */ /* 0x000ea80000300800 */
[----:B------:R-:W2:Y:S04]  /*26570*/  LDL.LU R14, [R1+0x58] ;  /* 0x00005800010e7983 */ /* 0x000ea80000300800 */
[----:B------:R-:W2:Y:S04]  /*26580*/  LDL.LU R15, [R1+0x5c] ;  /* 0x00005c00010f7983 */ /* 0x000ea80000300800 */
[----:B---3--:R-:W0:Y:S04]  /*26590*/  LDSM.16.MT88.4 R20, [R3+0xf000] ;  /* 0x00f000000314783b */ /* 0x008e280000004200 */
[----:B------:R-:W-:Y:S04]  /*265a0*/  LDSM.16.MT88.4 R24, [R3+0xf080] ;  /* 0x00f080000318783b */ /* 0x000fe80000004200 */
[----:B--2---:R1:W-:Y:S04]  /*265b0*/  STL.64 [R1+0x22f8], R14 ;  /* 0x0022f80e01007387 */ /* 0x0043e80000100a00 */
[----:B------:R2:W-:Y:S01]  /*265c0*/  STL.64 [R1+0x22f0], R12 ;  /* 0x0022f00c01007387 */ /* 0x0005e20000100a00 */
[----:B-1----:R-:W-:Y:S01]  /*265d0*/  MOV R14, R10 ;  /* 0x0000000a000e7202 */ /* 0x002fe20000000f00 */
[----:B----4-:R-:W-:-:S02]  /*265e0*/  IMAD.MOV.U32 R15, RZ, RZ, R11 ;  /* 0x000000ffff0f7224 */ /* 0x010fc400078e000b */
[----:B--2---:R-:W2:Y:S04]  /*265f0*/  LDL.LU R12, [R1+0x60] ;  /* 0x00006000010c7983 */ /* 0x004ea80000300800 */
[----:B------:R-:W2:Y:S04]  /*26600*/  LDL.LU R13, [R1+0x64] ;  /* 0x00006400010d7983 */ /* 0x000ea80000300800 */
[----:B------:R-:W2:Y:S04]  /*26610*/  LDL.LU R10, [R1+0x2308] ;  /* 0x00230800010a7983 */ /* 0x000ea80000300800 */
[----:B------:R-:W2:Y:S04]  /*26620*/  LDL.LU R11, [R1+0x2304] ;  /* 0x00230400010b7983 */ /* 0x000ea80000300800 */
[----:B------:R-:W-:Y:S04]  /*26630*/  STL [R1+0x22b8], R28 ;  /* 0x0022b81c01007387 */ /* 0x000fe80000100800 */
[----:B0-----:R0:W-:Y:S04]  /*26640*/  STL.64 [R1+0x22c8], R22 ;  /* 0x0022c81601007387 */ /* 0x0011e80000100a00 */
[----:B------:R1:W-:Y:S01]  /*26650*/  STL.64 [R1+0x22c0], R20 ;  /* 0x0022c01401007387 */ /* 0x0003e20000100a00 */
[----:B0-----:R-:W-:-:S03]  /*26660*/  MOV R22, R2 ;  /* 0x0000000200167202 */ /* 0x001fc60000000f00 */
[----:B-1----:R-:W3:Y:S04]  /*26670*/  LDL.LU R20, [R1+0x20] ;  /* 0x0000200001147983 */ /* 0x002ee80000300800 */
[----:B------:R-:W3:Y:S04]  /*26680*/  LDL.LU R21, [R1+0x24] ;  /* 0x0000240001157983 */ /* 0x000ee80000300800 */
[----:B------:R-:W4:Y:S01]  /*26690*/  LDL.LU R2, [R1+0x2300] ;  /* 0x0023000001027983 */ /* 0x000f220000300800 */
[----:B------:R-:W-:-:S03]  /*266a0*/  MOV R23, R29 ;  /* 0x0000001d00177202 */ /* 0x000fc60000000f00 */
[----:B------:R-:W-:Y:S01]  /*266b0*/  STL [R1+0x22b0], R3 ;  /* 0x0022b00301007387 */ /* 0x000fe20000100800 */
[----:B--2---:R-:W-:Y:S03]  /*266c0*/  HMMA.16816.F32.BF16 R4, R4, R10, R12 ;  /* 0x0000000a0404723c */ /* 0x004fe6000004180c */
[----:B------:R-:W2:Y:S04]  /*266d0*/  LDL.LU.64 R14, [R1+0x22f8] ;  /* 0x0022f800010e7983 */ /* 0x000ea80000300a00 */
[----:B------:R-:W2:Y:S11]  /*266e0*/  LDL.LU.64 R12, [R1+0x22f0] ;  /* 0x0022f000010c7983 */ /* 0x000eb60000300a00 */
[----:B------:R-:W-:Y:S05]  /*266f0*/  @!UPT UIADD3 URZ, URZ, URZ, URZ ;  /* 0x0000003f3f3ff290 */ /* 0x000fea000fffe03f */
[----:B------:R-:W-:Y:S01]  /*26700*/  STL.64 [R1+0x80], R4 ;  /* 0x0000800401007387 */ /* 0x000fe20000100a00 */
[----:B------:R-:W-:-:S03]  /*26710*/  MOV R29, R7 ;  /* 0x00000007001d7202 */ /* 0x000fc60000000f00 */
[----:B------:R-:W-:Y:S04]  /*26720*/  STL [R1+0x88], R6 ;  /* 0x0000880601007387 */ /* 0x000fe80000100800 */
[----:B----4-:R-:W0:Y:S04]  /*26730*/  LDSM.16.MT88.4 R4, [R2+0xf000] ;  /* 0x00f000000204783b */ /* 0x010e280000004200 */
[----:B------:R-:W-:Y:S04]  /*26740*/  STL [R1+0x22b4], R29 ;  /* 0x0022b41d01007387 */ /* 0x000fe80000100800 */
[----:B0-----:R-:W-:Y:S01]  /*26750*/  STL.64 [R1+0x60], R4 ;  /* 0x0000600401007387 */ /* 0x001fe20000100a00 */
[----:B------:R-:W-:-:S03]  /*26760*/  IMAD.MOV.U32 R28, RZ, RZ, R7 ;  /* 0x000000ffff1c7224 */ /* 0x000fc600078e0007 */
[----:B------:R0:W-:Y:S04]  /*26770*/  STL [R1+0x68], R6 ;  /* 0x0000680601007387 */ /* 0x0001e80000100800 */
[----:B0-----:R-:W2:Y:S04]  /*26780*/  LDL.LU.64 R6, [R1+0x22e8] ;  /* 0x0022e80001067983 */ /* 0x001ea80000300a00 */
[----:B------:R-:W2:Y:S02]  /*26790*/  LDL.LU.64 R4, [R1+0x22e0] ;  /* 0x0022e00001047983 */ /* 0x000ea40000300a00 */
[-C--:B--2---:R-:W-:Y:S02]  /*267a0*/  HMMA.16816.F32.BF16 R4, R4, R10.reuse, R12 ;  /* 0x0000000a0404723c */ /* 0x084fe4000004180c */
[----:B------:R-:W2:Y:S04]  /*267b0*/  LDL.LU.64 R14, [R1+0x22d8] ;  /* 0x0022d800010e7983 */ /* 0x000ea80000300a00 */
[----:B------:R-:W2:Y:S11]  /*267c0*/  LDL.LU.64 R12, [R1+0x22d0] ;  /* 0x0022d000010c7983 */ /* 0x000eb60000300a00 */
[----:B------:R-:W-:Y:S06]  /*267d0*/  @!UPT UIADD3 URZ, URZ, URZ, URZ ;  /* 0x0000003f3f3ff290 */ /* 0x000fec000fffe03f */
[----:B------:R0:W-:Y:S01]  /*267e0*/  STL.64 [R1+0x70], R4 ;  /* 0x0000700401007387 */ /* 0x0001e20000100a00 */
[----:B------:R-:W-:Y:S02]  /*267f0*/  MOV R29, R6 ;  /* 0x00000006001d7202 */ /* 0x000fe40000000f00 */
[----:B------:R-:W-:Y:S01]  /*26800*/  MOV R3, R7 ;  /* 0x0000000700037202 */ /* 0x000fe20000000f00 */
[----:B0-----:R-:W2:Y:S04]  /*26810*/  LDL.LU R4, [R1+0x40] ;  /* 0x0000400001047983 */ /* 0x001ea80000300800 */
[----:B------:R-:W2:Y:S04]  /*26820*/  LDL.LU R5, [R1+0x44] ;  /* 0x0000440001057983 */ /* 0x000ea80000300800 */
[----:B------:R-:W2:Y:S04]  /*26830*/  LDL.LU R6, [R1+0x48] ;  /* 0x0000480001067983 */ /* 0x000ea80000300800 */
[----:B------:R-:W2:Y:S01]  /*26840*/  LDL.LU R7, [R1+0x4c] ;  /* 0x00004c0001077983 */ /* 0x000ea20000300800 */
[-C--:B---3--:R-:W-:Y:S11]  /*26850*/  HMMA.16816.F32.BF16 R16, R16, R10.reuse, R20 ;  /* 0x0000000a1010723c */ /* 0x088ff60000041814 */
[----:B------:R-:W-:Y:S11]  /*26860*/  @!UPT UIADD3 URZ, URZ, URZ, URZ ;  /* 0x0000003f3f3ff290 */ /* 0x000ff6000fffe03f */
[----:B------:R-:W-:Y:S02]  /*26870*/  @!UPT UIADD3 URZ, URZ, URZ, URZ ;  /* 0x0000003f3f3ff290 */ /* 0x000fe4000fffe03f */
[----:B------:R-:W-:Y:S01]  /*26880*/  MOV R8, R16 ;  /* 0x0000001000087202 */ /* 0x000fe20000000f00 */
[----:B------:R-:W-:Y:S01]  /*26890*/  IMAD.MOV.U32 R9, RZ, RZ, R17 ;  /* 0x000000ffff097224 */ /* 0x000fe200078e0011 */
[----:B--2---:R-:W-:Y:S01]  /*268a0*/  HMMA.16816.F32.BF16 R4, R12, R10, R4 ;  /* 0x0000000a0c04723c */ /* 0x004fe20000041804 */
[----:B------:R-:W2:Y:S11]  /*268b0*/  LDL.LU R12, [R1] ;  /* 0x00000000010c7983 */ /* 0x000eb60000300800 */
[----:B------:R-:W-:Y:S11]  /*268c0*/  @!UPT UIADD3 URZ, URZ, URZ, URZ ;  /* 0x0000003f3f3ff290 */ /* 0x000ff6000fffe03f */
[----:B------:R-:W-:Y:S04]  /*268d0*/  STL.64 [R1+0x40], R4 ;  /* 0x0000400401007387 */ /* 0x000fe80000100a00 */
[----:B------:R-:W-:Y:S04]  /*268e0*/  STL.64 [R1+0x48], R6 ;  /* 0x0000480601007387 */ /* 0x000fe80000100a00 */
[----:B------:R-:W2:Y:S04]  /*268f0*/  LDL.LU R13, [R1+0x4] ;  /* 0x00000400010d7983 */ /* 0x000ea80000300800 */
[----:B------:R-:W2:Y:S04]  /*26900*/  LDL.LU R14, [R1+0x8] ;  /* 0x00000800010e7983 */ /* 0x000ea80000300800 */
[----:B------:R-:W2:Y:S04]  /*26910*/  LDL.LU R15, [R1+0xc] ;  /* 0x00000c00010f7983 */ /* 0x000ea80000300800 */
[----:B------:R-:W3:Y:S04]  /*26920*/  LDL.LU.64 R22, [R1+0x22c8] ;  /* 0x0022c80001167983 */ /* 0x000ee80000300a00 */
[----:B------:R-:W3:Y:S04]  /*26930*/  LDL.LU.64 R20, [R1+0x22c0] ;  /* 0x0022c00001147983 */ /* 0x000ee80000300a00 */
[----:B------:R0:W-:Y:S04]  /*26940*/  STL.64 [R1+0x38], R18 ;  /* 0x0000381201007387 */ /* 0x0001e80000100a00 */
[----:B------:R-:W3:Y:S04]  /*26950*/  LDL.LU R16, [R1+0x10] ;  /* 0x0000100001107983 */ /* 0x000ee80000300800 */
[----:B------:R-:W3:Y:S04]  /*26960*/  LDL.LU R17, [R1+0x14] ;  /* 0x0000140001117983 */ /* 0x000ee80000300800 */
[----:B0-----:R-:W3:Y:S04]  /*26970*/  LDL.LU R18, [R1+0x18] ;  /* 0x0000180001127983 */ /* 0x001ee80000300800 */
[----:B------:R-:W3:Y:S04]  /*26980*/  LDL.LU R19, [R1+0x1c] ;  /* 0x00001c0001137983 */ /* 0x000ee80000300800 */
[----:B------:R-:W0:Y:S02]  /*26990*/  S2R R5, SR_TID.X ;  /* 0x0000000000057919 */ /* 0x000e240000002100 */
[----:B0-----:R-:W-:-:S02]  /*269a0*/  LOP3.LUT R6, R5, 0x7, RZ, 0xc0, !PT ;  /* 0x0000000705067812 */ /* 0x001fc400078ec0ff */
[----:B------:R-:W-:-:S04]  /*269b0*/  LOP3.LUT R7, R5, 0x60, RZ, 0xc0, !PT ;  /* 0x0000006005077812 */ /* 0x000fc800078ec0ff */
[----:B------:R-:W-:Y:S02]  /*269c0*/  LEA R7, R7, R6, 0x4 ;  /* 0x0000000607077211 */ /* 0x000fe400078e20ff */
[----:B------:R-:W-:Y:S02]  /*269d0*/  SHF.L.U32 R5, R5, 0x1, RZ ;  /* 0x0000000105057819 */ /* 0x000fe400000006ff */
[----:B------:R-:W-:-:S04]  /*269e0*/  SHF.L.U32 R7, R7, 0x4, RZ ;  /* 0x0000000407077819 */ /* 0x000fc800000006ff */
[----:B------:R-:W-:-:S05]  /*269f0*/  LOP3.LUT R7, R7, 0x30, R5, 0x78, !PT ;  /* 0x0000003007077812 */ /* 0x000fca00078e7805 */
[----:B------:R-:W-:-:S06]  /*26a00*/  IMAD R7, R6, 0x400, R7 ;  /* 0x0000040006077824 */ /* 0x000fcc00078e0207 */
[----:B------:R-:W-:Y:S01]  /*26a10*/  LDSM.16.M88.4 R4, [R7+0x20200] ;  /* 0x020200000704783b */ /* 0x000fe20000000200 */
[-C--:B---3--:R-:W-:Y:S08]  /*26a20*/  HMMA.16816.F32.BF16 R20, R20, R10.reuse, R16 ;  /* 0x0000000a1414723c */ /* 0x088ff00000041810 */
[----:B--2---:R-:W-:Y:S01]  /*26a30*/  HMMA.16816.F32.BF16 R16, R24, R10, R12 ;  /* 0x0000000a1810723c */ /* 0x004fe2000004180c */
[----:B------:R-:W0:Y:S11]  /*26a40*/  LDSM.16.MT88.4 R12, [R2+0xf080] ;  /* 0x00f08000020c783b */ /* 0x000e360000004200 */
[----:B------:R-:W-:Y:S03]  /*26a50*/  @!UPT UIADD3 URZ, URZ, URZ, URZ ;  /* 0x0000003f3f3ff290 */ /* 0x000fe6000fffe03f */
[----:B------:R-:W-:Y:S04]  /*26a60*/  STL.64 [R1+0xa0], R20 ;  /* 0x0000a01401007387 */ /* 0x000fe80000100a00 */
[----:B------:R-:W-:Y:S04]  /*26a70*/  STL.64 [R1+0xa8], R22 ;  /* 0x0000a81601007387 */ /* 0x000fe80000100a00 */
[----:B------:R-:W-:Y:S04]  /*26a80*/  STL.64 [R1+0xc0], R16 ;  /* 0x0000c01001007387 */ /* 0x000fe80000100a00 */
[----:B------:R-:W-:Y:S04]  /*26a90*/  STL.64 [R1+0xc8], R18 ;  /* 0x0000c81201007387 */ /* 0x000fe80000100a00 */
[----:B------:R-:W-:Y:S04]  /*26aa0*/  LDSM.16.MT88.4 R16, [R0+0x10080] ;  /* 0x010080000010783b */ /* 0x000fe80000004200 */
[----:B0-----:R-:W-:Y:S04]  /*26ab0*/  STL.64 [R1+0x2298], R14 ;  /* 0x0022980e01007387 */ /* 0x001fe80000100a00 */
[----:B------:R-:W-:Y:S04]  /*26ac0*/  STL.64 [R1+0x2290], R12 ;  /* 0x0022900c01007387 */ /* 0x000fe80000100a00 */
[----:B------:R-:W0:Y:S02]  /*26ad0*/  LDSM.16.MT88.4 R12, [R0+0x10000] ;  /* 0x01000000000c783b */ /* 0x000e240000004200 */
[----:B0-----:R-:W-:Y:S01]  /*26ae0*/  MOV R23, R12 ;  /* 0x0000000c00177202 */ /* 0x001fe20000000f00 */
[----:B------:R-:W-:Y:S01]  /*26af0*/  IMAD.MOV.U32 R20, RZ, RZ, R15 ;  /* 0x000000ffff147224 */ /* 0x000fe200078e000f */
[----:B------:R-:W-:Y:S01]  /*26b00*/  MOV R22, R13 ;  /* 0x0000000d00167202 */ /* 0x000fe20000000f00 */
[----:B------:R-:W2:Y:S01]  /*26b10*/  LDL.LU R12, [R1+0x60] ;  /* 0x00006000010c7983 */ /* 0x000ea20000300800 */
[----:B------:R-:W-:-:S02]  /*26b20*/  MOV R21, R14 ;  /* 0x0000000e00157202 */ /* 0x000fc40000000f00 */
[----:B------:R-:W-:Y:S01]  /*26b30*/  MOV R15, R28 ;  /* 0x0000001c000f7202 */ /* 0x000fe20000000f00 */
[----:B------:R-:W2:Y:S04]  /*26b40*/  LDL.LU R13, [R1+0x64] ;  /* 0x00006400010d7983 */ /* 0x000ea80000300800 */
[----:B------:R-:W2:Y:S04]  /*26b50*/  LDL.LU R14, [R1+0x68] ;  /* 0x00006800010e7983 */ /* 0x000ea80000300800 */
[----:B------:R-:W3:Y:S04]  /*26b60*/  LDL.LU R28, [R1+0x22b8] ;  /* 0x0022b800011c7983 */ /* 0x000ee80000300800 */
[----:B------:R-:W-:Y:S04]  /*26b70*/  STL [R1+0x220c], R6 ;  /* 0x00220c0601007387 */ /* 0x000fe80000100800 */
[----:B------:R-:W-:Y:S04]  /*26b80*/  STL [R1+0x2208], R7 ;  /* 0x0022080701007387 */ /* 0x000fe80000100800 */
[----:B------:R0:W-:Y:S04]  /*26b90*/  STL.64 [R1+0x2288], R4 ;  /* 0x0022880401007387 */ /* 0x0001e80000100a00 */
[----:B0-----:R-:W4:Y:S04]  /*26ba0*/  LDL.LU R4, [R1+0xb0] ;  /* 0x0000b00001047983 */ /* 0x001f280000300800 */
[----:B------:R-:W4:Y:S04]  /*26bb0*/  LDL.LU R5, [R1+0xb4] ;  /* 0x0000b40001057983 */ /* 0x000f280000300800 */
[----:B------:R-:W2:Y:S04]  /*26bc0*/  LDL.LU R6, [R1+0xb8] ;  /* 0x0000b80001067983 */ /* 0x000ea80000300800 */
[----:B------:R-:W2:Y:S04]  /*26bd0*/  LDL.LU R7, [R1+0xbc] ;  /* 0x0000bc0001077983 */ /* 0x000ea80000300800 */
[----:B---3--:R-:W-:Y:S04]  /*26be0*/  LDSM.16.MT88.4 R24, [R28+0x10080] ;  /* 0x010080001c18783b */ /* 0x008fe80000004200 */
[----:B--2---:R-:W-:Y:S04]  /*26bf0*/  STL.64 [R1+0x22a8], R6 ;  /* 0x0022a80601007387 */ /* 0x004fe80000100a00 */
[----:B----4-:R0:W-:Y:S04]  /*26c00*/  STL.64 [R1+0x22a0], R4 ;  /* 0x0022a00401007387 */ /* 0x0101e80000100a00 */
[----:B0-----:R-:W2:Y:S04]  /*26c10*/  LDL.LU R4, [R1+0x90] ;  /* 0x0000900001047983 */ /* 0x001ea80000300800 */
[----:B------:R-:W2:Y:S04]  /*26c20*/  LDL.LU R5, [R1+0x94] ;  /* 0x0000940001057983 */ /* 0x000ea80000300800 */
[----:B------:R-:W2:Y:S04]  /*26c30*/  LDL.LU R6, [R1+0x98] ;  /* 0x0000980001067983 */ /* 0x000ea80000300800 */
[----:B------:R-:W2:Y:S04]  /*26c40*/  LDL.LU R7, [R1+0x9c] ;  /* 0x00009c0001077983 */ /* 0x000ea80000300800 */
[----:B------:R0:W-:Y:S04]  /*26c50*/  STL.64 [R1+0x2270], R18 ;  /* 0x0022701201007387 */ /* 0x0001e80000100a00 */
[----:B------:R1:W-:Y:S01]  /*26c60*/  STL.64 [R1+0x2268], R16 ;  /* 0x0022681001007387 */ /* 0x0003e20000100a00 */
[----:B0-----:R-:W-:Y:S01]  /*26c70*/  IMAD.MOV.U32 R18, RZ, RZ, R21 ;  /* 0x000000ffff127224 */ /* 0x001fe200078e0015 */
[----:B------:R-:W-:-:S02]  /*26c80*/  MOV R19, R20 ;  /* 0x0000001400137202 */ /* 0x000fc40000000f00 */
[----:B-1----:R-:W-:Y:S02]  /*26c90*/  MOV R16, R23 ;  /* 0x0000001700107202 */ /* 0x002fe40000000f00 */
[----:B------:R-:W-:Y:S02]  /*26ca0*/  MOV R17, R22 ;  /* 0x0000001600117202 */ /* 0x000fe40000000f00 */
[----:B------:R-:W0:Y:S04]  /*26cb0*/  LDSM.16.MT88.4 R20, [R28+0x10000] ;  /* 0x010000001c14783b */ /* 0x000e280000004200 */
[----:B------:R-:W-:Y:S04]  /*26cc0*/  STL [R1+0x2254], R0 ;  /* 0x0022540001007387 */ /* 0x000fe80000100800 */
[----:B0-----:R-:W-:Y:S04]  /*26cd0*/  STL.64 [R1+0x2260], R22 ;  /* 0x0022601601007387 */ /* 0x001fe80000100a00 */
[----:B------:R0:W-:Y:S04]  /*26ce0*/  STL.64 [R1+0x2258], R20 ;  /* 0x0022581401007387 */ /* 0x0001e80000100a00 */
[----:B0-----:R-:W3:Y:S04]  /*26cf0*/  LDL.LU R20, [R1+0x70] ;  /* 0x0000700001147983 */ /* 0x001ee80000300800 */
[----:B------:R-:W3:Y:S01]  /*26d00*/  LDL.LU R21, [R1+0x74] ;  /* 0x0000740001157983 */ /* 0x000ee20000300800 */
[----:B------:R-:W-:-:S02]  /*26d10*/  MOV R22, R29 ;  /* 0x0000001d00167202 */ /* 0x000fc40000000f00 */
[----:B------:R-:W-:Y:S01]  /*26d20*/  MOV R23, R3 ;  /* 0x0000000300177202 */ /* 0x000fe20000000f00 */
[----:B------:R-:W4:Y:S04]  /*26d30*/  LDL.LU R29, [R1+0x22b4] ;  /* 0x0022b400011d7983 */ /* 0x000f280000300800 */
[----:B------:R-:W4:Y:S04]  /*26d40*/  LDL.LU R3, [R1+0x22b0] ;  /* 0x0022b00001037983 */ /* 0x000f280000300800 */
[----:B------:R-:W-:Y:S01]  /*26d50*/  STL.64 [R1+0x2280], R22 ;  /* 0x0022801601007387 */ /* 0x000fe20000100a00 */
[----:B--2---:R-:W-:Y:S03]  /*26d60*/  HMMA.16816.F32.BF16 R12, R12, R10, R4 ;  /* 0x0000000a0c0c723c */ /* 0x004fe60000041804 */
[----:B---3--:R0:W-:Y:S04]  /*26d70*/  STL.64 [R1+0x2278], R20 ;  /* 0x0022781401007387 */ /* 0x0081e80000100a00 */
[----:B0-----:R-:W2:Y:S04]  /*26d80*/  LDL.LU R20, [R1+0x80] ;  /* 0x0000800001147983 */ /* 0x001ea80000300800 */
[----:B------:R-:W2:Y:S04]  /*26d90*/  LDL.LU R21, [R1+0x84] ;  /* 0x0000840001157983 */ /* 0x000ea80000300800 */
[----:B------:R-:W2:Y:S04]  /*26da0*/  LDL.LU R22, [R1+0x88] ;  /* 0x0000880001167983 */ /* 0x000ea80000300800 */
[----:B------:R-:W-:Y:S04]  /*26db0*/  STL [R1+0x2250], R28 ;  /* 0x0022501c01007387 */ /* 0x000fe80000100800 */
[----:B------:R-:W3:Y:S04]  /*26dc0*/  LDL.LU.64 R6, [R1+0x22a8] ;  /* 0x0022a80001067983 */ /* 0x000ee80000300a00 */
[----:B------:R-:W3:Y:S04]  /*26dd0*/  LDL.LU.64 R4, [R1+0x22a0] ;  /* 0x0022a00001047983 */ /* 0x000ee80000300a00 */
[----:B------:R-:W-:Y:S04]  /*26de0*/  STL.64 [R1+0x90], R12 ;  /* 0x0000900c01007387 */ /* 0x000fe80000100a00 */
[----:B------:R-:W-:Y:S04]  /*26df0*/  STL.64 [R1+0x98], R14 ;  /* 0x0000980e01007387 */ /* 0x000fe80000100a00 */
[----:B----4-:R-:W0:Y:S04]  /*26e00*/  LDSM.16.MT88.4 R12, [R3+0x10000] ;  /* 0x01000000030c783b */ /* 0x010e280000004200 */
[----:B0-----:R-:W-:Y:S01]  /*26e10*/  STL.64 [R1+0x50], R12 ;  /* 0x0000500c01007387 */ /* 0x001fe20000100a00 */
[----:B------:R-:W-:-:S03]  /*26e20*/  MOV R0, R15 ;  /* 0x0000000f00007202 */ /* 0x000fc60000000f00 */
[----:B------:R0:W-:Y:S04]  /*26e30*/  STL [R1+0x58], R14 ;  /* 0x0000580e01007387 */ /* 0x0001e80000100800 */
[----:B0-----:R-:W3:Y:S04]  /*26e40*/  LDL.LU.64 R14, [R1+0x2298] ;  /* 0x00229800010e7983 */ /* 0x001ee80000300a00 */
[----:B------:R-:W3:Y:S01]  /*26e50*/  LDL.LU.64 R12, [R1+0x2290] ;  /* 0x00229000010c7983 */ /* 0x000ee20000300a00 */
[----:B------:R-:W-:Y:S01]  /*26e60*/  IMAD.MOV.U32 R23, RZ, RZ, R29 ;  /* 0x000000ffff177224 */ /* 0x000fe200078e001d */
[----:B---3--:R-:W-:Y:S02]  /*26e70*/  HMMA.16816.F32.BF16 R12, R12, R10, R4 ;  /* 0x0000000a0c0c723c */ /* 0x008fe40000041804 */
[----:B------:R-:W2:Y:S11]  /*26e80*/  LDL.LU.64 R4, [R1+0x2288] ;  /* 0x0022880001047983 */ /* 0x000eb60000300a00 */
[----:B------:R-:W-:Y:S10]  /*26e90*/  @!UPT UIADD3 URZ, URZ, URZ, URZ ;  /* 0x0000003f3f3ff290 */ /* 0x000ff4000fffe03f */
[----:B------:R0:W-:Y:S01]  /*26ea0*/  STL [R1+0x20], R12 ;  /* 0x0000200c01007387 */ /* 0x0001e20000100800 */
[----:B------:R-:W-:-:S03]  /*26eb0*/  MOV R28, R13 ;  /* 0x0000000d001c7202 */ /* 0x000fc60000000f00 */
[----:B------:R1:W-:Y:S01]  /*26ec0*/  STL [R1+0x28], R14 ;  /* 0x0000280e01007387 */ /* 0x0003e20000100800 */
[----:B------:R-:W-:-:S03]  /*26ed0*/  MOV R29, R15 ;  /* 0x0000000f001d7202 */ /* 0x000fc60000000f00 */
[----:B0-----:R-:W3:Y:S04]  /*26ee0*/  LDL.LU R12, [R1+0x40] ;  /* 0x00004000010c7983 */ /* 0x001ee80000300800 */
[----:B------:R-:W3:Y:S04]  /*26ef0*/  LDL.LU R13, [R1+0x44] ;  /* 0x00004400010d7983 */ /* 0x000ee80000300800 */
[----:B-1----:R-:W3:Y:S04]  /*26f00*/  LDL.LU R14, [R1+0x48] ;  /* 0x00004800010e7983 */ /* 0x002ee80000300800 */
[----:B------:R-:W3:Y:S04]  /*26f10*/  LDL.LU R15, [R1+0x4c] ;  /* 0x00004c00010f7983 */ /* 0x000ee80000300800 */
[----:B------:R-:W4:Y:S04]  /*26f20*/  LDL.LU R10, [R1+0x38] ;  /* 0x00003800010a7983 */ /* 0x000f280000300800 */
[----:B------:R-:W4:Y:S01]  /*26f30*/  LDL.LU R11, [R1+0x3c] ;  /* 0x00003c00010b7983 */ /* 0x000f220000300800 */
[-C--:B--2---:R-:W-:Y:S03]  /*26f40*/  HMMA.16816.F32.BF16 R16, R16, R4.reuse, R20 ;  /* 0x000000041010723c */ /* 0x084fe60000041814 */
[----:B------:R-:W2:Y:S04]  /*26f50*/  LDL.LU.64 R22, [R1+0x2280] ;  /* 0x0022800001167983 */ /* 0x000ea80000300a00 */
[----:B------:R-:W2:Y:S11]  /*26f60*/  LDL.LU.64 R20, [R1+0x2278] ;  /* 0x0022780001147983 */ /* 0x000eb60000300a00 */
[----:B------:R-:W-:Y:S05]  /*26f70*/  @!UPT UIADD3 URZ, URZ, URZ, URZ ;  /* 0x0000003f3f3ff290 */ /* 0x000fea000fffe03f */
[----:B------:R0:W-:Y:S01]  /*26f80*/  STL.64 [R1+0x10], R16 ;  /* 0x0000101001007387 */ /* 0x0001e20000100a00 */
[----:B------:R-:W-:Y:S01]  /*26f90*/  IMAD.MOV.U32 R6, RZ, RZ, R18 ;  /* 0x000000ffff067224 */ /* 0x000fe200078e0012 */
[----:B------:R-:W-:Y:S02]  /*26fa0*/  MOV R7, R19 ;  /* 0x0000001300077202 */ /* 0x000fe40000000f00 */
[----:B------:R-:W2:Y:S04]  /*26fb0*/  LDL.LU.64 R18, [R1+0x2270] ;  /* 0x0022700001127983 */ /* 0x000ea80000300a00 */
[----:B0-----:R-:W2:Y:S02]  /*26fc0*/  LDL.LU.64 R16, [R1+0x2268] ;  /* 0x0022680001107983 */ /* 0x001ea40000300a00 */
[-C--:B--2---:R-:W-:Y:S02]  /*26fd0*/  HMMA.16816.F32.BF16 R16, R16, R4.reuse, R20 ;  /* 0x000000041010723c */ /* 0x084fe40000041814 */
[----:B------:R-:W3:Y:S04]  /*26fe0*/  LDL.LU.64 R22, [R1+0x2260] ;  /* 0x0022600001167983 */ /* 0x000ee80000300a00 */
[----:B------:R-:W3:Y:S11]  /*26ff0*/  LDL.LU.64 R20, [R1+0x2258] ;  /* 0x0022580001147983 */ /* 0x000ef60000300a00 */
[----:B------:R-:W-:Y:S06]  /*27000*/  @!UPT UIADD3 URZ, URZ, URZ, URZ ;  /* 0x0000003f3f3ff290 */ /* 0x000fec000fffe03f */
[----:B------:R-:W-:Y:S04]  /*27010*/  STL.64 [R1], R16 ;  /* 0x0000001001007387 */ /* 0x000fe80000100a00 */
[----:B------:R3:W-:Y:S02]  /*27020*/  STL.64 [R1+0x8], R18 ;  /* 0x0000081201007387 */ /* 0x0007e40000100a00 */
[-C--:B---3--:R-:W-:Y:S08]  /*27030*/  HMMA.16816.F32.BF16 R16, R20, R4.reuse, R12 ;  /* 0x000000041410723c */ /* 0x088ff0000004180c */
[----:B----4-:R-:W-:Y:S01]  /*27040*/  HMMA.16816.F32.BF16 R12, R24, R4, R8 ;  /* 0x00000004180c723c */ /* 0x010fe20000041808 */
[----:B------:R-:W0:Y:S11]  /*27050*/  LDSM.16.MT88.4 R8, [R3+0x10080] ;  /* 0x010080000308783b */ /* 0x000e360000004200 */
[----:B------:R-:W-:Y:S03]  /*27060*/  @!UPT UIADD3 URZ, URZ, URZ, URZ ;  /* 0x0000003f3f3ff290 */ /* 0x000fe6000fffe03f */
[----:B------:R-:W-:Y:S04]  /*27070*/  STL.64 [R1+0x80], R16 ;  /* 0x0000801001007387 */ /* 0x000fe80000100a00 */
[----:B------:R-:W-:Y:S04]  /*27080*/  STL.64 [R1+0x88], R18 ;  /* 0x0000881201007387 */ /* 0x000fe80000100a00 */
[----:B------:R-:W-:Y:S04]  /*27090*/  LDSM.16.MT88.4 R16, [R2+0x10080] ;  /* 0x010080000210783b */ /* 0x000fe80000004200 */
[----:B0-----:R0:W-:Y:S04]  /*270a0*/  STL.64 [R1+0x2238], R10 ;  /* 0x0022380a01007387 */ /* 0x0011e80000100a00 */
[----:B------:R-:W-:Y:S04]  /*270b0*/  STL.64 [R1+0x40], R12 ;  /* 0x0000400c01007387 */ /* 0x000fe80000100a00 */
[----:B------:R-:W-:Y:S04]  /*270c0*/  STL.64 [R1+0x48], R14 ;  /* 0x0000480e01007387 */ /* 0x000fe80000100a00 */
[----:B------:R-:W1:Y:S01]  /*270d0*/  LDSM.16.MT88.4 R12, [R2+0x10000] ;  /* 0x01000000020c783b */ /* 0x000e620000004200 */
[----:B0-----:R-:W-:-:S03]  /*270e0*/  MOV R11, R0 ;  /* 0x00000000000b7202 */ /* 0x001fc60000000f00 */
[----:B------:R0:W-:Y:S04]  /*270f0*/  STL.64 [R1+0x2230], R8 ;  /* 0x0022300801007387 */ /* 0x0001e80000100a00 */
[----:B0-----:R-:W2:Y:S04]  /*27100*/  LDL.LU R8, [R1+0x50] ;  /* 0x0000500001087983 */ /* 0x001ea80000300800 */
[----:B------:R-:W2:Y:S04]  /*27110*/  LDL.LU R9, [R1+0x54] ;  /* 0x0000540001097983 */ /* 0x000ea80000300800 */
[----:B------:R-:W2:Y:S04]  /*27120*/  LDL.LU R10, [R1+0x58] ;  /* 0x00005800010a7983 */ /* 0x000ea80000300800 */
[----:B------:R-:W3:Y:S04]  /*27130*/  LDL.LU R0, [R1+0x2254] ;  /* 0x0022540001007983 */ /* 0x000ee80000300800 */
[----:B------:R-:W-:Y:S04]  /*27140*/  STL [R1+0x21f0], R3 ;  /* 0x0021f00301007387 */ /* 0x000fe80000100800 */
[----:B-1----:R-:W-:Y:S04]  /*27150*/  STL.64 [R1+0x2228], R14 ;  /* 0x0022280e01007387 */ /* 0x002fe80000100a00 */
[----:B------:R0:W-:Y:S04]  /*27160*/  STL.64 [R1+0x2220], R12 ;  /* 0x0022200c01007387 */ /* 0x0001e80000100a00 */
[----:B0-----:R-:W4:Y:S04]  /*27170*/  LDL.LU R12, [R1+0xc0] ;  /* 0x0000c000010c7983 */ /* 0x001f280000300800 */
[----:B------:R-:W4:Y:S04]  /*27180*/  LDL.LU R13, [R1+0xc4] ;  /* 0x0000c400010d7983 */ /* 0x000f280000300800 */
[----:B------:R-:W2:Y:S04]  /*27190*/  LDL.LU R14, [R1+0xc8] ;  /* 0x0000c800010e7983 */ /* 0x000ea80000300800 */
[----:B------:R-:W2:Y:S04]  /*271a0*/  LDL.LU R15, [R1+0xcc] ;  /* 0x0000cc00010f7983 */ /* 0x000ea80000300800 */
[----:B---3--:R-:W0:Y:S04]  /*271b0*/  LDSM.16.MT88.4 R20, [R0+0x11000] ;  /* 0x011000000014783b */ /* 0x008e280000004200 */
[----:B------:R-:W-:Y:S04]  /*271c0*/  LDSM.16.MT88.4 R24, [R0+0x11080] ;  /* 0x011080000018783b */ /* 0x000fe80000004200 */
[----:B--2---:R-:W-:Y:S04]  /*271d0*/  STL.64 [R1+0x2248], R14 ;  /* 0x0022480e01007387 */ /* 0x004fe80000100a00 */
[----:B----4-:R1:W-:Y:S04]  /*271e0*/  STL.64 [R1+0x2240], R12 ;  /* 0x0022400c01007387 */ /* 0x0103e80000100a00 */
[----:B-1----:R-:W2:Y:S04]  /*271f0*/  LDL.LU R12, [R1+0xa0] ;  /* 0x0000a000010c7983 */ /* 0x002ea80000300800 */
        /* <DEDUP_REMOVED lines=12> */
[----:B0-----:R-:W4:Y:S01]  /*272c0*/  LDL.LU R20, [R1+0x20] ;  /* 0x0000200001147983 */ /* 0x001f220000300800 */
[----:B------:R-:W-:-:S03]  /*272d0*/  MOV R21, R28 ;  /* 0x0000001c00157202 */ /* 0x000fc60000000f00 */
[----:B------:R-:W3:Y:S04]  /*272e0*/  LDL.LU R28, [R1+0x2250] ;  /* 0x00225000011c7983 */ /* 0x000ee80000300800 */
[----:B------:R-:W4:Y:S04]  /*272f0*/  LDL.LU R22, [R1+0x28] ;  /* 0x0000280001167983 */ /* 0x000f280000300800 */
[----:B------:R-:W-:Y:S01]  /*27300*/  STL [R1+0x21dc], R0 ;  /* 0x0021dc0001007387 */ /* 0x000fe20000100800 */
[----:B------:R-:W-:Y:S01]  /*27310*/  IMAD.MOV.U32 R23, RZ, RZ, R29 ;  /* 0x000000ffff177224 */ /* 0x000fe200078e001d */
[----:B--2---:R-:W-:Y:S02]  /*27320*/  HMMA.16816.F32.BF16 R8, R8, R4, R12 ;  /* 0x000000040808723c */ /* 0x004fe4000004180c */
[----:B------:R-:W2:Y:S04]  /*27330*/  LDL.LU.64 R14, [R1+0x2248] ;  /* 0x00224800010e7983 */ /* 0x000ea80000300a00 */
[----:B------:R-:W2:Y:S11]  /*27340*/  LDL.LU.64 R12, [R1+0x2240] ;  /* 0x00224000010c7983 */ /* 0x000eb60000300a00 */
[----:B------:R-:W-:Y:S06]  /*27350*/  @!UPT UIADD3 URZ, URZ, URZ, URZ ;  /* 0x0000003f3f3ff290 */ /* 0x000fec000fffe03f */
[----:B------:R-:W-:Y:S04]  /*27360*/  STL.64 [R1+0xb0], R8 ;  /* 0x0000b00801007387 */ /* 0x000fe80000100a00 */
[----:B------:R-:W-:Y:S04]  /*27370*/  STL.64 [R1+0xb8], R10 ;  /* 0x0000b80a01007387 */ /* 0x000fe80000100a00 */
[----:B---3--:R-:W0:Y:S04]  /*27380*/  LDSM.16.MT88.4 R8, [R28+0x11000] ;  /* 0x011000001c08783b */ /* 0x008e280000004200 */
[----:B0-----:R-:W-:Y:S01]  /*27390*/  STL.64 [R1+0x30], R8 ;  /* 0x0000300801007387 */ /* 0x001fe20000100a00 */
[----:B------:R-:W-:-:S03]  /*273a0*/  MOV R29, R11 ;  /* 0x0000000b001d7202 */ /* 0x000fc60000000f00 */
[----:B------:R-:W-:Y:S04]  /*273b0*/  STL [R1+0x38], R10 ;  /* 0x0000380a01007387 */ /* 0x000fe80000100800 */
[----:B------:R-:W0:Y:S02]  /*273c0*/  LDSM.16.MT88.4 R8, [R28+0x11080] ;  /* 0x011080001c08783b */ /* 0x000e240000004200 */
[----:B0-----:R-:W-:Y:S02]  /*273d0*/  MOV R2, R10 ;  /* 0x0000000a00027202 */ /* 0x001fe40000000f00 */
[----:B------:R0:W-:Y:S01]  /*273e0*/  STL.64 [R1+0x60], R8 ;  /* 0x0000600801007387 */ /* 0x0001e20000100a00 */
[----:B------:R-:W-:-:S03]  /*273f0*/  MOV R3, R11 ;  /* 0x0000000b00037202 */ /* 0x000fc60000000f00 */
[----:B------:R-:W2:Y:S04]  /*27400*/  LDL.LU.64 R10, [R1+0x2238] ;  /* 0x00223800010a7983 */ /* 0x000ea80000300a00 */
[----:B0-----:R-:W2:Y:S04]  /*27410*/  LDL.LU.64 R8, [R1+0x2230] ;  /* 0x0022300001087983 */ /* 0x001ea80000300a00 */
[----:B------:R-:W-:Y:S01]  /*27420*/  STL [R1+0x21d8], R28 ;  /* 0x0021d81c01007387 */ /* 0x000fe20000100800 */
[----:B--2---:R-:W-:Y:S03]  /*27430*/  HMMA.16816.F32.BF16 R8, R8, R4, R12 ;  /* 0x000000040808723c */ /* 0x004fe6000004180c */
[----:B------:R-:W2:Y:S04]  /*27440*/  LDL.LU.64 R14, [R1+0x2228] ;  /* 0x00222800010e7983 */ /* 0x000ea80000300a00 */
[----:B------:R-:W2:Y:S11]  /*27450*/  LDL.LU.64 R12, [R1+0x2220] ;  /* 0x00222000010c7983 */ /* 0x000eb60000300a00 */
[----:B------:R-:W-:Y:S05]  /*27460*/  @!UPT UIADD3 URZ, URZ, URZ, URZ ;  /* 0x0000003f3f3ff290 */ /* 0x000fea000fffe03f */
[----:B------:R0:W-:Y:S01]  /*27470*/  STL.64 [R1+0xa0], R8 ;  /* 0x0000a00801007387 */ /* 0x0001e20000100a00 */
[----:B------:R-:W-:-:S03]  /*27480*/  IMAD.MOV.U32 R0, RZ, RZ, R11 ;  /* 0x000000ffff007224 */ /* 0x000fc600078e000b */
[----:B------:R1:W-:Y:S04]  /*27490*/  STL [R1+0xa8], R10 ;  /* 0x0000a80a01007387 */ /* 0x0003e80000100800 */
[----:B0-----:R-:W3:Y:S04]  /*274a0*/  LDL.LU R8, [R1] ;  /* 0x0000000001087983 */ /* 0x001ee80000300800 */
[----:B------:R-:W3:Y:S04]  /*274b0*/  LDL.LU R9, [R1+0x4] ;  /* 0x0000040001097983 */ /* 0x000ee80000300800 */
[----:B-1----:R-:W3:Y:S04]  /*274c0*/  LDL.LU R10, [R1+0x8] ;  /* 0x00000800010a7983 */ /* 0x002ee80000300800 */
[----:B------:R-:W3:Y:S01]  /*274d0*/  LDL.LU R11, [R1+0xc] ;  /* 0x00000c00010b7983 */ /* 0x000ee20000300800 */
[----:B--2---:R-:W-:Y:S03]  /*274e0*/  HMMA.16816.F32.BF16 R12, R12, R4, R16 ;  /* 0x000000040c0c723c */ /* 0x004fe60000041810 */
[----:B------:R-:W4:Y:S04]  /*274f0*/  LDL.LU.64 R18, [R1+0x2218] ;  /* 0x0022180001127983 */ /* 0x000f280000300a00 */
[----:B------:R-:W4:Y:S11]  /*27500*/  LDL.LU.64 R16, [R1+0x2210] ;  /* 0x0022100001107983 */ /* 0x000f360000300a00 */
[----:B------:R-:W-:Y:S05]  /*27510*/  @!UPT UIADD3 URZ, URZ, URZ, URZ ;  /* 0x0000003f3f3ff290 */ /* 0x000fea000fffe03f */
[----:B------:R0:W-:Y:S04]  /*27520*/  STL.64 [R1+0x90], R12 ;  /* 0x0000900c01007387 */ /* 0x0001e80000100a00 */
[----:B------:R1:W-:Y:S04]  /*27530*/  STL.64 [R1+0x98], R14 ;  /* 0x0000980e01007387 */ /* 0x0003e80000100a00 */
[----:B0-----:R-:W2:Y:S04]  /*27540*/  LDL.LU R12, [R1+0x10] ;  /* 0x00001000010c7983 */ /* 0x001ea80000300800 */
[----:B------:R-:W2:Y:S01]  /*27550*/  LDL.LU R13, [R1+0x14] ;  /* 0x00001400010d7983 */ /* 0x000ea20000300800 */
[----:B-1----:R-:W-:-:S02]  /*27560*/  MOV R14, R6 ;  /* 0x00000006000e7202 */ /* 0x002fc40000000f00 */
[----:B------:R-:W-:Y:S01]  /*27570*/  MOV R15, R7 ;  /* 0x00000007000f7202 */ /* 0x000fe20000000f00 */
[----:B------:R-:W3:Y:S04]  /*27580*/  LDL.LU R6, [R1+0x220c] ;  /* 0x00220c0001067983 */ /* 0x000ee80000300800 */
[----:B------:R-:W3:Y:S01]  /*27590*/  LDL.LU R7, [R1+0x2208] ;  /* 0x0022080001077983 */ /* 0x000ee20000300800 */
[----:B----4-:R-:W-:Y:S03]  /*275a0*/  HMMA.16816.F32.BF16 R16, R16, R4, R20 ;  /* 0x000000041010723c */ /* 0x010fe60000041814 */
[----:B------:R-:W2:Y:S04]  /*275b0*/  LDL.LU.64 R22, [R1+0x2200] ;  /* 0x0022000001167983 */ /* 0x000ea80000300a00 */
[----:B------:R-:W2:Y:S11]  /*275c0*/  LDL.LU.64 R20, [R1+0x21f8] ;  /* 0x0021f80001147983 */ /* 0x000eb60000300a00 */
[----:B------:R-:W-:Y:S05]  /*275d0*/  @!UPT UIADD3 URZ, URZ, URZ, URZ ;  /* 0x0000003f3f3ff290 */ /* 0x000fea000fffe03f */
[----:B------:R0:W-:Y:S04]  /*275e0*/  STL.64 [R1+0x70], R16 ;  /* 0x0000701001007387 */ /* 0x0001e80000100a00 */
[----:B------:R1:W-:Y:S04]  /*275f0*/  STL [R1+0x78], R18 ;  /* 0x0000781201007387 */ /* 0x0003e80000100800 */
[----:B0-----:R-:W4:Y:S04]  /*27600*/  LDL.LU R16, [R1+0x30] ;  /* 0x0000300001107983 */ /* 0x001f280000300800 */
[----:B------:R-:W4:Y:S04]  /*27610*/  LDL.LU R17, [R1+0x34] ;  /* 0x0000340001117983 */ /* 0x000f280000300800 */
[----:B-1----:R-:W4:Y:S01]  /*27620*/  LDL.LU R18, [R1+0x38] ;  /* 0x0000380001127983 */ /* 0x002f220000300800 */
[----:B---3--:R-:W-:Y:S07]  /*27630*/  HMMA.16816.F32.BF16 R8, R24, R6, R8 ;  /* 0x000000061808723c */ /* 0x008fee0000041808 */
[----:B------:R-:W-:-:S02]  /*27640*/  MOV R26, R2 ;  /* 0x00000002001a7202 */ /* 0x000fc40000000f00 */
[----:B------:R-:W-:Y:S01]  /*27650*/  MOV R27, R3 ;  /* 0x00000003001b7202 */ /* 0x000fe20000000f00 */
[----:B--2---:R-:W-:Y:S11]  /*27660*/  HMMA.16816.F32.BF16 R12, R20, R6, R12 ;  /* 0x00000006140c723c */ /* 0x004ff6000004180c */
[----:B------:R-:W-:Y:S11]  /*27670*/  @!UPT UIADD3 URZ, URZ, URZ, URZ ;  /* 0x0000003f3f3ff290 */ /* 0x000ff6000fffe03f */
[----:B------:R-:W-:Y:S01]  /*27680*/  @!UPT UIADD3 URZ, URZ, URZ, URZ ;  /* 0x0000003f3f3ff290 */ /* 0x000fe2000fffe03f */
[----:B------:R-:W-:Y:S04]  /*27690*/  STL.64 [R1+0x50], R12 ;  /* 0x0000500c01007387 */ /* 0x000fe80000100a00 */
[----:B------:R-:W-:Y:S04]  /*276a0*/  STL [R1+0x58], R14 ;  /* 0x0000580e01007387 */ /* 0x000fe80000100800 */
[----:B------:R-:W2:Y:S04]  /*276b0*/  LDL.LU R24, [R1+0x60] ;  /* 0x0000600001187983 */ /* 0x000ea80000300800 */
[----:B------:R-:W2:Y:S04]  /*276c0*/  LDL.LU R25, [R1+0x64] ;  /* 0x0000640001197983 */ /* 0x000ea80000300800 */
[----:B------:R-:W3:Y:S04]  /*276d0*/  LDL.LU R2, [R1+0x21f4] ;  /* 0x0021f40001027983 */ /* 0x000ee80000300800 */
[----:B------:R-:W3:Y:S04]  /*276e0*/  LDL.LU R3, [R1+0x21f0] ;  /* 0x0021f00001037983 */ /* 0x000ee80000300800 */
[----:B------:R-:W-:Y:S01]  /*276f0*/  STL.64 [R1+0x21e8], R26 ;  /* 0x0021e81a01007387 */ /* 0x000fe20000100a00 */
[----:B------:R-:W-:Y:S01]  /*27700*/  MOV R28, R19 ;  /* 0x00000013001c7202 */ /* 0x000fe20000000f00 */
[----:B------:R-:W-:Y:S01]  /*27710*/  IMAD.MOV.U32 R19, RZ, RZ, R29 ;  /* 0x000000ffff137224 */ /* 0x000fe200078e001d */
[----:B------:R-:W-:Y:S01]  /*27720*/  MOV R29, R15 ;  /* 0x0000000f001d7202 */ /* 0x000fe20000000f00 */
[----:B--2---:R0:W-:Y:S04]  /*27730*/  STL.64 [R1+0x21e0], R24 ;  /* 0x0021e01801007387 */ /* 0x0041e80000100a00 */
[----:B---3--:R-:W1:Y:S04]  /*27740*/  LDSM.16.MT88.4 R12, [R3+0x11000] ;  /* 0x01100000030c783b */ /* 0x008e680000004200 */
[----:B0-----:R-:W4:Y:S04]  /*27750*/  LDL.LU R24, [R1+0x80] ;  /* 0x0000800001187983 */ /* 0x001f280000300800 */
[----:B------:R-:W4:Y:S04]  /*27760*/  LDL.LU R25, [R1+0x84] ;  /* 0x0000840001197983 */ /* 0x000f280000300800 */
[----:B------:R-:W4:Y:S04]  /*27770*/  LDL.LU R26, [R1+0x88] ;  /* 0x00008800011a7983 */ /* 0x000f280000300800 */
[----:B------:R-:W4:Y:S04]  /*27780*/  LDL.LU R27, [R1+0x8c] ;  /* 0x00008c00011b7983 */ /* 0x000f280000300800 */
[----:B------:R1:W-:Y:S04]  /*27790*/  STL.64 [R1+0x2148], R10 ;  /* 0x0021480a01007387 */ /* 0x0003e80000100a00 */
[----:B------:R0:W-:Y:S01]  /*277a0*/  STL.64 [R1+0x2140], R8 ;  /* 0x0021400801007387 */ /* 0x0001e20000100a00 */
[----:B-1----:R-:W-:Y:S01]  /*277b0*/  IMAD.MOV.U32 R11, RZ, RZ, R12 ;  /* 0x000000ffff0b7224 */ /* 0x002fe200078e000c */
[----:B------:R-:W-:-:S02]  /*277c0*/  MOV R10, R13 ;  /* 0x0000000d000a7202 */ /* 0x000fc40000000f00 */
[----:B0-----:R-:W-:Y:S02]  /*277d0*/  MOV R9, R14 ;  /* 0x0000000e00097202 */ /* 0x001fe40000000f00 */
[----:B------:R-:W-:Y:S02]  /*277e0*/  MOV R8, R15 ;  /* 0x0000000f00087202 */ /* 0x000fe40000000f00 */
[----:B------:R-:W0:Y:S02]  /*277f0*/  LDSM.16.MT88.4 R12, [R3+0x11080] ;  /* 0x01108000030c783b */ /* 0x000e240000004200 */
[----:B0-----:R-:W-:Y:S01]  /*27800*/  IMAD.MOV.U32 R23, RZ, RZ, R12 ;  /* 0x000000ffff177224 */ /* 0x001fe200078e000c */
[----:B------:R-:W-:Y:S02]  /*27810*/  MOV R22, R13 ;  /* 0x0000000d00167202 */ /* 0x000fe40000000f00 */
[----:B------:R-:W-:Y:S02]  /*27820*/  MOV R21, R14 ;  /* 0x0000000e00157202 */ /* 0x000fe40000000f00 */
[----:B------:R-:W-:-:S02]  /*27830*/  MOV R20, R15 ;  /* 0x0000000f00147202 */ /* 0x000fc40000000f00 */
[----:B------:R-:W0:Y:S04]  /*27840*/  LDSM.16.MT88.4 R12, [R2+0x11000] ;  /* 0x01100000020c783b */ /* 0x000e280000004200 */
[----:B------:R-:W-:Y:S04]  /*27850*/  STL [R1+0x2160], R3 ;  /* 0x0021600301007387 */ /* 0x000fe80000100800 */
[----:B0-----:R-:W-:Y:S04]  /*27860*/  STL.64 [R1+0x2190], R14 ;  /* 0x0021900e01007387 */ /* 0x001fe80000100a00 */
[----:B------:R0:W-:Y:S04]  /*27870*/  STL.64 [R1+0x2188], R12 ;  /* 0x0021880c01007387 */ /* 0x0001e80000100a00 */
[----:B0-----:R-:W2:Y:S04]  /*27880*/  LDL.LU R12, [R1+0x40] ;  /* 0x00004000010c7983 */ /* 0x001ea80000300800 */
[----:B------:R-:W2:Y:S04]  /*27890*/  LDL.LU R13, [R1+0x44] ;  /* 0x00004400010d7983 */ /* 0x000ea80000300800 */
[----:B------:R-:W2:Y:S04]  /*278a0*/  LDL.LU R14, [R1+0x48] ;  /* 0x00004800010e7983 */ /* 0x000ea80000300800 */
[----:B------:R-:W2:Y:S01]  /*278b0*/  LDL.LU R15, [R1+0x4c] ;  /* 0x00004c00010f7983 */ /* 0x000ea20000300800 */
[-C--:B----4-:R-:W-:Y:S03]  /*278c0*/  HMMA.16816.F32.BF16 R16, R16, R6.reuse, R24 ;  /* 0x000000061010723c */ /* 0x090fe60000041818 */
[----:B------:R-:W2:Y:S04]  /*278d0*/  LDL.LU.64 R26, [R1+0x21e8] ;  /* 0x0021e800011a7983 */ /* 0x000ea80000300a00 */
[----:B------:R-:W2:Y:S11]  /*278e0*/  LDL.LU.64 R24, [R1+0x21e0] ;  /* 0x0021e00001187983 */ /* 0x000eb60000300a00 */
[----:B------:R-:W-:Y:S05]  /*278f0*/  @!UPT UIADD3 URZ, URZ, URZ, URZ ;  /* 0x0000003f3f3ff290 */ /* 0x000fea000fffe03f */
[----:B------:R-:W-:Y:S04]  /*27900*/  STL.64 [R1+0x2138], R18 ;  /* 0x0021381201007387 */ /* 0x000fe80000100a00 */
[----:B------:R-:W-:Y:S01]  /*27910*/  STL.64 [R1+0x2130], R16 ;  /* 0x0021301001007387 */ /* 0x000fe20000100a00 */
[----:B--2---:R-:W-:Y:S11]  /*27920*/  HMMA.16816.F32.BF16 R12, R24, R6, R12 ;  /* 0x00000006180c723c */ /* 0x004ff6000004180c */
[----:B------:R-:W-:Y:S11]  /*27930*/  @!UPT UIADD3 URZ, URZ, URZ, URZ ;  /* 0x0000003f3f3ff290 */ /* 0x000ff6000fffe03f */
[----:B------:R-:W-:Y:S01]  /*27940*/  @!UPT UIADD3 URZ, URZ, URZ, URZ ;  /* 0x0000003f3f3ff290 */ /* 0x000fe2000fffe03f */
[----:B------:R0:W-:Y:S01]  /*27950*/  STL.64 [R1+0x80], R12 ;  /* 0x0000800c01007387 */ /* 0x0001e20000100a00 */
[----:B------:R-:W-:Y:S01]  /*27960*/  IMAD.MOV.U32 R5, RZ, RZ, R14 ;  /* 0x000000ffff057224 */ /* 0x000fe200078e000e */
[----:B------:R-:W-:Y:S01]  /*27970*/  MOV R4, R15 ;  /* 0x0000000f00047202 */ /* 0x000fe20000000f00 */
[----:B------:R-:W-:Y:S01]  /*27980*/  IMAD.MOV.U32 R14, RZ, RZ, R21 ;  /* 0x000000ffff0e7224 */ /* 0x000fe200078e0015 */
[----:B------:R-:W-:Y:S02]  /*27990*/  MOV R15, R20 ;  /* 0x00000014000f7202 */ /* 0x000fe40000000f00 */
[----:B0-----:R-:W-:Y:S02]  /*279a0*/  MOV R12, R23 ;  /* 0x00000017000c7202 */ /* 0x001fe40000000f00 */
[----:B------:R-:W-:Y:S02]  /*279b0*/  MOV R13, R22 ;  /* 0x00000016000d7202 */ /* 0x000fe40000000f00 */
[----:B------:R-:W0:Y:S04]  /*279c0*/  LDSM.16.MT88.4 R20, [R2+0x11080] ;  /* 0x011080000214783b */ /* 0x000e280000004200 */
[----:B------:R1:W-:Y:S04]  /*279d0*/  STL.64 [R1+0x21b0], R14 ;  /* 0x0021b00e01007387 */ /* 0x0003e80000100a00 */
[----:B------:R2:W-:Y:S04]  /*279e0*/  STL.64 [R1+0x21a8], R12 ;  /* 0x0021a80c01007387 */ /* 0x0005e80000100a00 */
[----:B------:R-:W3:Y:S01]  /*279f0*/  LDL R27, [R1+0x14b0] ;  /* 0x0014b000011b7983 */ /* 0x000ee20000100800 */
[----:B-1----:R-:W-:Y:S01]  /*27a00*/  IMAD.MOV.U32 R14, RZ, RZ, R9 ;  /* 0x000000ffff0e7224 */ /* 0x002fe200078e0009 */
[----:B------:R-:W-:-:S02]  /*27a10*/  MOV R15, R8 ;  /* 0x00000008000f7202 */ /* 0x000fc40000000f00 */
[----:B--2---:R-:W-:Y:S02]  /*27a20*/  MOV R12, R11 ;  /* 0x0000000b000c7202 */ /* 0x004fe40000000f00 */
[----:B------:R-:W-:Y:S01]  /*27a30*/  MOV R13, R10 ;  /* 0x0000000a000d7202 */ /* 0x000fe20000000f00 */
[----:B------:R-:W-:Y:S04]  /*27a40*/  STL.64 [R1+0x21d0], R14 ;  /* 0x0021d00e01007387 */ /* 0x000fe80000100a00 */
[----:B------:R-:W-:Y:S04]  /*27a50*/  STL.64 [R1+0x21c8], R12 ;  /* 0x0021c80c01007387 */ /* 0x000fe80000100a00 */
[----:B------:R-:W-:Y:S04]  /*27a60*/  STL [R1+0x212c], R4 ;  /* 0x00212c0401007387 */ /* 0x000fe80000100800 */
[----:B------:R-:W-:Y:S04]  /*27a70*/  STL [R1+0x2128], R5 ;  /* 0x0021280501007387 */ /* 0x000fe80000100800 */
[----:B0-----:R-:W-:Y:S04]  /*27a80*/  STL.64 [R1+0x2180], R22 ;  /* 0x0021801601007387 */ /* 0x001fe80000100a00 */
[----:B------:R0:W-:Y:S04]  /*27a90*/  STL.64 [R1+0x2178], R20 ;  /* 0x0021781401007387 */ /* 0x0001e80000100a00 */
[----:B0-----:R-:W2:Y:S04]  /*27aa0*/  LDL.LU R20, [R1+0x90] ;  /* 0x0000900001147983 */ /* 0x001ea80000300800 */
[----:B------:R-:W2:Y:S04]  /*27ab0*/  LDL.LU R21, [R1+0x94] ;  /* 0x0000940001157983 */ /* 0x000ea80000300800 */
[----:B------:R-:W4:Y:S04]  /*27ac0*/  LDL.LU R22, [R1+0x98] ;  /* 0x0000980001167983 */ /* 0x000f280000300800 */
[----:B------:R-:W4:Y:S04]  /*27ad0*/  LDL.LU R23, [R1+0x9c] ;  /* 0x00009c0001177983 */ /* 0x000f280000300800 */
[----:B---3--:R-:W-:Y:S04]  /*27ae0*/  LDSM.16.M88.4 R24, [R27+0x20200] ;  /* 0x020200001b18783b */ /* 0x008fe80000000200 */
[----:B----4-:R0:W-:Y:S04]  /*27af0*/  STL.64 [R1+0x21a0], R22 ;  /* 0x0021a01601007387 */ /* 0x0101e80000100a00 */
[----:B--2---:R1:W-:Y:S01]  /*27b00*/  STL.64 [R1+0x2198], R20 ;  /* 0x0021981401007387 */ /* 0x0043e20000100a00 */
[----:B0-----:R-:W-:-:S03]  /*27b10*/  MOV R23, R0 ;  /* 0x0000000000177202 */ /* 0x001fc60000000f00 */
[----:B-1----:R-:W2:Y:S04]  /*27b20*/  LDL.LU R20, [R1+0xa0] ;  /* 0x0000a00001147983 */ /* 0x002ea80000300800 */
        /* <DEDUP_REMOVED lines=11> */
[----:B------:R-:W-:Y:S04]  /*27be0*/  STL [R1+0x2124], R2 ;  /* 0x0021240201007387 */ /* 0x000fe80000100800 */
[----:B0-----:R0:W-:Y:S04]  /*27bf0*/  STL.64 [R1+0x2170], R10 ;  /* 0x0021700a01007387 */ /* 0x0011e80000100a00 */
[----:B------:R1:W-:Y:S01]  /*27c00*/  STL.64 [R1+0x2168], R8 ;  /* 0x0021680801007387 */ /* 0x0003e20000100a00 */
[----:B0-----:R-:W-:-:S03]  /*27c10*/  MOV R11, R28 ;  /* 0x0000001c000b7202 */ /* 0x001fc60000000f00 */
[----:B-1----:R-:W4:Y:S04]  /*27c20*/  LDL.LU R8, [R1+0x70] ;  /* 0x0000700001087983 */ /* 0x002f280000300800 */
[----:B------:R-:W4:Y:S04]  /*27c30*/  LDL.LU R9, [R1+0x74] ;  /* 0x0000740001097983 */ /* 0x000f280000300800 */
[----:B------:R-:W4:Y:S04]  /*27c40*/  LDL.LU R10, [R1+0x78] ;  /* 0x00007800010a7983 */ /* 0x000f280000300800 */
[----:B------:R-:W3:Y:S04]  /*27c50*/  LDL.LU R28, [R1+0x21d8] ;  /* 0x0021d800011c7983 */ /* 0x000ee80000300800 */
[----:B------:R-:W-:Y:S04]  /*27c60*/  STL [R1+0x20dc], R26 ;  /* 0x0020dc1a01007387 */ /* 0x000fe80000100800 */
[----:B------:R-:W-:Y:S04]  /*27c70*/  STL [R1+0x20d8], R27 ;  /* 0x0020d81b01007387 */ /* 0x000fe80000100800 */
[----:B--2---:R0:W-:Y:S04]  /*27c80*/  STL.64 [R1+0x2158], R18 ;  /* 0x0021581201007387 */ /* 0x0041e80000100a00 */
[----:B------:R1:W-:Y:S01]  /*27c90*/  STL.64 [R1+0x2150], R16 ;  /* 0x0021501001007387 */ /* 0x0003e20000100a00 */
[----:B0-----:R-:W-:-:S03]  /*27ca0*/  IMAD.MOV.U32 R19, RZ, RZ, R29 ;  /* 0x000000ffff137224 */ /* 0x001fc600078e001d */
[----:B-1----:R-:W2:Y:S04]  /*27cb0*/  LDL.LU R16, [R1+0x50] ;  /* 0x0000500001107983 */ /* 0x002ea80000300800 */
[----:B------:R-:W2:Y:S04]  /*27cc0*/  LDL.LU R17, [R1+0x54] ;  /* 0x0000540001117983 */ /* 0x000ea80000300800 */
[----:B------:R-:W2:Y:S04]  /*27cd0*/  LDL.LU R18, [R1+0x58] ;  /* 0x0000580001127983 */ /* 0x000ea80000300800 */
[----:B------:R-:W-:Y:S04]  /*27ce0*/  STL [R1+0x2120], R0 ;  /* 0x0021200001007387 */ /* 0x000fe80000100800 */
[----:B---3--:R-:W0:Y:S02]  /*27cf0*/  LDSM.16.MT88.4 R12, [R28+0x12000] ;  /* 0x012000001c0c783b */ /* 0x008e240000004200 */
[----:B0-----:R-:W-:-:S02]  /*27d00*/  MOV R3, R14 ;  /* 0x0000000e00037202 */ /* 0x001fc40000000f00 */
[----:B------:R0:W-:Y:S01]  /*27d10*/  STL.64 [R1+0x20], R12 ;  /* 0x0000200c01007387 */ /* 0x0001e20000100a00 */
[----:B------:R-:W-:-:S03]  /*27d20*/  MOV R29, R15 ;  /* 0x0000000f001d7202 */ /* 0x000fc60000000f00 */
[----:B------:R-:W3:Y:S04]  /*27d30*/  LDL.LU.64 R14, [R1+0x21d0] ;  /* 0x0021d000010e7983 */ /* 0x000ee80000300a00 */
[----:B0-----:R-:W3:Y:S02]  /*27d40*/  LDL.LU.64 R12, [R1+0x21c8] ;  /* 0x0021c800010c7983 */ /* 0x001ee40000300a00 */
[-C--:B---3--:R-:W-:Y:S02]  /*27d50*/  HMMA.16816.F32.BF16 R12, R12, R6.reuse, R20 ;  /* 0x000000060c0c723c */ /* 0x088fe40000041814 */
[----:B------:R-:W3:Y:S04]  /*27d60*/  LDL.LU.64 R22, [R1+0x21c0] ;  /* 0x0021c00001167983 */ /* 0x000ee80000300a00 */
[----:B------:R-:W3:Y:S11]  /*27d70*/  LDL.LU.64 R20, [R1+0x21b8] ;  /* 0x0021b80001147983 */ /* 0x000ef60000300a00 */
[----:B------:R-:W-:Y:S06]  /*27d80*/  @!UPT UIADD3 URZ, URZ, URZ, URZ ;  /* 0x0000003f3f3ff290 */ /* 0x000fec000fffe03f */
[----:B------:R0:W-:Y:S01]  /*27d90*/  STL [R1+0xbc], R15 ;  /* 0x0000bc0f01007387 */ /* 0x0001e20000100800 */
[----:B------:R-:W-:Y:S01]  /*27da0*/  MOV R2, R14 ;  /* 0x0000000e00027202 */ /* 0x000fe20000000f00 */
[----:B------:R-:W-:Y:S01]  /*27db0*/  IMAD.MOV.U32 R5, RZ, RZ, R13 ;  /* 0x000000ffff057224 */ /* 0x000fe200078e000d */
[----:B------:R-:W-:Y:S01]  /*27dc0*/  MOV R4, R12 ;  /* 0x0000000c00047202 */ /* 0x000fe20000000f00 */
[----:B0-----:R-:W3:Y:S04]  /*27dd0*/  LDL.LU.64 R14, [R1+0x21b0] ;  /* 0x0021b000010e7983 */ /* 0x001ee80000300a00 */
[----:B------:R-:W3:Y:S02]  /*27de0*/  LDL.LU.64 R12, [R1+0x21a8] ;  /* 0x0021a800010c7983 */ /* 0x000ee40000300a00 */
[----:B---3--:R-:W-:Y:S02]  /*27df0*/  HMMA.16816.F32.BF16 R12, R12, R6, R20 ;  /* 0x000000060c0c723c */ /* 0x008fe40000041814 */
[----:B------:R-:W3:Y:S04]  /*27e00*/  LDL.LU.64 R22, [R1+0x21a0] ;  /* 0x0021a00001167983 */ /* 0x000ee80000300a00 */
[----:B------:R-:W3:Y:S11]  /*27e10*/  LDL.LU.64 R20, [R1+0x2198] ;  /* 0x0021980001147983 */ /* 0x000ef60000300a00 */
[----:B------:R-:W-:Y:S06]  /*27e20*/  @!UPT UIADD3 URZ, URZ, URZ, URZ ;  /* 0x0000003f3f3ff290 */ /* 0x000fec000fffe03f */
[----:B------:R-:W-:Y:S01]  /*27e30*/  STL.64 [R1+0xa0], R12 ;  /* 0x0000a00c01007387 */ /* 0x000fe20000100a00 */
[----:B------:R-:W-:-:S03]  /*27e40*/  MOV R0, R15 ;  /* 0x0000000f00007202 */ /* 0x000fc60000000f00 */
[----:B------:R0:W-:Y:S04]  /*27e50*/  STL [R1+0xa8], R14 ;  /* 0x0000a80e01007387 */ /* 0x0001e80000100800 */
[----:B0-----:R-:W3:Y:S04]  /*27e60*/  LDL.LU.64 R14, [R1+0x2190] ;  /* 0x00219000010e7983 */ /* 0x001ee80000300a00 */
[----:B------:R-:W3:Y:S02]  /*27e70*/  LDL.LU.64 R12, [R1+0x2188] ;  /* 0x00218800010c7983 */ /* 0x000ee40000300a00 */
[-C--:B---3--:R-:W-:Y:S02]  /*27e80*/  HMMA.16816.F32.BF16 R12, R12, R6.reuse, R20 ;  /* 0x000000060c0c723c */ /* 0x088fe40000041814 */
[----:B------:R-:W0:Y:S11]  /*27e90*/  LDSM.16.MT88.4 R20, [R28+0x12080] ;  /* 0x012080001c14783b */ /* 0x000e360000004200 */
[----:B------:R-:W-:Y:S10]  /*27ea0*/  @!UPT UIADD3 URZ, URZ, URZ, URZ ;  /* 0x0000003f3f3ff290 */ /* 0x000ff4000fffe03f */
[----:B------:R0:W-:Y:S04]  /*27eb0*/  STL.64 [R1+0x90], R12 ;  /* 0x0000900c01007387 */ /* 0x0001e80000100a00 */
[----:B------:R1:W-:Y:S01]  /*27ec0*/  STL.64 [R1+0x98], R14 ;  /* 0x0000980e01007387 */ /* 0x0003e20000100a00 */
[----:B0-----:R-:W-:Y:S01]  /*27ed0*/  MOV R13, R22 ;  /* 0x00000016000d7202 */ /* 0x001fe20000000f00 */
[----:B-1----:R-:W-:Y:S01]  /*27ee0*/  IMAD.MOV.U32 R14, RZ, RZ, R21 ;  /* 0x000000ffff0e7224 */ /* 0x002fe200078e0015 */
[----:B------:R-:W-:Y:S02]  /*27ef0*/  MOV R12, R23 ;  /* 0x00000017000c7202 */ /* 0x000fe40000000f00 */
[----:B------:R-:W-:Y:S01]  /*27f00*/  MOV R15, R20 ;  /* 0x00000014000f7202 */ /* 0x000fe20000000f00 */
[----:B------:R-:W4:Y:S04]  /*27f10*/  LDL.LU.64 R22, [R1+0x2180] ;  /* 0x0021800001167983 */ /* 0x000f280000300a00 */
[----:B------:R-:W4:Y:S04]  /*27f20*/  LDL.LU.64 R20, [R1+0x2178] ;  /* 0x0021780001147983 */ /* 0x000f280000300a00 */
[----:B------:R-:W-:Y:S01]  /*27f30*/  STL [R1+0x20c4], R28 ;  /* 0x0020c41c01007387 */ /* 0x000fe20000100800 */
[----:B----4-:R-:W-:Y:S03]  /*27f40*/  HMMA.16816.F32.BF16 R20, R20, R6, R8 ;  /* 0x000000061414723c */ /* 0x010fe60000041808 */
[----:B------:R-:W2:Y:S04]  /*27f50*/  LDL.LU.64 R10, [R1+0x2170] ;  /* 0x00217000010a7983 */ /* 0x000ea80000300a00 */
[----:B------:R-:W2:Y:S11]  /*27f60*/  LDL.LU.64 R8, [R1+0x2168] ;  /* 0x0021680001087983 */ /* 0x000eb60000300a00 */
[----:B------:R-:W-:Y:S05]  /*27f70*/  @!UPT UIADD3 URZ, URZ, URZ, URZ ;  /* 0x0000003f3f3ff290 */ /* 0x000fea000fffe03f */
[----:B------:R0:W-:Y:S01]  /*27f80*/  STL.64 [R1+0x60], R20 ;  /* 0x0000601401007387 */ /* 0x0001e20000100a00 */
[----:B------:R-:W-:Y:S02]  /*27f90*/  MOV R26, R22 ;  /* 0x00000016001a7202 */ /* 0x000fe40000000f00 */
[----:B------:R-:W-:Y:S01]  /*27fa0*/  MOV R22, R3 ;  /* 0x0000000300167202 */ /* 0x000fe20000000f00 */
[----:B0-----:R-:W3:Y:S04]  /*27fb0*/  LDL.LU R20, [R1+0x20] ;  /* 0x0000200001147983 */ /* 0x001ee80000300800 */
[----:B------:R-:W3:Y:S04]  /*27fc0*/  LDL.LU R21, [R1+0x24] ;  /* 0x0000240001157983 */ /* 0x000ee80000300800 */
[----:B------:R-:W4:Y:S01]  /*27fd0*/  LDL.LU R3, [R1+0x2160] ;  /* 0x0021600001037983 */ /* 0x000f220000300800 */
[-C--:B--2---:R-:W-:Y:S03]  /*27fe0*/  HMMA.16816.F32.BF16 R8, R8, R24.reuse, R16 ;  /* 0x000000180808723c */ /* 0x084fe60000041810 */
[----:B------:R-:W2:Y:S04]  /*27ff0*/  LDL.LU.64 R18, [R1+0x2158] ;  /* 0x0021580001127983 */ /* 0x000ea80000300a00 */
[----:B------:R-:W2:Y:S11]  /*28000*/  LDL.LU.64 R16, [R1+0x2150] ;  /* 0x0021500001107983 */ /* 0x000eb60000300a00 */
[----:B------:R-:W-:Y:S05]  /*28010*/  @!UPT UIADD3 URZ, URZ, URZ, URZ ;  /* 0x0000003f3f3ff290 */ /* 0x000fea000fffe03f */
[----:B------:R-:W-:Y:S04]  /*28020*/  STL.64 [R1], R8 ;  /* 0x0000000801007387 */ /* 0x000fe80000100a00 */
[----:B------:R0:W-:Y:S04]  /*28030*/  STL.64 [R1+0x8], R10 ;  /* 0x0000080a01007387 */ /* 0x0001e80000100a00 */
[----:B0-----:R-:W2:Y:S04]  /*28040*/  LDL.LU.64 R10, [R1+0x2148] ;  /* 0x00214800010a7983 */ /* 0x001ea80000300a00 */
[----:B------:R-:W2:Y:S01]  /*28050*/  LDL.LU.64 R8, [R1+0x2140] ;  /* 0x0021400001087983 */ /* 0x000ea20000300a00 */
[----:B------:R-:W-:Y:S01]  /*28060*/  IMAD.MOV.U32 R27, RZ, RZ, R23 ;  /* 0x000000ffff1b7224 */ /* 0x000fe200078e0017 */
[----:B------:R-:W-:Y:S01]  /*28070*/  MOV R23, R29 ;  /* 0x0000001d00177202 */ /* 0x000fe20000000f00 */
[----:B--2---:R-:W-:Y:S01]  /*28080*/  HMMA.16816.F32.BF16 R8, R16, R24, R8 ;  /* 0x000000181008723c */ /* 0x004fe20000041808 */
[----:B------:R-:W3:Y:S04]  /*28090*/  LDL.LU.64 R18, [R1+0x2138] ;  /* 0x0021380001127983 */ /* 0x000ee80000300a00 */
[----:B------:R-:W3:Y:S11]  /*280a0*/  LDL.LU.64 R16, [R1+0x2130] ;  /* 0x0021300001107983 */ /* 0x000ef60000300a00 */
[----:B------:R-:W-:Y:S07]  /*280b0*/  @!UPT UIADD3 URZ, URZ, URZ, URZ ;  /* 0x0000003f3f3ff290 */ /* 0x000fee000fffe03f */
[----:B------:R-:W-:Y:S01]  /*280c0*/  STL.64 [R1+0x70], R8 ;  /* 0x0000700801007387 */ /* 0x000fe20000100a00 */
[----:B------:R-:W-:-:S03]  /*280d0*/  MOV R29, R11 ;  /* 0x0000000b001d7202 */ /* 0x000fc60000000f00 */
[----:B------:R-:W-:Y:S04]  /*280e0*/  STL [R1+0x78], R10 ;  /* 0x0000780a01007387 */ /* 0x000fe80000100800 */
[----:B----4-:R-:W0:Y:S04]  /*280f0*/  LDSM.16.MT88.4 R8, [R3+0x12000] ;  /* 0x012000000308783b */ /* 0x010e280000004200 */
[----:B------:R-:W-:Y:S04]  /*28100*/  STL [R1+0x20b8], R29 ;  /* 0x0020b81d01007387 */ /* 0x000fe80000100800 */
[----:B0-----:R0:W-:Y:S02]  /*28110*/  STL.64 [R1+0x2108], R10 ;  /* 0x0021080a01007387 */ /* 0x0011e40000100a00 */
[----:B0-----:R-:W-:-:S02]  /*28120*/  MOV R10, R13 ;  /* 0x0000000d000a7202 */ /* 0x001fc40000000f00 */
[----:B------:R-:W-:Y:S01]  /*28130*/  MOV R11, R12 ;  /* 0x0000000c000b7202 */ /* 0x000fe20000000f00 */
[----:B---3--:R-:W-:Y:S11]  /*28140*/  HMMA.16816.F32.BF16 R16, R20, R24, R16 ;  /* 0x000000181410723c */ /* 0x008ff60000041810 */
[----:B------:R-:W-:Y:S11]  /*28150*/  @!UPT UIADD3 URZ, URZ, URZ, URZ ;  /* 0x0000003f3f3ff290 */ /* 0x000ff6000fffe03f */
[----:B------:R-:W-:Y:S01]  /*28160*/  @!UPT UIADD3 URZ, URZ, URZ, URZ ;  /* 0x0000003f3f3ff290 */ /* 0x000fe2000fffe03f */
[----:B------:R-:W-:Y:S04]  /*28170*/  STL.64 [R1+0x50], R16 ;  /* 0x0000501001007387 */ /* 0x000fe80000100a00 */
[----:B------:R-:W-:Y:S04]  /*28180*/  STL.64 [R1+0x58], R18 ;  /* 0x0000581201007387 */ /* 0x000fe80000100a00 */
[----:B------:R0:W-:Y:S02]  /*28190*/  STL.64 [R1+0x2100], R8 ;  /* 0x0021000801007387 */ /* 0x0001e40000100a00 */
[----:B0-----:R-:W-:Y:S01]  /*281a0*/  IMAD.MOV.U32 R8, RZ, RZ, R15 ;  /* 0x000000ffff087224 */ /* 0x001fe200078e000f */
[----:B------:R-:W-:-:S02]  /*281b0*/  MOV R9, R14 ;  /* 0x0000000e00097202 */ /* 0x000fc40000000f00 */
[----:B------:R-:W0:Y:S04]  /*281c0*/  LDSM.16.MT88.4 R12, [R3+0x12080] ;  /* 0x01208000030c783b */ /* 0x000e280000004200 */
[----:B0-----:R0:W-:Y:S04]  /*281d0*/  STL.64 [R1+0x20f8], R14 ;  /* 0x0020f80e01007387 */ /* 0x0011e80000100a00 */
[----:B------:R1:W-:Y:S01]  /*281e0*/  STL.64 [R1+0x20f0], R12 ;  /* 0x0020f00c01007387 */ /* 0x0003e20000100a00 */
[----:B0-----:R-:W-:Y:S01]  /*281f0*/  MOV R14, R2 ;  /* 0x00000002000e7202 */ /* 0x001fe20000000f00 */
[----:B-1----:R-:W-:Y:S01]  /*28200*/  IMAD.MOV.U32 R12, RZ, RZ, R4 ;  /* 0x000000ffff0c7224 */ /* 0x002fe200078e0004 */
[----:B------:R-:W-:Y:S01]  /*28210*/  MOV R13, R5 ;  /* 0x00000005000d7202 */ /* 0x000fe20000000f00 */
[----:B------:R-:W2:Y:S04]  /*28220*/  LDL.LU R4, [R1+0x212c] ;  /* 0x00212c0001047983 */ /* 0x000ea80000300800 */
[----:B------:R-:W3:Y:S04]  /*28230*/  LDL.LU R5, [R1+0x2128] ;  /* 0x0021280001057983 */ /* 0x000ee80000300800 */
[----:B------:R-:W4:Y:S04]  /*28240*/  LDL.LU R2, [R1+0x2124] ;  /* 0x0021240001027983 */ /* 0x000f280000300800 */
[----:B------:R-:W2:Y:S04]  /*28250*/  LDL.LU R15, [R1+0xbc] ;  /* 0x0000bc00010f7983 */ /* 0x000ea80000300800 */
[----:B----4-:R-:W-:Y:S04]  /*28260*/  LDSM.16.MT88.4 R16, [R2+0x12080] ;  /* 0x012080000210783b */ /* 0x010fe80000004200 */
[----:B--2---:R3:W-:Y:S02]  /*28270*/  STL.64 [R1+0x2118], R14 ;  /* 0x0021180e01007387 */ /* 0x0047e40000100a00 */
[----:B---3--:R-:W-:Y:S01]  /*28280*/  MOV R14, R5 ;  /* 0x00000005000e7202 */ /* 0x008fe20000000f00 */
        /* <DEDUP_REMOVED lines=11> */
[----:B------:R-:W3:Y:S04]  /*28340*/  LDL.LU R6, [R1+0xa8] ;  /* 0x0000a80001067983 */ /* 0x000ee80000300800 */
[----:B------:R-:W4:Y:S04]  /*28350*/  LDL.LU R0, [R1+0x2120] ;  /* 0x0021200001007983 */ /* 0x000f280000300800 */
[----:B------:R-:W-:Y:S04]  /*28360*/  STL.64 [R1+0x20d0], R18 ;  /* 0x0020d01201007387 */ /* 0x000fe80000100a00 */
[----:B------:R0:W-:Y:S04]  /*28370*/  STL.64 [R1+0x20c8], R16 ;  /* 0x0020c81001007387 */ /* 0x0001e80000100a00 */
[----:B0-----:R-:W3:Y:S04]  /*28380*/  LDL.LU R16, [R1+0x90] ;  /* 0x0000900001107983 */ /* 0x001ee80000300800 */
[----:B------:R-:W3:Y:S04]  /*28390*/  LDL.LU R17, [R1+0x94] ;  /* 0x0000940001117983 */ /* 0x000ee80000300800 */
[----:B------:R-:W3:Y:S04]  /*283a0*/  LDL.LU R18, [R1+0x98] ;  /* 0x0000980001127983 */ /* 0x000ee80000300800 */
[----:B------:R-:W3:Y:S04]  /*283b0*/  LDL.LU R19, [R1+0x9c] ;  /* 0x00009c0001137983 */ /* 0x000ee80000300800 */
[----:B------:R-:W-:Y:S01]  /*283c0*/  STL [R1+0x20c0], R2 ;  /* 0x0020c00201007387 */ /* 0x000fe20000100800 */
[----:B--2---:R-:W-:Y:S03]  /*283d0*/  HMMA.16816.F32.BF16 R8, R8, R24, R12 ;  /* 0x000000180808723c */ /* 0x004fe6000004180c */
[----:B------:R-:W2:Y:S04]  /*283e0*/  LDL.LU.64 R14, [R1+0x2118] ;  /* 0x00211800010e7983 */ /* 0x000ea80000300a00 */
[----:B------:R-:W2:Y:S11]  /*283f0*/  LDL.LU.64 R12, [R1+0x2110] ;  /* 0x00211000010c7983 */ /* 0x000eb60000300a00 */
[----:B------:R-:W-:Y:S05]  /*28400*/  @!UPT UIADD3 URZ, URZ, URZ, URZ ;  /* 0x0000003f3f3ff290 */ /* 0x000fea000fffe03f */
[----:B------:R-:W-:Y:S01]  /*28410*/  STL [R1+0x34], R9 ;  /* 0x0000340901007387 */ /* 0x000fe20000100800 */
[----:B------:R-:W-:-:S03]  /*28420*/  MOV R28, R8 ;  /* 0x00000008001c7202 */ /* 0x000fc60000000f00 */
[----:B------:R-:W-:Y:S04]  /*28430*/  STL.64 [R1+0x38], R10 ;  /* 0x0000380a01007387 */ /* 0x000fe80000100a00 */
[----:B----4-:R-:W0:Y:S04]  /*28440*/  LDSM.16.MT88.4 R8, [R0+0x13080] ;  /* 0x013080000008783b */ /* 0x010e280000004200 */
[----:B------:R-:W1:Y:S01]  /*28450*/  LDSM.16.MT88.4 R20, [R0+0x13000] ;  /* 0x013000000014783b */ /* 0x000e620000004200 */
[----:B0-----:R-:W-:-:S03]  /*28460*/  IMAD.MOV.U32 R3, RZ, RZ, R10 ;  /* 0x000000ffff037224 */ /* 0x001fc600078e000a */
[----:B------:R0:W-:Y:S01]  /*28470*/  STL [R1+0x40], R8 ;  /* 0x0000400801007387 */ /* 0x0001e20000100800 */
[----:B------:R-:W-:Y:S02]  /*28480*/  MOV R29, R11 ;  /* 0x0000000b001d7202 */ /* 0x000fe40000000f00 */
[----:B------:R-:W-:Y:S01]  /*28490*/  MOV R2, R9 ;  /* 0x0000000900027202 */ /* 0x000fe20000000f00 */
[----:B------:R-:W2:Y:S04]  /*284a0*/  LDL.LU.64 R10, [R1+0x2108] ;  /* 0x00210800010a7983 */ /* 0x000ea80000300a00 */
[----:B0-----:R-:W2:Y:S02]  /*284b0*/  LDL.LU.64 R8, [R1+0x2100] ;  /* 0x0021000001087983 */ /* 0x001ea40000300a00 */
[-C--:B--2---:R-:W-:Y:S02]  /*284c0*/  HMMA.16816.F32.BF16 R8, R8, R24.reuse, R12 ;  /* 0x000000180808723c */ /* 0x084fe4000004180c */
[----:B------:R-:W3:Y:S04]  /*284d0*/  LDL.LU.64 R14, [R1+0x20f8] ;  /* 0x0020f800010e7983 */ /* 0x000ee80000300a00 */
[----:B------:R-:W3:Y:S11]  /*284e0*/  LDL.LU.64 R12, [R1+0x20f0] ;  /* 0x0020f000010c7983 */ /* 0x000ef60000300a00 */
[----:B------:R-:W-:Y:S06]  /*284f0*/  @!UPT UIADD3 URZ, URZ, URZ, URZ ;  /* 0x0000003f3f3ff290 */ /* 0x000fec000fffe03f */
[----:B------:R-:W-:Y:S04]  /*28500*/  STL.64 [R1+0x2060], R10 ;  /* 0x0020600a01007387 */ /* 0x000fe80000100a00 */
[----:B------:R0:W-:Y:S04]  /*28510*/  STL.64 [R1+0x2058], R8 ;  /* 0x0020580801007387 */ /* 0x0001e80000100a00 */
[----:B0-----:R-:W1:Y:S04]  /*28520*/  LDL.LU R8, [R1] ;  /* 0x0000000001087983 */ /* 0x001e680000300800 */
[----:B------:R-:W1:Y:S04]  /*28530*/  LDL.LU R9, [R1+0x4] ;  /* 0x0000040001097983 */ /* 0x000e680000300800 */
[----:B------:R-:W1:Y:S04]  /*28540*/  LDL.LU R10, [R1+0x8] ;  /* 0x00000800010a7983 */ /* 0x000e680000300800 */
[----:B------:R-:W1:Y:S01]  /*28550*/  LDL.LU R11, [R1+0xc] ;  /* 0x00000c00010b7983 */ /* 0x000e620000300800 */
[-C--:B---3--:R-:W-:Y:S03]  /*28560*/  HMMA.16816.F32.BF16 R12, R12, R24.reuse, R4 ;  /* 0x000000180c0c723c */ /* 0x088fe60000041804 */
[----:B------:R-:W2:Y:S04]  /*28570*/  LDL.LU.64 R6, [R1+0x20e8] ;  /* 0x0020e80001067983 */ /* 0x000ea80000300a00 */
[----:B------:R-:W2:Y:S11]  /*28580*/  LDL.LU.64 R4, [R1+0x20e0] ;  /* 0x0020e00001047983 */ /* 0x000eb60000300a00 */
[----:B------:R-:W-:Y:S05]  /*28590*/  @!UPT UIADD3 URZ, URZ, URZ, URZ ;  /* 0x0000003f3f3ff290 */ /* 0x000fea000fffe03f */
[----:B------:R0:W-:Y:S04]  /*285a0*/  STL.64 [R1+0x2050], R14 ;  /* 0x0020500e01007387 */ /* 0x0001e80000100a00 */
[----:B------:R3:W-:Y:S01]  /*285b0*/  STL.64 [R1+0x2048], R12 ;  /* 0x0020480c01007387 */ /* 0x0007e20000100a00 */
[----:B0-----:R-:W-:Y:S02]  /*285c0*/  MOV R14, R26 ;  /* 0x0000001a000e7202 */ /* 0x001fe40000000f00 */
[----:B------:R-:W-:Y:S01]  /*285d0*/  MOV R15, R27 ;  /* 0x0000001b000f7202 */ /* 0x000fe20000000f00 */
[----:B---3--:R-:W3:Y:S04]  /*285e0*/  LDL.LU R12, [R1+0x60] ;  /* 0x00006000010c7983 */ /* 0x008ee80000300800 */
[----:B------:R-:W3:Y:S04]  /*285f0*/  LDL.LU R13, [R1+0x64] ;  /* 0x00006400010d7983 */ /* 0x000ee80000300800 */
[----:B------:R-:W1:Y:S04]  /*28600*/  LDL.LU R26, [R1+0x20dc] ;  /* 0x0020dc00011a7983 */ /* 0x000e680000300800 */
[----:B------:R-:W1:Y:S01]  /*28610*/  LDL.LU R27, [R1+0x20d8] ;  /* 0x0020d800011b7983 */ /* 0x000e620000300800 */
[----:B--2---:R-:W-:Y:S03]  /*28620*/  HMMA.16816.F32.BF16 R4, R4, R24, R16 ;  /* 0x000000180404723c */ /* 0x004fe60000041810 */
[----:B------:R-:W3:Y:S04]  /*28630*/  LDL.LU.64 R18, [R1+0x20d0] ;  /* 0x0020d00001127983 */ /* 0x000ee80000300a00 */
[----:B------:R-:W3:Y:S11]  /*28640*/  LDL.LU.64 R16, [R1+0x20c8] ;  /* 0x0020c80001107983 */ /* 0x000ef60000300a00 */
[----:B------:R-:W-:Y:S05]  /*28650*/  @!UPT UIADD3 URZ, URZ, URZ, URZ ;  /* 0x0000003f3f3ff290 */ /* 0x000fea000fffe03f */
[----:B------:R-:W-:Y:S04]  /*28660*/  STL.64 [R1+0x2070], R6 ;  /* 0x0020700601007387 */ /* 0x000fe80000100a00 */
[----:B------:R0:W-:Y:S02]  /*28670*/  STL.64 [R1+0x2068], R4 ;  /* 0x0020680401007387 */ /* 0x0001e40000100a00 */
[----:B0-----:R-:W-:Y:S02]  /*28680*/  IMAD.MOV.U32 R4, RZ, RZ, R28 ;  /* 0x000000ffff047224 */ /* 0x001fe400078e001c */
[----:B------:R-:W2:Y:S04]  /*28690*/  LDL.LU R28, [R1+0x20c4] ;  /* 0x0020c400011c7983 */ /* 0x000ea80000300800 */
[----:B------:R-:W4:Y:S04]  /*286a0*/  LDL.LU R5, [R1+0x34] ;  /* 0x0000340001057983 */ /* 0x000f280000300800 */
[----:B------:R-:W2:Y:S04]  /*286b0*/  LDL.LU R6, [R1+0x38] ;  /* 0x0000380001067983 */ /* 0x000ea80000300800 */
[----:B------:R-:W2:Y:S01]  /*286c0*/  LDL.LU R7, [R1+0x3c] ;  /* 0x00003c0001077983 */ /* 0x000ea20000300800 */
[----:B-1----:R-:W-:Y:S08]  /*286d0*/  HMMA.16816.F32.BF16 R8, R20, R26, R8 ;  /* 0x0000001a1408723c */ /* 0x002ff00000041808 */
[----:B---3--:R-:W-:Y:S01]  /*286e0*/  HMMA.16816.F32.BF16 R12, R16, R24, R12 ;  /* 0x00000018100c723c */ /* 0x008fe2000004180c */
[----:B--2---:R-:W-:Y:S04]  /*286f0*/  STL.64 [R1+0x2080], R6 ;  /* 0x0020800601007387 */ /* 0x004fe80000100a00 */
[----:B----4-:R-:W-:Y:S04]  /*28700*/  STL.64 [R1+0x2078], R4 ;  /* 0x0020780401007387 */ /* 0x010fe80000100a00 */
[----:B------:R-:W0:Y:S11]  /*28710*/  LDSM.16.MT88.4 R4, [R28+0x13000] ;  /* 0x013000001c04783b */ /* 0x000e360000004200 */
[----:B------:R-:W-:Y:S03]  /*28720*/  @!UPT UIADD3 URZ, URZ, URZ, URZ ;  /* 0x0000003f3f3ff290 */ /* 0x000fe6000fffe03f */
[----:B------:R-:W-:Y:S04]  /*28730*/  STL.64 [R1+0x90], R12 ;  /* 0x0000900c01007387 */ /* 0x000fe80000100a00 */
[----:B------:R-:W-:Y:S04]  /*28740*/  STL.64 [R1+0x98], R14 ;  /* 0x0000980e01007387 */ /* 0x000fe80000100a00 */
[----:B0-----:R0:W-:Y:S04]  /*28750*/  STL.64 [R1+0x20a0], R6 ;  /* 0x0020a00601007387 */ /* 0x0011e80000100a00 */
[----:B------:R-:W-:Y:S04]  /*28760*/  STL.64 [R1+0xa0], R8 ;  /* 0x0000a00801007387 */ /* 0x000fe80000100a00 */
[----:B------:R-:W-:Y:S04]  /*28770*/  STL.64 [R1+0xa8], R10 ;  /* 0x0000a80a01007387 */ /* 0x000fe80000100a00 */
[----:B------:R-:W1:Y:S01]  /*28780*/  LDSM.16.MT88.4 R8, [R28+0x13080] ;  /* 0x013080001c08783b */ /* 0x000e620000004200 */
[----:B0-----:R-:W-:-:S03]  /*28790*/  MOV R6, R3 ;  /* 0x0000000300067202 */ /* 0x001fc60000000f00 */
[----:B------:R0:W-:Y:S01]  /*287a0*/  STL.64 [R1+0x2098], R4 ;  /* 0x0020980401007387 */ /* 0x0001e20000100a00 */
[----:B------:R-:W-:-:S03]  /*287b0*/  MOV R7, R29 ;  /* 0x0000001d00077202 */ /* 0x000fc60000000f00 */
[----:B0-----:R-:W2:Y:S01]  /*287c0*/  LDL.LU R4, [R1+0x40] ;  /* 0x0000400001047983 */ /* 0x001ea20000300800 */
[----:B------:R-:W-:-:S03]  /*287d0*/  MOV R5, R2 ;  /* 0x0000000200057202 */ /* 0x000fc60000000f00 */
[----:B------:R-:W3:Y:S04]  /*287e0*/  LDL.LU R2, [R1+0x20c0] ;  /* 0x0020c00001027983 */ /* 0x000ee80000300800 */
[----:B------:R-:W4:Y:S04]  /*287f0*/  LDL.LU R3, [R1+0x20bc] ;  /* 0x0020bc0001037983 */ /* 0x000f280000300800 */
[----:B------:R-:W2:Y:S04]  /*28800*/  LDL.LU R29, [R1+0x20b8] ;  /* 0x0020b800011d7983 */ /* 0x000ea80000300800 */
[----:B-1----:R-:W-:Y:S04]  /*28810*/  STL.64 [R1+0x2090], R10 ;  /* 0x0020900a01007387 */ /* 0x002fe80000100a00 */
[----:B------:R0:W-:Y:S04]  /*28820*/  STL.64 [R1+0x2088], R8 ;  /* 0x0020880801007387 */ /* 0x0001e80000100a00 */
[----:B0-----:R-:W2:Y:S04]  /*28830*/  LDL.LU R8, [R1+0x50] ;  /* 0x0000500001087983 */ /* 0x001ea80000300800 */
[----:B------:R-:W2:Y:S04]  /*28840*/  LDL.LU R9, [R1+0x54] ;  /* 0x0000540001097983 */ /* 0x000ea80000300800 */
[----:B------:R-:W2:Y:S04]  /*28850*/  LDL.LU R10, [R1+0x58] ;  /* 0x00005800010a7983 */ /* 0x000ea80000300800 */
[----:B------:R-:W2:Y:S04]  /*28860*/  LDL.LU R11, [R1+0x5c] ;  /* 0x00005c00010b7983 */ /* 0x000ea80000300800 */
[----:B---3--:R-:W-:Y:S04]  /*28870*/  LDSM.16.MT88.4 R20, [R2+0x13000] ;  /* 0x013000000214783b */ /* 0x008fe80000004200 */
[----:B----4-:R-:W-:Y:S04]  /*28880*/  LDSM.16.MT88.4 R12, [R3+0x13000] ;  /* 0x01300000030c783b */ /* 0x010fe80000004200 */
[----:B------:R-:W-:Y:S04]  /*28890*/  LDSM.16.MT88.4 R16, [R3+0x13080] ;  /* 0x013080000310783b */ /* 0x000fe80000004200 */
[----:B--2---:R-:W-:Y:S04]  /*288a0*/  STL.64 [R1+0x20b0], R10 ;  /* 0x0020b00a01007387 */ /* 0x004fe80000100a00 */
[----:B------:R0:W-:Y:S04]  /*288b0*/  STL.64 [R1+0x20a8], R8 ;  /* 0x0020a80801007387 */ /* 0x0001e80000100a00 */
[----:B0-----:R-:W2:Y:S04]  /*288c0*/  LDL.LU R8, [R1+0x70] ;  /* 0x0000700001087983 */ /* 0x001ea80000300800 */
[----:B------:R-:W2:Y:S04]  /*288d0*/  LDL.LU R9, [R1+0x74] ;  /* 0x0000740001097983 */ /* 0x000ea80000300800 */
[----:B------:R-:W2:Y:S01]  /*288e0*/  LDL.LU R10, [R1+0x78] ;  /* 0x00007800010a7983 */ /* 0x000ea20000300800 */
[----:B------:R-:W-:-:S03]  /*288f0*/  IMAD.MOV.U32 R11, RZ, RZ, R29 ;  /* 0x000000ffff0b7224 */ /* 0x000fc600078e001d */
        /* <DEDUP_REMOVED lines=10> */
[----:B------:R0:W-:Y:S01]  /*289a0*/  STL.64 [R1+0x60], R4 ;  /* 0x0000600401007387 */ /* 0x0001e20000100a00 */
[----:B------:R-:W-:-:S03]  /*289b0*/  MOV R28, R7 ;  /* 0x00000007001c7202 */ /* 0x000fc60000000f00 */
[----:B------:R-:W2:Y:S04]  /*289c0*/  LDL.LU.64 R6, [R1+0x20a0] ;  /* 0x0020a00001067983 */ /* 0x000ea80000300a00 */
[----:B0-----:R-:W2:Y:S04]  /*289d0*/  LDL.LU.64 R4, [R1+0x2098] ;  /* 0x0020980001047983 */ /* 0x001ea80000300a00 */
        /* <DEDUP_REMOVED lines=13> */
[----:B------:R0:W-:Y:S01]  /*28ab0*/  STL [R1+0x24], R9 ;  /* 0x0000240901007387 */ /* 0x0001e20000100800 */
[----:B------:R-:W-:Y:S01]  /*28ac0*/  IMAD.MOV.U32 R25, RZ, RZ, R10 ;  /* 0x000000ffff197224 */ /* 0x000fe200078e000a */
[----:B------:R-:W-:Y:S02]  /*28ad0*/  MOV R24, R11 ;  /* 0x0000000b00187202 */ /* 0x000fe40000000f00 */
[----:B------:R-:W-:Y:S01]  /*28ae0*/  MOV R2, R8 ;  /* 0x0000000800027202 */ /* 0x000fe20000000f00 */
[----:B------:R-:W3:Y:S04]  /*28af0*/  LDL.LU.64 R10, [R1+0x2060] ;  /* 0x00206000010a7983 */ /* 0x000ee80000300a00 */
[----:B0-----:R-:W3:Y:S02]  /*28b00*/  LDL.LU.64 R8, [R1+0x2058] ;  /* 0x0020580001087983 */ /* 0x001ee40000300a00 */
[----:B---3--:R-:W-:Y:S02]  /*28b10*/  HMMA.16816.F32.BF16 R8, R12, R26, R8 ;  /* 0x0000001a0c08723c */ /* 0x008fe40000041808 */
[----:B------:R-:W3:Y:S04]  /*28b20*/  LDL.LU.64 R14, [R1+0x2050] ;  /* 0x00205000010e7983 */ /* 0x000ee80000300a00 */
[----:B------:R-:W3:Y:S11]  /*28b30*/  LDL.LU.64 R12, [R1+0x2048] ;  /* 0x00204800010c7983 */ /* 0x000ef60000300a00 */
[----:B------:R-:W-:Y:S06]  /*28b40*/  @!UPT UIADD3 URZ, URZ, URZ, URZ ;  /* 0x0000003f3f3ff290 */ /* 0x000fec000fffe03f */
[----:B------:R0:W-:Y:S04]  /*28b50*/  STL.64 [R1+0x10], R8 ;  /* 0x0000100801007387 */ /* 0x0001e80000100a00 */
[----:B0-----:R-:W0:Y:S04]  /*28b60*/  S2R R9, SR_TID.X ;  /* 0x0000000000097919 */ /* 0x001e280000002100 */
[----:B------:R0:W-:Y:S02]  /*28b70*/  STL.64 [R1+0x18], R10 ;  /* 0x0000180a01007387 */ /* 0x0001e40000100a00 */
[----:B0-----:R-:W-:-:S02]  /*28b80*/  LOP3.LUT R10, R9, 0x7, RZ, 0xc0, !PT ;  /* 0x00000007090a7812 */ /* 0x001fc400078ec0ff */
[----:B------:R-:W-:-:S05]  /*28b90*/  LOP3.LUT R11, R9, 0x60, RZ, 0xc0, !PT ;  /* 0x00000060090b7812 */ /* 0x000fca00078ec0ff */
[----:B------:R-:W-:Y:S01]  /*28ba0*/  IMAD R11, R11, 0x10, R10 ;  /* 0x000000100b0b7824 */ /* 0x000fe200078e020a */
[----:B------:R-:W-:-:S04]  /*28bb0*/  SHF.L.U32 R9, R9, 0x1, RZ ;  /* 0x0000000109097819 */ /* 0x000fc800000006ff */
[----:B------:R-:W-:-:S04]  /*28bc0*/  SHF.L.U32 R11, R11, 0x4, RZ ;  /* 0x000000040b0b7819 */ /* 0x000fc800000006ff */
[----:B------:R-:W-:-:S04]  /*28bd0*/  LOP3.LUT R11, R11, 0x30, R9, 0x78, !PT ;  /* 0x000000300b0b7812 */ /* 0x000fc800078e7809 */
[----:B------:R-:W-:-:S06]  /*28be0*/  LEA R11, R10, R11, 0xa ;  /* 0x0000000b0a0b7211 */ /* 0x000fcc00078e50ff */
[----:B------:R-:W0:Y:S01]  /*28bf0*/  LDSM.16.M88.4 R8, [R11+0x20280] ;  /* 0x020280000b08783b */ /* 0x000e220000000200 */
[-C--:B--2---:R-:W-:Y:S03]  /*28c00*/  HMMA.16816.F32.BF16 R4, R20, R26.reuse, R4 ;  /* 0x0000001a1404723c */ /* 0x084fe60000041804 */
[----:B------:R-:W1:Y:S05]  /*28c10*/  LDSM.16.MT88.4 R20, [R0+0x14080] ;  /* 0x014080000014783b */ /* 0x000e6a0000004200 */
[----:B---3--:R-:W-:Y:S11]  /*28c20*/  HMMA.16816.F32.BF16 R12, R16, R26, R12 ;  /* 0x0000001a100c723c */ /* 0x008ff6000004180c */
[----:B------:R-:W-:Y:S11]  /*28c30*/  @!UPT UIADD3 URZ, URZ, URZ, URZ ;  /* 0x0000003f3f3ff290 */ /* 0x000ff6000fffe03f */
[----:B------:R-:W-:Y:S01]  /*28c40*/  @!UPT UIADD3 URZ, URZ, URZ, URZ ;  /* 0x0000003f3f3ff290 */ /* 0x000fe2000fffe03f */
[----:B------:R-:W-:Y:S04]  /*28c50*/  STL.64 [R1+0x50], R12 ;  /* 0x0000500c01007387 */ /* 0x000fe80000100a00 */
[----:B------:R-:W-:Y:S04]  /*28c60*/  STL [R1+0x58], R14 ;  /* 0x0000580e01007387 */ /* 0x000fe80000100800 */
[----:B------:R-:W-:Y:S04]  /*28c70*/  STL.64 [R1+0x40], R4 ;  /* 0x0000400401007387 */ /* 0x000fe80000100a00 */
[----:B------:R-:W-:Y:S04]  /*28c80*/  STL.64 [R1+0x48], R6 ;  /* 0x0000480601007387 */ /* 0x000fe80000100a00 */
[----:B0-----:R0:W-:Y:S04]  /*28c90*/  STL [R1+0x1fa4], R10 ;  /* 0x001fa40a01007387 */ /* 0x0011e80000100800 */
[----:B------:R2:W-:Y:S04]  /*28ca0*/  STL [R1+0x1fa0], R11 ;  /* 0x001fa00b01007387 */ /* 0x0005e80000100800 */
[----:B------:R3:W-:Y:S01]  /*28cb0*/  STL.64 [R1+0x2020], R8 ;  /* 0x0020200801007387 */ /* 0x0007e20000100a00 */
[----:B0-----:R-:W-:Y:S01]  /*28cc0*/  MOV R10, R3 ;  /* 0x00000003000a7202 */ /* 0x001fe20000000f00 */
[----:B--2---:R-:W-:-:S02]  /*28cd0*/  IMAD.MOV.U32 R11, RZ, RZ, R28 ;  /* 0x000000ffff0b7224 */ /* 0x004fc400078e001c */
[----:B---3--:R-:W2:Y:S04]  /*28ce0*/  LDL.LU R8, [R1+0x60] ;  /* 0x0000600001087983 */ /* 0x008ea80000300800 */
[----:B------:R-:W2:Y:S04]  /*28cf0*/  LDL.LU R9, [R1+0x64] ;  /* 0x0000640001097983 */ /* 0x000ea80000300800 */
[----:B------:R-:W3:Y:S04]  /*28d00*/  LDL.LU R3, [R1+0x2040] ;  /* 0x0020400001037983 */ /* 0x000ee80000300800 */
[----:B------:R-:W4:Y:S01]  /*28d10*/  LDL.LU R28, [R1+0x203c] ;  /* 0x00203c00011c7983 */ /* 0x000f220000300800 */
[----:B------:R-:W-:-:S03]  /*28d20*/  MOV R29, R15 ;  /* 0x0000000f001d7202 */ /* 0x000fc60000000f00 */
[----:B------:R-:W0:Y:S04]  /*28d30*/  LDSM.16.MT88.4 R12, [R0+0x14000] ;  /* 0x01400000000c783b */ /* 0x000e280000004200 */
[----:B-1----:R1:W-:Y:S04]  /*28d40*/  STL.64 [R1+0x2008], R22 ;  /* 0x0020081601007387 */ /* 0x0023e80000100a00 */
[----:B------:R0:W-:Y:S02]  /*28d50*/  STL.64 [R1+0x2000], R20 ;  /* 0x0020001401007387 */ /* 0x0001e40000100a00 */
[----:B0-----:R-:W-:Y:S01]  /*28d60*/  MOV R4, R15 ;  /* 0x0000000f00047202 */ /* 0x001fe20000000f00 */
[----:B------:R-:W-:Y:S01]  /*28d70*/  IMAD.MOV.U32 R6, RZ, RZ, R13 ;  /* 0x000000ffff067224 */ /* 0x000fe200078e000d */
[----:B------:R-:W-:-:S02]  /*28d80*/  MOV R5, R14 ;  /* 0x0000000e00057202 */ /* 0x000fc40000000f00 */
[----:B------:R-:W-:Y:S01]  /*28d90*/  MOV R7, R12 ;  /* 0x0000000c00077202 */ /* 0x000fe20000000f00 */
[----:B-1----:R-:W-:Y:S01]  /*28da0*/  IMAD.MOV.U32 R23, RZ, RZ, R4 ;  /* 0x000000ffff177224 */ /* 0x002fe200078e0004 */
[----:B------:R-:W-:Y:S02]  /*28db0*/  MOV R22, R5 ;  /* 0x0000000500167202 */ /* 0x000fe40000000f00 */
[----:B------:R-:W-:Y:S02]  /*28dc0*/  MOV R20, R7 ;  /* 0x0000000700147202 */ /* 0x000fe40000000f00 */
[----:B------:R-:W-:Y:S01]  /*28dd0*/  MOV R21, R6 ;  /* 0x0000000600157202 */ /* 0x000fe20000000f00 */
[----:B------:R-:W-:Y:S04]  /*28de0*/  STL.64 [R1+0x2030], R22 ;  /* 0x0020301601007387 */ /* 0x000fe80000100a00 */
[----:B------:R0:W-:Y:S04]  /*28df0*/  STL.64 [R1+0x2028], R20 ;  /* 0x0020281401007387 */ /* 0x0001e80000100a00 */
[----:B0-----:R-:W2:Y:S04]  /*28e00*/  LDL.LU R20, [R1+0x90] ;  /* 0x0000900001147983 */ /* 0x001ea80000300800 */
[----:B------:R-:W2:Y:S04]  /*28e10*/  LDL.LU R21, [R1+0x94] ;  /* 0x0000940001157983 */ /* 0x000ea80000300800 */
[----:B------:R-:W2:Y:S04]  /*28e20*/  LDL.LU R22, [R1+0x98] ;  /* 0x0000980001167983 */ /* 0x000ea80000300800 */
[----:B------:R-:W2:Y:S04]  /*28e30*/  LDL.LU R23, [R1+0x9c] ;  /* 0x00009c0001177983 */ /* 0x000ea80000300800 */
[----:B---3--:R-:W-:Y:S04]  /*28e40*/  LDSM.16.MT88.4 R4, [R3+0x14000] ;  /* 0x014000000304783b */ /* 0x008fe80000004200 */
[----:B----4-:R-:W0:Y:S04]  /*28e50*/  LDSM.16.MT88.4 R16, [R28+0x14000] ;  /* 0x014000001c10783b */ /* 0x010e280000004200 */
[----:B------:R-:W1:Y:S04]  /*28e60*/  LDSM.16.MT88.4 R12, [R28+0x14080] ;  /* 0x014080001c0c783b */ /* 0x000e680000004200 */
        /* <DEDUP_REMOVED lines=14> */
[----:B0-----:R-:W4:Y:S04]  /*28f50*/  LDL.LU R12, [R1+0x80] ;  /* 0x00008000010c7983 */ /* 0x001f280000300800 */
[----:B------:R-:W4:Y:S04]  /*28f60*/  LDL.LU R13, [R1+0x84] ;  /* 0x00008400010d7983 */ /* 0x000f280000300800 */
[----:B------:R-:W4:Y:S04]  /*28f70*/  LDL.LU R14, [R1+0x88] ;  /* 0x00008800010e7983 */ /* 0x000f280000300800 */
[----:B------:R-:W4:Y:S04]  /*28f80*/  LDL.LU R15, [R1+0x8c] ;  /* 0x00008c00010f7983 */ /* 0x000f280000300800 */
[----:B------:R-:W-:Y:S04]  /*28f90*/  STL [R1+0x1fb4], R28 ;  /* 0x001fb41c01007387 */ /* 0x000fe80000100800 */
[----:B------:R-:W-:Y:S04]  /*28fa0*/  STL.64 [R1+0x1fd8], R6 ;  /* 0x001fd80601007387 */ /* 0x000fe80000100a00 */
[----:B------:R0:W-:Y:S02]  /*28fb0*/  STL.64 [R1+0x1fd0], R4 ;  /* 0x001fd00401007387 */ /* 0x0001e40000100a00 */
[----:B0-----:R-:W-:-:S02]  /*28fc0*/  MOV R4, R2 ;  /* 0x0000000200047202 */ /* 0x001fc40000000f00 */
[----:B------:R-:W3:Y:S01]  /*28fd0*/  LDL.LU R2, [R1+0x2038] ;  /* 0x0020380001027983 */ /* 0x000ee20000300800 */
[----:B--2---:R-:W-:Y:S03]  /*28fe0*/  HMMA.16816.F32.BF16 R8, R8, R26, R20 ;  /* 0x0000001a0808723c */ /* 0x004fe60000041814 */
[----:B------:R-:W2:Y:S04]  /*28ff0*/  LDL.LU R5, [R1+0x24] ;  /* 0x0000240001057983 */ /* 0x000ea80000300800 */
[----:B------:R-:W2:Y:S04]  /*29000*/  LDL.LU.64 R22, [R1+0x2030] ;  /* 0x0020300001167983 */ /* 0x000ea80000300a00 */
[----:B------:R-:W2:Y:S04]  /*29010*/  LDL.LU.64 R20, [R1+0x2028] ;  /* 0x0020280001147983 */ /* 0x000ea80000300a00 */
[----:B------:R-:W-:Y:S08]  /*29020*/  STL [R1+0x1fa8], R3 ;  /* 0x001fa80301007387 */ /* 0x000ff00000100800 */
[----:B------:R-:W-:Y:S04]  /*29030*/  STL.64 [R1+0x60], R8 ;  /* 0x0000600801007387 */ /* 0x000fe80000100a00 */
[----:B------:R-:W-:Y:S04]  /*29040*/  STL.64 [R1+0x68], R10 ;  /* 0x0000680a01007387 */ /* 0x000fe80000100a00 */
[----:B---3--:R-:W0:Y:S04]  /*29050*/  LDSM.16.MT88.4 R8, [R2+0x14000] ;  /* 0x014000000208783b */ /* 0x008e280000004200 */
[----:B0-----:R0:W-:Y:S04]  /*29060*/  STL.64 [R1+0x30], R8 ;  /* 0x0000300801007387 */ /* 0x0011e80000100a00 */
[----:B------:R1:W-:Y:S04]  /*29070*/  STL.64 [R1+0x38], R10 ;  /* 0x0000380a01007387 */ /* 0x0003e80000100a00 */
[----:B0-----:R-:W2:Y:S01]  /*29080*/  LDL.LU.64 R8, [R1+0x2020] ;  /* 0x0020200001087983 */ /* 0x001ea20000300a00 */
[----:B------:R-:W-:-:S02]  /*29090*/  MOV R6, R25 ;  /* 0x0000001900067202 */ /* 0x000fc40000000f00 */
[----:B------:R-:W-:Y:S02]  /*290a0*/  MOV R7, R24 ;  /* 0x0000001800077202 */ /* 0x000fe40000000f00 */
[----:B------:R0:W3:Y:S01]  /*290b0*/  LDSM.16.MT88.4 R24, [R3+0x14080] ;  /* 0x014080000318783b */ /* 0x0000e20000004200 */
[-C--:B--2---:R-:W-:Y:S03]  /*290c0*/  HMMA.16816.F32.BF16 R20, R20, R8.reuse, R16 ;  /* 0x000000081414723c */ /* 0x084fe60000041810 */
[----:B------:R-:W2:Y:S04]  /*290d0*/  LDL.LU.64 R18, [R1+0x2018] ;  /* 0x0020180001127983 */ /* 0x000ea80000300a00 */
[----:B------:R-:W2:Y:S11]  /*290e0*/  LDL.LU.64 R16, [R1+0x2010] ;  /* 0x0020100001107983 */ /* 0x000eb60000300a00 */
[----:B------:R-:W-:Y:S05]  /*290f0*/  @!UPT UIADD3 URZ, URZ, URZ, URZ ;  /* 0x0000003f3f3ff290 */ /* 0x000fea000fffe03f */
[----:B------:R3:W-:Y:S01]  /*29100*/  STL [R1+0x90], R20 ;  /* 0x0000901401007387 */ /* 0x0007e20000100800 */
[----:B-1----:R-:W-:Y:S01]  /*29110*/  MOV R10, R22 ;  /* 0x00000016000a7202 */ /* 0x002fe20000000f00 */
[----:B0-----:R-:W-:Y:S01]  /*29120*/  IMAD.MOV.U32 R3, RZ, RZ, R21 ;  /* 0x000000ffff037224 */ /* 0x001fe200078e0015 */
[----:B------:R-:W-:Y:S02]  /*29130*/  MOV R11, R23 ;  /* 0x00000017000b7202 */ /* 0x000fe40000000f00 */
[----:B------:R-:W2:Y:S04]  /*29140*/  LDL.LU.64 R22, [R1+0x2008] ;  /* 0x0020080001167983 */ /* 0x000ea80000300a00 */
[----:B---3--:R-:W2:Y:S04]  /*29150*/  LDL.LU.64 R20, [R1+0x2000] ;  /* 0x0020000001147983 */ /* 0x008ea80000300a00 */
[----:B------:R-:W-:Y:S04]  /*29160*/  STL [R1+0x1fb8], R11 ;  /* 0x001fb80b01007387 */ /* 0x000fe80000100800 */
[----:B------:R-:W-:Y:S04]  /*29170*/  STL [R1+0x1fb0], R10 ;  /* 0x001fb00a01007387 */ /* 0x000fe80000100800 */
[----:B------:R-:W-:Y:S01]  /*29180*/  STL [R1+0x1fac], R3 ;  /* 0x001fac0301007387 */ /* 0x000fe20000100800 */
[-C--:B--2---:R-:W-:Y:S11]  /*29190*/  HMMA.16816.F32.BF16 R16, R20, R8.reuse, R16 ;  /* 0x000000081410723c */ /* 0x084ff60000041810 */
[----:B------:R-:W-:Y:S11]  /*291a0*/  @!UPT UIADD3 URZ, URZ, URZ, URZ ;  /* 0x0000003f3f3ff290 */ /* 0x000ff6000fffe03f */
[----:B------:R-:W-:Y:S02]  /*291b0*/  @!UPT UIADD3 URZ, URZ, URZ, URZ ;  /* 0x0000003f3f3ff290 */ /* 0x000fe4000fffe03f */
[----:B------:R-:W-:Y:S01]  /*291c0*/  MOV R21, R18 ;  /* 0x0000001200157202 */ /* 0x000fe20000000f00 */
[----:B------:R-:W-:Y:S01]  /*291d0*/  IMAD.MOV.U32 R22, RZ, RZ, R17 ;  /* 0x000000ffff167224 */ /* 0x000fe200078e0011 */
[----:B------:R-:W-:Y:S02]  /*291e0*/  MOV R20, R19 ;  /* 0x0000001300147202 */ /* 0x000fe40000000f00 */
[----:B------:R-:W-:Y:S01]  /*291f0*/  MOV R23, R16 ;  /* 0x0000001000177202 */ /* 0x000fe20000000f00 */
[----:B------:R-:W4:Y:S04]  /*29200*/  LDL.LU.64 R18, [R1+0x1ff8] ;  /* 0x001ff80001127983 */ /* 0x000f280000300a00 */
[----:B------:R-:W4:Y:S04]  /*29210*/  LDL.LU.64 R16, [R1+0x1ff0] ;  /* 0x001ff00001107983 */ /* 0x000f280000300a00 */
[----:B------:R0:W-:Y:S04]  /*29220*/  STL [R1+0x1fc8], R20 ;  /* 0x001fc81401007387 */ /* 0x0001e80000100800 */
[----:B------:R1:W-:Y:S04]  /*29230*/  STL [R1+0x1fc4], R21 ;  /* 0x001fc41501007387 */ /* 0x0003e80000100800 */
[----:B------:R2:W-:Y:S04]  /*29240*/  STL [R1+0x1fc0], R22 ;  /* 0x001fc01601007387 */ /* 0x0005e80000100800 */
[----:B------:R3:W-:Y:S04]  /*29250*/  STL [R1+0x1fbc], R23 ;  /* 0x001fbc1701007387 */ /* 0x0007e80000100800 */
[----:B0-----:R-:W4:Y:S04]  /*29260*/  LDL.LU R20, [R1+0x10] ;  /* 0x0000100001147983 */ /* 0x001f280000300800 */
[----:B-1----:R-:W4:Y:S04]  /*29270*/  LDL.LU R21, [R1+0x14] ;  /* 0x0000140001157983 */ /* 0x002f280000300800 */
[----:B--2---:R-:W2:Y:S04]  /*29280*/  LDL.LU R22, [R1+0x18] ;  /* 0x0000180001167983 */ /* 0x004ea80000300800 */
[----:B---3--:R-:W2:Y:S01]  /*29290*/  LDL.LU R23, [R1+0x1c] ;  /* 0x00001c0001177983 */ /* 0x008ea20000300800 */
[-C--:B----4-:R-:W-:Y:S03]  /*292a0*/  HMMA.16816.F32.BF16 R16, R16, R8.reuse, R12 ;  /* 0x000000081010723c */ /* 0x090fe6000004180c */
[----:B------:R-:W3:Y:S04]  /*292b0*/  LDL.LU.64 R14, [R1+0x1fe8] ;  /* 0x001fe800010e7983 */ /* 0x000ee80000300a00 */
[----:B------:R-:W3:Y:S11]  /*292c0*/  LDL.LU.64 R12, [R1+0x1fe0] ;  /* 0x001fe000010c7983 */ /* 0x000ef60000300a00 */
[----:B------:R-:W-:Y:S05]  /*292d0*/  @!UPT UIADD3 URZ, URZ, URZ, URZ ;  /* 0x0000003f3f3ff290 */ /* 0x000fea000fffe03f */
[----:B------:R0:W-:Y:S04]  /*292e0*/  STL.64 [R1+0xb0], R16 ;  /* 0x0000b01001007387 */ /* 0x0001e80000100a00 */
[----:B------:R1:W-:Y:S04]  /*292f0*/  STL.64 [R1+0xb8], R18 ;  /* 0x0000b81201007387 */ /* 0x0003e80000100a00 */
[----:B0-----:R-:W4:Y:S04]  /*29300*/  LDL.LU R16, [R1+0x50] ;  /* 0x0000500001107983 */ /* 0x001f280000300800 */
[----:B------:R-:W4:Y:S04]  /*29310*/  LDL.LU R17, [R1+0x54] ;  /* 0x0000540001117983 */ /* 0x000f280000300800 */
[----:B-1----:R-:W4:Y:S01]  /*29320*/  LDL.LU R18, [R1+0x58] ;  /* 0x0000580001127983 */ /* 0x002f220000300800 */
[----:B---3--:R-:W-:Y:S03]  /*29330*/  HMMA.16816.F32.BF16 R12, R12, R8, R4 ;  /* 0x000000080c0c723c */ /* 0x008fe60000041804 */
[----:B------:R-:W2:Y:S04]  /*29340*/  LDL.LU.64 R6, [R1+0x1fd8] ;  /* 0x001fd80001067983 */ /* 0x000ea80000300a00 */
[----:B------:R-:W2:Y:S01]  /*29350*/  LDL.LU.64 R4, [R1+0x1fd0] ;  /* 0x001fd00001047983 */ /* 0x000ea20000300a00 */
[----:B------:R-:W-:-:S07]  /*29360*/  MOV R19, R29 ;  /* 0x0000001d00137202 */ /* 0x000fce0000000f00 */
[-C--:B----4-:R-:W-:Y:S08]  /*29370*/  HMMA.16816.F32.BF16 R24, R24, R8.reuse, R16 ;  /* 0x000000081818723c */ /* 0x090ff00000041810 */
[----:B--2---:R-:W-:Y:S11]  /*29380*/  HMMA.16816.F32.BF16 R4, R4, R8, R20 ;  /* 0x000000080404723c */ /* 0x004ff60000041814 */
[----:B------:R-:W-:Y:S11]  /*29390*/  @!UPT UIADD3 URZ, URZ, URZ, URZ ;  /* 0x0000003f3f3ff290 */ /* 0x000ff6000fffe03f */
[----:B------:R-:W-:Y:S01]  /*293a0*/  @!UPT UIADD3 URZ, URZ, URZ, URZ ;  /* 0x0000003f3f3ff290 */ /* 0x000fe2000fffe03f */
[----:B------:R-:W-:Y:S04]  /*293b0*/  STL.64 [R1+0x80], R4 ;  /* 0x0000800401007387 */ /* 0x000fe80000100a00 */
[----:B------:R-:W-:Y:S04]  /*293c0*/  STL.64 [R1+0xa0], R12 ;  /* 0x0000a00c01007387 */ /* 0x000fe80000100a00 */
[----:B------:R-:W-:Y:S04]  /*293d0*/  STL.64 [R1+0xa8], R14 ;  /* 0x0000a80e01007387 */ /* 0x000fe80000100a00 */
[----:B------:R-:W0:Y:S01]  /*293e0*/  LDSM.16.MT88.4 R12, [R2+0x14080] ;  /* 0x01408000020c783b */ /* 0x000e220000004200 */
[----:B------:R-:W-:-:S03]  /*293f0*/  IMAD.MOV.U32 R29, RZ, RZ, R7 ;  /* 0x000000ffff1d7224 */ /* 0x000fc600078e0007 */
[----:B------:R1:W-:Y:S04]  /*29400*/  STL [R1+0x88], R6 ;  /* 0x0000880601007387 */ /* 0x0003e80000100800 */
[----:B------:R-:W2:Y:S04]  /*29410*/  LDL.LU R16, [R1+0x30] ;  /* 0x0000300001107983 */ /* 0x000ea80000300800 */
[----:B------:R-:W2:Y:S04]  /*29420*/  LDL.LU R17, [R1+0x34] ;  /* 0x0000340001117983 */ /* 0x000ea80000300800 */
[----:B------:R-:W2:Y:S04]  /*29430*/  LDL.LU R18, [R1+0x38] ;  /* 0x0000380001127983 */ /* 0x000ea80000300800 */
[----:B------:R-:W2:Y:S01]  /*29440*/  LDL.LU R19, [R1+0x3c] ;  /* 0x00003c0001137983 */ /* 0x000ea20000300800 */
[----:B0-----:R-:W-:Y:S01]  /*29450*/  MOV R7, R12 ;  /* 0x0000000c00077202 */ /* 0x001fe20000000f00 */
[----:B------:R-:W-:Y:S01]  /*29460*/  IMAD.MOV.U32 R4, RZ, RZ, R15 ;  /* 0x000000ffff047224 */ /* 0x000fe200078e000f */
[----:B-1----:R-:W-:-:S02]  /*29470*/  MOV R6, R13 ;  /* 0x0000000d00067202 */ /* 0x002fc40000000f00 */
[----:B------:R-:W-:Y:S02]  /*29480*/  MOV R5, R14 ;  /* 0x0000000e00057202 */ /* 0x000fe40000000f00 */
[----:B------:R-:W0:Y:S02]  /*29490*/  LDSM.16.MT88.4 R12, [R0+0x15000] ;  /* 0x01500000000c783b */ /* 0x000e240000004200 */
[----:B0-----:R-:W-:Y:S01]  /*294a0*/  MOV R11, R12 ;  /* 0x0000000c000b7202 */ /* 0x001fe20000000f00 */
[----:B------:R-:W-:Y:S01]  /*294b0*/  IMAD.MOV.U32 R3, RZ, RZ, R15 ;  /* 0x000000ffff037224 */ /* 0x000fe200078e000f */
[----:B------:R-:W-:Y:S02]  /*294c0*/  MOV R28, R13 ;  /* 0x0000000d001c7202 */ /* 0x000fe40000000f00 */
[----:B------:R-:W-:Y:S02]  /*294d0*/  MOV R10, R14 ;  /* 0x0000000e000a7202 */ /* 0x000fe40000000f00 */
[----:B------:R-:W0:Y:S02]  /*294e0*/  LDSM.16.MT88.4 R12, [R0+0x15080] ;  /* 0x01508000000c783b */ /* 0x000e240000004200 */
[----:B0-----:R-:W-:-:S02]  /*294f0*/  MOV R20, R12 ;  /* 0x0000000c00147202 */ /* 0x001fc40000000f00 */
        /* <DEDUP_REMOVED lines=21> */
[----:B0-----:R-:W-:Y:S01]  /*29650*/  MOV R26, R22 ;  /* 0x00000016001a7202 */ /* 0x001fe20000000f00 */
[----:B------:R-:W-:Y:S01]  /*29660*/  IMAD.MOV.U32 R27, RZ, RZ, R23 ;  /* 0x000000ffff1b7224 */ /* 0x000fe200078e0017 */
[----:B-1----:R-:W-:-:S02]  /*29670*/  MOV R24, R20 ;  /* 0x0000001400187202 */ /* 0x002fc40000000f00 */
[----:B------:R-:W3:Y:S01]  /*29680*/  LDL.LU R20, [R1+0x1fc8] ;  /* 0x001fc80001147983 */ /* 0x000ee20000300800 */
[----:B------:R-:W-:-:S03]  /*29690*/  MOV R25, R21 ;  /* 0x0000001500197202 */ /* 0x000fc60000000f00 */
[----:B------:R-:W4:Y:S04]  /*296a0*/  LDL.LU R21, [R1+0x1fc4] ;  /* 0x001fc40001157983 */ /* 0x000f280000300800 */
[----:B------:R-:W3:Y:S04]  /*296b0*/  LDL.LU R22, [R1+0x1fc0] ;  /* 0x001fc00001167983 */ /* 0x000ee80000300800 */
[----:B------:R-:W3:Y:S04]  /*296c0*/  LDL.LU R23, [R1+0x1fbc] ;  /* 0x001fbc0001177983 */ /* 0x000ee80000300800 */
[----:B------:R-:W-:Y:S04]  /*296d0*/  STL.64 [R1+0x1f68], R26 ;  /* 0x001f681a01007387 */ /* 0x000fe80000100a00 */
[----:B------:R0:W-:Y:S02]  /*296e0*/  STL.64 [R1+0x1f60], R24 ;  /* 0x001f601801007387 */ /* 0x0001e40000100a00 */
[----:B0-----:R-:W-:-:S02]  /*296f0*/  MOV R24, R11 ;  /* 0x0000000b00187202 */ /* 0x001fc40000000f00 */
[----:B------:R-:W3:Y:S01]  /*29700*/  LDL.LU R11, [R1+0x1fb8] ;  /* 0x001fb800010b7983 */ /* 0x000ee20000300800 */
[----:B------:R-:W-:-:S03]  /*29710*/  MOV R25, R28 ;  /* 0x0000001c00197202 */ /* 0x000fc60000000f00 */
[----:B------:R-:W3:Y:S01]  /*29720*/  LDL.LU R28, [R1+0x1fb4] ;  /* 0x001fb400011c7983 */ /* 0x000ee20000300800 */
[----:B------:R-:W-:Y:S01]  /*29730*/  MOV R26, R10 ;  /* 0x0000000a001a7202 */ /* 0x000fe20000000f00 */
[----:B------:R-:W-:Y:S02]  /*29740*/  IMAD.MOV.U32 R27, RZ, RZ, R3 ;  /* 0x000000ffff1b7224 */ /* 0x000fe400078e0003 */
[----:B------:R-:W4:Y:S04]  /*29750*/  LDL.LU R10, [R1+0x1fb0] ;  /* 0x001fb000010a7983 */ /* 0x000f280000300800 */
[----:B------:R-:W4:Y:S04]  /*29760*/  LDL.LU R3, [R1+0x1fac] ;  /* 0x001fac0001037983 */ /* 0x000f280000300800 */
[----:B------:R0:W-:Y:S04]  /*29770*/  STL.64 [R1+0x1f88], R26 ;  /* 0x001f881a01007387 */ /* 0x0001e80000100a00 */
[----:B------:R1:W-:Y:S01]  /*29780*/  STL.64 [R1+0x1f80], R24 ;  /* 0x001f801801007387 */ /* 0x0003e20000100a00 */
[----:B0-----:R-:W-:Y:S01]  /*29790*/  MOV R26, R5 ;  /* 0x00000005001a7202 */ /* 0x001fe20000000f00 */
[----:B------:R-:W-:Y:S01]  /*297a0*/  IMAD.MOV.U32 R27, RZ, RZ, R4 ;  /* 0x000000ffff1b7224 */ /* 0x000fe200078e0004 */
[----:B-1----:R-:W-:-:S02]  /*297b0*/  MOV R24, R7 ;  /* 0x0000000700187202 */ /* 0x002fc40000000f00 */
[----:B------:R-:W-:Y:S01]  /*297c0*/  MOV R25, R6 ;  /* 0x0000000600197202 */ /* 0x000fe20000000f00 */
[----:B--2---:R-:W-:Y:S01]  /*297d0*/  HMMA.16816.F32.BF16 R12, R16, R8, R12 ;  /* 0x00000008100c723c */ /* 0x004fe2000004180c */
[----:B---3--:R-:W0:Y:S04]  /*297e0*/  LDSM.16.MT88.4 R4, [R28+0x15000] ;  /* 0x015000001c04783b */ /* 0x008e280000004200 */
[----:B0-----:R4:W-:Y:S11]  /*297f0*/  STL.64 [R1+0x1f58], R6 ;  /* 0x001f580601007387 */ /* 0x0019f60000100a00 */
[----:B------:R-:W-:Y:S07]  /*29800*/  @!UPT UIADD3 URZ, URZ, URZ, URZ ;  /* 0x0000003f3f3ff290 */ /* 0x000fee000fffe03f */
[----:B------:R-:W-:Y:S04]  /*29810*/  STL.64 [R1+0xc0], R12 ;  /* 0x0000c00c01007387 */ /* 0x000fe80000100a00 */
[----:B------:R-:W-:Y:S04]  /*29820*/  STL.64 [R1+0xc8], R14 ;  /* 0x0000c80e01007387 */ /* 0x000fe80000100a00 */
[----:B------:R0:W-:Y:S01]  /*29830*/  STL.64 [R1+0x1f50], R4 ;  /* 0x001f500401007387 */ /* 0x0001e20000100a00 */
[----:B----4-:R-:W-:Y:S01]  /*29840*/  MOV R6, R21 ;  /* 0x0000001500067202 */ /* 0x010fe20000000f00 */
[----:B------:R-:W-:-:S02]  /*29850*/  IMAD.MOV.U32 R7, RZ, RZ, R20 ;  /* 0x000000ffff077224 */ /* 0x000fc400078e0014 */
[----:B------:R-:W-:Y:S04]  /*29860*/  LDSM.16.MT88.4 R12, [R28+0x15080] ;  /* 0x015080001c0c783b */ /* 0x000fe80000004200 */
[----:B------:R-:W-:Y:S01]  /*29870*/  STL.64 [R1+0x1f78], R6 ;  /* 0x001f780601007387 */ /* 0x000fe20000100a00 */
[----:B0-----:R-:W-:Y:S02]  /*29880*/  MOV R4, R23 ;  /* 0x0000001700047202 */ /* 0x001fe40000000f00 */
[----:B------:R-:W-:-:S05]  /*29890*/  MOV R5, R22 ;  /* 0x0000001600057202 */ /* 0x000fca0000000f00 */
[----:B------:R0:W-:Y:S04]  /*298a0*/  STL.64 [R1+0x1f70], R4 ;  /* 0x001f700401007387 */ /* 0x0001e80000100a00 */
[----:B0-----:R-:W2:Y:S01]  /*298b0*/  LDL.LU R4, [R1+0x90] ;  /* 0x0000900001047983 */ /* 0x001ea20000300800 */
[----:B------:R-:W-:Y:S02]  /*298c0*/  MOV R6, R10 ;  /* 0x0000000a00067202 */ /* 0x000fe40000000f00 */
[----:B------:R-:W-:Y:S02]  /*298d0*/  MOV R7, R11 ;  /* 0x0000000b00077202 */ /* 0x000fe40000000f00 */
        /* <DEDUP_REMOVED lines=10> */
[----:B------:R-:W2:Y:S04]  /*29980*/  LDL.LU R6, [R1+0x68] ;  /* 0x0000680001067983 */ /* 0x000ea80000300800 */
[----:B------:R-:W2:Y:S04]  /*29990*/  LDL.LU R7, [R1+0x6c] ;  /* 0x00006c0001077983 */ /* 0x000ea80000300800 */
[----:B------:R-:W-:Y:S01]  /*299a0*/  STL [R1+0x1f18], R3 ;  /* 0x001f180301007387 */ /* 0x000fe20000100800 */
[----:B--2---:R-:W-:Y:S03]  /*299b0*/  HMMA.16816.F32.BF16 R24, R24, R8, R4 ;  /* 0x000000081818723c */ /* 0x004fe60000041804 */
[----:B------:R-:W4:Y:S04]  /*299c0*/  LDL.LU.64 R6, [R1+0x1f98] ;  /* 0x001f980001067983 */ /* 0x000f280000300a00 */
[----:B------:R-:W4:Y:S11]  /*299d0*/  LDL.LU.64 R4, [R1+0x1f90] ;  /* 0x001f900001047983 */ /* 0x000f360000300a00 */
[----:B------:R-:W-:Y:S05]  /*299e0*/  @!UPT UIADD3 URZ, URZ, URZ, URZ ;  /* 0x0000003f3f3ff290 */ /* 0x000fea000fffe03f */
[----:B------:R-:W-:Y:S04]  /*299f0*/  STL.64 [R1+0x60], R24 ;  /* 0x0000601801007387 */ /* 0x000fe80000100a00 */
[----:B------:R0:W-:Y:S04]  /*29a00*/  STL.64 [R1+0x68], R26 ;  /* 0x0000681a01007387 */ /* 0x0001e80000100a00 */
[----:B0-----:R-:W4:Y:S04]  /*29a10*/  LDL.LU.64 R26, [R1+0x1f88] ;  /* 0x001f8800011a7983 */ /* 0x001f280000300a00 */
[----:B------:R-:W4:Y:S02]  /*29a20*/  LDL.LU.64 R24, [R1+0x1f80] ;  /* 0x001f800001187983 */ /* 0x000f240000300a00 */
[----:B----4-:R-:W-:Y:S02]  /*29a30*/  HMMA.16816.F32.BF16 R24, R24, R10, R4 ;  /* 0x0000000a1818723c */ /* 0x010fe40000041804 */
[----:B------:R-:W2:Y:S04]  /*29a40*/  LDL.LU.64 R6, [R1+0x1f78] ;  /* 0x001f780001067983 */ /* 0x000ea80000300a00 */
[----:B------:R-:W2:Y:S11]  /*29a50*/  LDL.LU.64 R4, [R1+0x1f70] ;  /* 0x001f700001047983 */ /* 0x000eb60000300a00 */
[----:B------:R-:W-:Y:S06]  /*29a60*/  @!UPT UIADD3 URZ, URZ, URZ, URZ ;  /* 0x0000003f3f3ff290 */ /* 0x000fec000fffe03f */
[----:B------:R-:W-:Y:S01]  /*29a70*/  STL.64 [R1+0x50], R24 ;  /* 0x0000501801007387 */ /* 0x000fe20000100a00 */
[----:B------:R-:W-:-:S03]  /*29a80*/  IMAD.MOV.U32 R3, RZ, RZ, R27 ;  /* 0x000000ffff037224 */ /* 0x000fc600078e001b */
[----:B------:R0:W-:Y:S04]  /*29a90*/  STL [R1+0x58], R26 ;  /* 0x0000581a01007387 */ /* 0x0001e80000100800 */
[----:B0-----:R-:W2:Y:S04]  /*29aa0*/  LDL.LU.64 R26, [R1+0x1f68] ;  /* 0x001f6800011a7983 */ /* 0x001ea80000300a00 */
[----:B------:R-:W2:Y:S04]  /*29ab0*/  LDL.LU.64 R24, [R1+0x1f60] ;  /* 0x001f600001187983 */ /* 0x000ea80000300a00 */
[----:B------:R-:W-:Y:S01]  /*29ac0*/  STL [R1+0x1f1c], R3 ;  /* 0x001f1c0301007387 */ /* 0x000fe20000100800 */
[----:B--2---:R-:W-:Y:S03]  /*29ad0*/  HMMA.16816.F32.BF16 R24, R24, R10, R4 ;  /* 0x0000000a1818723c */ /* 0x004fe60000041804 */
[----:B------:R-:W2:Y:S04]  /*29ae0*/  LDL.LU.64 R6, [R1+0x1f58] ;  /* 0x001f580001067983 */ /* 0x000ea80000300a00 */
[----:B------:R-:W2:Y:S11]  /*29af0*/  LDL.LU.64 R4, [R1+0x1f50] ;  /* 0x001f500001047983 */ /* 0x000eb60000300a00 */
[----:B------:R-:W-:Y:S05]  /*29b00*/  @!UPT UIADD3 URZ, URZ, URZ, URZ ;  /* 0x0000003f3f3ff290 */ /* 0x000fea000fffe03f */
[----:B------:R-:W-:Y:S04]  /*29b10*/  STL.64 [R1+0x30], R24 ;  /* 0x0000301801007387 */ /* 0x000fe80000100a00 */
[----:B------:R-:W-:Y:S04]  /*29b20*/  STL.64 [R1+0x38], R26 ;  /* 0x0000381a01007387 */ /* 0x000fe80000100a00 */
[----:B------:R-:W0:Y:S04]  /*29b30*/  LDSM.16.MT88.4 R24, [R2+0x15000] ;  /* 0x015000000218783b */ /* 0x000e280000004200 */
[----:B0-----:R-:W-:Y:S01]  /*29b40*/  STL.64 [R1+0x20], R24 ;  /* 0x0000201801007387 */ /* 0x001fe20000100a00 */
[----:B------:R-:W-:-:S03]  /*29b50*/  MOV R3, R27 ;  /* 0x0000001b00037202 */ /* 0x000fc60000000f00 */
[----:B------:R-:W-:Y:S04]  /*29b60*/  STL [R1+0x28], R26 ;  /* 0x0000281a01007387 */ /* 0x000fe80000100800 */
[----:B------:R-:W0:Y:S04]  /*29b70*/  LDSM.16.MT88.4 R24, [R2+0x15080] ;  /* 0x015080000218783b */ /* 0x000e280000004200 */
[----:B0-----:R-:W-:Y:S04]  /*29b80*/  STL.64 [R1+0x10], R24 ;  /* 0x0000101801007387 */ /* 0x001fe80000100a00 */
[----:B------:R0:W-:Y:S04]  /*29b90*/  STL.64 [R1+0x18], R26 ;  /* 0x0000181a01007387 */ /* 0x0001e80000100a00 */
        /* <DEDUP_REMOVED lines=9> */
[----:B0-----:R-:W3:Y:S01]  /*29c30*/  LDL R7, [R1+0x14b0] ;  /* 0x0014b00001077983 */ /* 0x001ee20000100800 */
[----:B--2---:R-:W-:Y:S03]  /*29c40*/  HMMA.16816.F32.BF16 R12, R12, R10, R24 ;  /* 0x0000000a0c0c723c */ /* 0x004fe60000041818 */
[----:B------:R-:W2:Y:S04]  /*29c50*/  LDL.LU.64 R26, [R1+0x1f28] ;  /* 0x001f2800011a7983 */ /* 0x000ea80000300a00 */
[----:B------:R-:W2:Y:S11]  /*29c60*/  LDL.LU.64 R24, [R1+0x1f20] ;  /* 0x001f200001187983 */ /* 0x000eb60000300a00 */
[----:B------:R-:W-:Y:S05]  /*29c70*/  @!UPT UIADD3 URZ, URZ, URZ, URZ ;  /* 0x0000003f3f3ff290 */ /* 0x000fea000fffe03f */
[----:B------:R0:W-:Y:S01]  /*29c80*/  STL [R1+0x8], R14 ;  /* 0x0000080e01007387 */ /* 0x0001e20000100800 */
[----:B------:R-:W-:Y:S02]  /*29c90*/  MOV R8, R12 ;  /* 0x0000000c00087202 */ /* 0x000fe40000000f00 */
[----:B------:R-:W-:Y:S01]  /*29ca0*/  MOV R9, R13 ;  /* 0x0000000d00097202 */ /* 0x000fe20000000f00 */
[----:B------:R-:W4:Y:S04]  /*29cb0*/  LDL.LU R12, [R1+0x80] ;  /* 0x00008000010c7983 */ /* 0x000f280000300800 */
[----:B------:R-:W4:Y:S04]  /*29cc0*/  LDL.LU R13, [R1+0x84] ;  /* 0x00008400010d7983 */ /* 0x000f280000300800 */
[----:B0-----:R-:W4:Y:S01]  /*29cd0*/  LDL.LU R14, [R1+0x88] ;  /* 0x00008800010e7983 */ /* 0x001f220000300800 */
[----:B------:R-:W-:Y:S01]  /*29ce0*/  IMAD.MOV.U32 R28, RZ, RZ, R15 ;  /* 0x000000ffff1c7224 */ /* 0x000fe200078e000f */
[----:B------:R-:W-:-:S02]  /*29cf0*/  MOV R15, R29 ;  /* 0x0000001d000f7202 */ /* 0x000fc40000000f00 */
[----:B---3--:R-:W-:Y:S05]  /*29d00*/  LDSM.16.M88.4 R4, [R7+0x20280] ;  /* 0x020280000704783b */ /* 0x008fea0000000200 */
[----:B----4-:R-:W-:Y:S11]  /*29d10*/  HMMA.16816.F32.BF16 R12, R16, R10, R12 ;  /* 0x0000000a100c723c */ /* 0x010ff6000004180c */
[----:B------:R-:W-:Y:S11]  /*29d20*/  @!UPT UIADD3 URZ, URZ, URZ, URZ ;  /* 0x0000003f3f3ff290 */ /* 0x000ff6000fffe03f */
[----:B------:R-:W-:Y:S01]  /*29d30*/  @!UPT UIADD3 URZ, URZ, URZ, URZ ;  /* 0x0000003f3f3ff290 */ /* 0x000fe2000fffe03f */
[----:B------:R-:W-:Y:S01]  /*29d40*/  STL [R1+0xb0], R12 ;  /* 0x0000b00c01007387 */ /* 0x000fe20000100800 */
[----:B------:R-:W-:-:S03]  /*29d50*/  MOV R29, R13 ;  /* 0x0000000d001d7202 */ /* 0x000fc60000000f00 */
[----:B------:R2:W-:Y:S02]  /*29d60*/  STL.64 [R1+0xb8], R14 ;  /* 0x0000b80e01007387 */ /* 0x0005e40000100a00 */
[----:B--2---:R-:W-:Y:S02]  /*29d70*/  HMMA.16816.F32.BF16 R12, R20, R10, R24 ;  /* 0x0000000a140c723c */ /* 0x004fe40000041818 */
[----:B------:R-:W-:Y:S04]  /*29d80*/  STL [R1+0x1eb8], R29 ;  /* 0x001eb81d01007387 */ /* 0x000fe80000100800 */
[----:B------:R-:W0:Y:S04]  /*29d90*/  S2R R19, SR_TID.X ;  /* 0x0000000000137919 */ /* 0x000e280000002100 */
[----:B------:R-:W1:Y:S04]  /*29da0*/  S2R R17, SR_TID.X ;  /* 0x0000000000117919 */ /* 0x000e680000002100 */
[----:B------:R-:W-:Y:S09]  /*29db0*/  LDSM.16.MT88.4 R24, [R0+0x16080] ;  /* 0x016080000018783b */ /* 0x000ff20000004200 */
[----:B------:R-:W-:Y:S01]  /*29dc0*/  STL.64 [R1+0xa0], R12 ;  /* 0x0000a00c01007387 */ /* 0x000fe20000100a00 */
[----:B------:R-:W-:-:S03]  /*29dd0*/  MOV R2, R15 ;  /* 0x0000000f00027202 */ /* 0x000fc60000000f00 */
[----:B------:R-:W-:Y:S04]  /*29de0*/  STL [R1+0xa8], R14 ;  /* 0x0000a80e01007387 */ /* 0x000fe80000100800 */
[----:B------:R-:W2:Y:S04]  /*29df0*/  LDSM.16.MT88.4 R12, [R0+0x16000] ;  /* 0x01600000000c783b */ /* 0x000ea80000004200 */
[----:B------:R-:W-:Y:S04]  /*29e00*/  STL [R1+0x1ec0], R2 ;  /* 0x001ec00201007387 */ /* 0x000fe80000100800 */
[----:B--2---:R-:W-:Y:S04]  /*29e10*/  STL.64 [R1+0x1ee8], R14 ;  /* 0x001ee80e01007387 */ /* 0x004fe80000100a00 */
[----:B------:R2:W-:Y:S04]  /*29e20*/  STL.64 [R1+0x1ee0], R12 ;  /* 0x001ee00c01007387 */ /* 0x0005e80000100a00 */
[----:B--2---:R-:W2:Y:S04]  /*29e30*/  LDL.LU R12, [R1+0x10] ;  /* 0x00001000010c7983 */ /* 0x004ea80000300800 */
[----:B------:R-:W2:Y:S04]  /*29e40*/  LDL.LU R13, [R1+0x14] ;  /* 0x00001400010d7983 */ /* 0x000ea80000300800 */
[----:B------:R-:W3:Y:S04]  /*29e50*/  LDL.LU R14, [R1+0x18] ;  /* 0x00001800010e7983 */ /* 0x000ee80000300800 */
[----:B------:R-:W3:Y:S04]  /*29e60*/  LDL.LU R15, [R1+0x1c] ;  /* 0x00001c00010f7983 */ /* 0x000ee80000300800 */
[----:B---3--:R3:W-:Y:S04]  /*29e70*/  STL.64 [R1+0x1f00], R14 ;  /* 0x001f000e01007387 */ /* 0x0087e80000100a00 */
[----:B--2---:R2:W-:Y:S01]  /*29e80*/  STL.64 [R1+0x1ef8], R12 ;  /* 0x001ef80c01007387 */ /* 0x0045e20000100a00 */
[----:B---3--:R-:W-:-:S03]  /*29e90*/  IMAD.MOV.U32 R15, RZ, RZ, R3 ;  /* 0x000000ffff0f7224 */ /* 0x008fc600078e0003 */
[----:B--2---:R-:W2:Y:S04]  /*29ea0*/  LDL.LU R12, [R1+0x20] ;  /* 0x00002000010c7983 */ /* 0x004ea80000300800 */
[----:B------:R-:W2:Y:S04]  /*29eb0*/  LDL.LU R13, [R1+0x24] ;  /* 0x00002400010d7983 */ /* 0x000ea80000300800 */
[----:B------:R-:W2:Y:S04]  /*29ec0*/  LDL.LU R14, [R1+0x28] ;  /* 0x00002800010e7983 */ /* 0x000ea80000300800 */
[----:B------:R-:W3:Y:S04]  /*29ed0*/  LDL.LU R3, [R1+0x1f1c] ;  /* 0x001f1c0001037983 */ /* 0x000ee80000300800 */
[----:B------:R-:W-:Y:S04]  /*29ee0*/  STL [R1+0x1e5c], R6 ;  /* 0x001e5c0601007387 */ /* 0x000fe80000100800 */
[----:B------:R-:W-:Y:S04]  /*29ef0*/  STL [R1+0x1e58], R7 ;  /* 0x001e580701007387 */ /* 0x000fe80000100800 */
[----:B------:R4:W-:Y:S04]  /*29f00*/  STL.64 [R1+0x1ef0], R4 ;  /* 0x001ef00401007387 */ /* 0x0009e80000100a00 */
[----:B----4-:R-:W4:Y:S04]  /*29f10*/  LDL.LU R4, [R1+0x60] ;  /* 0x0000600001047983 */ /* 0x010f280000300800 */
[----:B------:R-:W4:Y:S04]  /*29f20*/  LDL.LU R5, [R1+0x64] ;  /* 0x0000640001057983 */ /* 0x000f280000300800 */
[----:B------:R-:W2:Y:S04]  /*29f30*/  LDL.LU R6, [R1+0x68] ;  /* 0x0000680001067983 */ /* 0x000ea80000300800 */
[----:B------:R-:W2:Y:S01]  /*29f40*/  LDL.LU R7, [R1+0x6c] ;  /* 0x00006c0001077983 */ /* 0x000ea20000300800 */
[----:B0-----:R-:W-:-:S02]  /*29f50*/  LOP3.LUT R18, R19, 0x7, RZ, 0xc0, !PT ;  /* 0x0000000713127812 */ /* 0x001fc400078ec0ff */
[C---:B-1----:R-:W-:Y:S02]  /*29f60*/  LOP3.LUT R19, R17.reuse, 0x10, RZ, 0xc0, !PT ;  /* 0x0000001011137812 */ /* 0x042fe400078ec0ff */
[----:B------:R-:W-:Y:S01]  /*29f70*/  SHF.L.U32 R17, R17, 0x1, RZ ;  /* 0x0000000111117819 */ /* 0x000fe200000006ff */
[----:B------:R-:W-:Y:S01]  /*29f80*/  IMAD R18, R18, 0x110, RZ ;  /* 0x0000011012127824 */ /* 0x000fe200078e02ff */
[----:B------:R-:W-:-:S04]  /*29f90*/  SHF.L.U32 R19, R19, 0x7, RZ ;  /* 0x0000000713137819 */ /* 0x000fc800000006ff */
[----:B------:R-:W-:-:S04]  /*29fa0*/  LOP3.LUT R29, R18, 0x10, R17, 0x78, !PT ;  /* 0x00000010121d7812 */ /* 0x000fc800078e7811 */
[----:B------:R-:W-:-:S04]  /*29fb0*/  LOP3.LUT R29, R29, R19, RZ, 0xfc, !PT ;  /* 0x000000131d1d7212 */ /* 0x000fc800078efcff */
[----:B------:R-:W-:-:S05]  /*29fc0*/  LOP3.LUT R29, R29, 0x20, RZ, 0x3c, !PT ;  /* 0x000000201d1d7812 */ /* 0x000fca00078e3cff */
[----:B------:R-:W0:Y:S04]  /*29fd0*/  LDSM.16.MT88.4 R16, [R29+0x16000] ;  /* 0x016000001d10783b */ /* 0x000e280000004200 */
[----:B------:R-:W-:Y:S04]  /*29fe0*/  LDSM.16.MT88.4 R20, [R29+0x16080] ;  /* 0x016080001d14783b */ /* 0x000fe80000004200 */
[----:B--2---:R-:W-:Y:S04]  /*29ff0*/  STL.64 [R1+0x1f10], R6 ;  /* 0x001f100601007387 */ /* 0x004fe80000100a00 */
[----:B----4-:R1:W-:Y:S04]  /*2a000*/  STL.64 [R1+0x1f08], R4 ;  /* 0x001f080401007387 */ /* 0x0103e80000100a00 */
[----:B-1----:R-:W2:Y:S04]  /*2a010*/  LDL.LU R4, [R1+0xc0] ;  /* 0x0000c00001047983 */ /* 0x002ea80000300800 */
[----:B------:R-:W2:Y:S04]  /*2a020*/  LDL.LU R5, [R1+0xc4] ;  /* 0x0000c40001057983 */ /* 0x000ea80000300800 */
[----:B------:R-:W2:Y:S04]  /*2a030*/  LDL.LU R6, [R1+0xc8] ;  /* 0x0000c80001067983 */ /* 0x000ea80000300800 */
[----:B------:R-:W2:Y:S04]  /*2a040*/  LDL.LU R7, [R1+0xcc] ;  /* 0x0000cc0001077983 */ /* 0x000ea80000300800 */
[----:B------:R3:W-:Y:S04]  /*2a050*/  STL.64 [R1+0x1ed8], R26 ;  /* 0x001ed81a01007387 */ /* 0x0007e80000100a00 */
[----:B------:R1:W-:Y:S01]  /*2a060*/  STL.64 [R1+0x1ed0], R24 ;  /* 0x001ed01801007387 */ /* 0x0003e20000100a00 */
[----:B---3--:R-:W-:-:S03]  /*2a070*/  MOV R27, R3 ;  /* 0x00000003001b7202 */ /* 0x008fc60000000f00 */
[----:B-1----:R-:W3:Y:S04]  /*2a080*/  LDL.LU R24, [R1+0x50] ;  /* 0x0000500001187983 */ /* 0x002ee80000300800 */
[----:B------:R-:W3:Y:S04]  /*2a090*/  LDL.LU R25, [R1+0x54] ;  /* 0x0000540001197983 */ /* 0x000ee80000300800 */
[----:B------:R-:W3:Y:S04]  /*2a0a0*/  LDL.LU R26, [R1+0x58] ;  /* 0x00005800011a7983 */ /* 0x000ee80000300800 */
[----:B------:R-:W4:Y:S04]  /*2a0b0*/  LDL.LU R3, [R1+0x1f18] ;  /* 0x001f180001037983 */ /* 0x000f280000300800 */
[----:B------:R-:W-:Y:S04]  /*2a0c0*/  STL [R1+0x1eb4], R0 ;  /* 0x001eb40001007387 */ /* 0x000fe80000100800 */
[----:B0-----:R-:W-:Y:S04]  /*2a0d0*/  STL [R1+0x1ecc], R17 ;  /* 0x001ecc1101007387 */ /* 0x001fe80000100800 */
        /* <DEDUP_REMOVED lines=11> */
[----:B------:R-:W3:Y:S11]  /*2a190*/  LDL.LU.64 R4, [R1+0x1ef0] ;  /* 0x001ef00001047983 */ /* 0x000ef60000300a00 */
[----:B------:R-:W-:Y:S10]  /*2a1a0*/  @!UPT UIADD3 URZ, URZ, URZ, URZ ;  /* 0x0000003f3f3ff290 */ /* 0x000ff4000fffe03f */
[----:B------:R-:W-:Y:S01]  /*2a1b0*/  STL.64 [R1+0x90], R12 ;  /* 0x0000900c01007387 */ /* 0x000fe20000100a00 */
[----:B------:R-:W-:Y:S01]  /*2a1c0*/  IMAD.MOV.U32 R6, RZ, RZ, R14 ;  /* 0x000000ffff067224 */ /* 0x000fe200078e000e */
[----:B------:R-:W-:Y:S02]  /*2a1d0*/  MOV R7, R15 ;  /* 0x0000000f00077202 */ /* 0x000fe40000000f00 */
[----:B----4-:R-:W0:Y:S01]  /*2a1e0*/  LDSM.16.MT88.4 R12, [R3+0x16000] ;  /* 0x01600000030c783b */ /* 0x010e220000004200 */
[----:B------:R-:W-:-:S03]  /*2a1f0*/  MOV R11, R28 ;  /* 0x0000001c000b7202 */ /* 0x000fc60000000f00 */
[----:B------:R-:W2:Y:S01]  /*2a200*/  LDL.LU R10, [R1+0x8] ;  /* 0x00000800010a7983 */ /* 0x000ea20000300800 */
[----:B0-----:R-:W-:-:S03]  /*2a210*/  IMAD.MOV.U32 R0, RZ, RZ, R14 ;  /* 0x000000ffff007224 */ /* 0x001fc600078e000e */
[----:B------:R0:W-:Y:S01]  /*2a220*/  STL [R1+0x14], R13 ;  /* 0x0000140d01007387 */ /* 0x0001e20000100800 */
[----:B------:R-:W-:Y:S02]  /*2a230*/  MOV R28, R15 ;  /* 0x0000000f001c7202 */ /* 0x000fe40000000f00 */
[----:B------:R-:W-:Y:S01]  /*2a240*/  MOV R29, R12 ;  /* 0x0000000c001d7202 */ /* 0x000fe20000000f00 */
[----:B------:R-:W3:Y:S04]  /*2a250*/  LDL.LU.64 R14, [R1+0x1ee8] ;  /* 0x001ee800010e7983 */ /* 0x000ee80000300a00 */
[----:B0-----:R-:W3:Y:S02]  /*2a260*/  LDL.LU.64 R12, [R1+0x1ee0] ;  /* 0x001ee000010c7983 */ /* 0x001ee40000300a00 */
[----:B---3--:R-:W-:Y:S02]  /*2a270*/  HMMA.16816.F32.BF16 R12, R12, R4, R24 ;  /* 0x000000040c0c723c */ /* 0x008fe40000041818 */
[----:B------:R-:W3:Y:S04]  /*2a280*/  LDL.LU.64 R26, [R1+0x1ed8] ;  /* 0x001ed800011a7983 */ /* 0x000ee80000300a00 */
[----:B------:R-:W3:Y:S11]  /*2a290*/  LDL.LU.64 R24, [R1+0x1ed0] ;  /* 0x001ed00001187983 */ /* 0x000ef60000300a00 */
[----:B------:R-:W-:Y:S07]  /*2a2a0*/  @!UPT UIADD3 URZ, URZ, URZ, URZ ;  /* 0x0000003f3f3ff290 */ /* 0x000fee000fffe03f */
[----:B------:R-:W-:Y:S01]  /*2a2b0*/  MOV R17, R12 ;  /* 0x0000000c00117202 */ /* 0x000fe20000000f00 */
[----:B------:R-:W-:Y:S01]  /*2a2c0*/  IMAD.MOV.U32 R19, RZ, RZ, R14 ;  /* 0x000000ffff137224 */ /* 0x000fe200078e000e */
[----:B------:R-:W-:Y:S01]  /*2a2d0*/  MOV R18, R13 ;  /* 0x0000000d00127202 */ /* 0x000fe20000000f00 */
[----:B------:R-:W3:Y:S01]  /*2a2e0*/  LDL.LU R12, [R1+0x30] ;  /* 0x00003000010c7983 */ /* 0x000ee20000300800 */
[----:B------:R-:W-:-:S03]  /*2a2f0*/  MOV R2, R15 ;  /* 0x0000000f00027202 */ /* 0x000fc60000000f00 */
[----:B------:R-:W3:Y:S04]  /*2a300*/  LDL.LU R13, [R1+0x34] ;  /* 0x00003400010d7983 */ /* 0x000ee80000300800 */
[----:B------:R-:W3:Y:S04]  /*2a310*/  LDL.LU R14, [R1+0x38] ;  /* 0x00003800010e7983 */ /* 0x000ee80000300800 */
[----:B------:R-:W3:Y:S02]  /*2a320*/  LDL.LU R15, [R1+0x3c] ;  /* 0x00003c00010f7983 */ /* 0x000ee40000300800 */
[----:B---3--:R-:W-:Y:S02]  /*2a330*/  HMMA.16816.F32.BF16 R12, R24, R4, R12 ;  /* 0x00000004180c723c */ /* 0x008fe4000004180c */
[----:B------:R-:W3:Y:S04]  /*2a340*/  LDL.LU R24, [R1+0x40] ;  /* 0x0000400001187983 */ /* 0x000ee80000300800 */
[----:B------:R-:W3:Y:S04]  /*2a350*/  LDL.LU R25, [R1+0x44] ;  /* 0x0000440001197983 */ /* 0x000ee80000300800 */
[----:B------:R-:W3:Y:S04]  /*2a360*/  LDL.LU R26, [R1+0x48] ;  /* 0x00004800011a7983 */ /* 0x000ee80000300800 */
[----:B------:R-:W3:Y:S09]  /*2a370*/  LDL.LU R27, [R1+0x4c] ;  /* 0x00004c00011b7983 */ /* 0x000ef20000300800 */
[----:B------:R0:W-:Y:S04]  /*2a380*/  STL.64 [R1+0x1e50], R14 ;  /* 0x001e500e01007387 */ /* 0x0001e80000100a00 */
[----:B------:R1:W-:Y:S01]  /*2a390*/  STL.64 [R1+0x1e48], R12 ;  /* 0x001e480c01007387 */ /* 0x0003e20000100a00 */
[----:B0-----:R-:W-:Y:S01]  /*2a3a0*/  IMAD.MOV.U32 R14, RZ, RZ, R19 ;  /* 0x000000ffff0e7224 */ /* 0x001fe200078e0013 */
[----:B------:R-:W-:-:S02]  /*2a3b0*/  MOV R15, R2 ;  /* 0x00000002000f7202 */ /* 0x000fc40000000f00 */
[----:B-1----:R-:W-:Y:S02]  /*2a3c0*/  MOV R12, R17 ;  /* 0x00000011000c7202 */ /* 0x002fe40000000f00 */
[----:B------:R-:W3:Y:S01]  /*2a3d0*/  LDL.LU R17, [R1+0x1ecc] ;  /* 0x001ecc0001117983 */ /* 0x000ee20000300800 */
[----:B------:R-:W-:-:S03]  /*2a3e0*/  MOV R13, R18 ;  /* 0x00000012000d7202 */ /* 0x000fc60000000f00 */
[----:B------:R-:W3:Y:S04]  /*2a3f0*/  LDL.LU R18, [R1+0x1ec8] ;  /* 0x001ec80001127983 */ /* 0x000ee80000300800 */
[----:B------:R-:W3:Y:S04]  /*2a400*/  LDL.LU R19, [R1+0x1ec4] ;  /* 0x001ec40001137983 */ /* 0x000ee80000300800 */
[----:B------:R-:W4:Y:S04]  /*2a410*/  LDL.LU R2, [R1+0x1ec0] ;  /* 0x001ec00001027983 */ /* 0x000f280000300800 */
[----:B------:R-:W-:Y:S04]  /*2a420*/  STL.64 [R1+0x1e68], R14 ;  /* 0x001e680e01007387 */ /* 0x000fe80000100a00 */
[----:B------:R0:W-:Y:S04]  /*2a430*/  STL.64 [R1+0x1e60], R12 ;  /* 0x001e600c01007387 */ /* 0x0001e80000100a00 */
[----:B0-----:R-:W2:Y:S04]  /*2a440*/  LDL.LU R12, [R1+0x20] ;  /* 0x00002000010c7983 */ /* 0x001ea80000300800 */
[----:B------:R-:W2:Y:S04]  /*2a450*/  LDL.LU R13, [R1+0x24] ;  /* 0x00002400010d7983 */ /* 0x000ea80000300800 */
[----:B------:R-:W2:Y:S04]  /*2a460*/  LDL.LU R14, [R1+0x28] ;  /* 0x00002800010e7983 */ /* 0x000ea80000300800 */
[----:B------:R-:W2:Y:S04]  /*2a470*/  LDL.LU R15, [R1+0x2c] ;  /* 0x00002c00010f7983 */ /* 0x000ea80000300800 */
[----:B--2---:R-:W-:Y:S04]  /*2a480*/  STL.64 [R1+0x1e78], R14 ;  /* 0x001e780e01007387 */ /* 0x004fe80000100a00 */
[----:B------:R0:W-:Y:S04]  /*2a490*/  STL.64 [R1+0x1e70], R12 ;  /* 0x001e700c01007387 */ /* 0x0001e80000100a00 */
[----:B0-----:R-:W2:Y:S04]  /*2a4a0*/  LDL.LU R12, [R1+0xa0] ;  /* 0x0000a000010c7983 */ /* 0x001ea80000300800 */
[----:B------:R-:W2:Y:S04]  /*2a4b0*/  LDL.LU R13, [R1+0xa4] ;  /* 0x0000a400010d7983 */ /* 0x000ea80000300800 */
[----:B------:R-:W2:Y:S01]  /*2a4c0*/  LDL.LU R14, [R1+0xa8] ;  /* 0x0000a800010e7983 */ /* 0x000ea20000300800 */
[----:B----4-:R-:W-:-:S03]  /*2a4d0*/  MOV R15, R2 ;  /* 0x00000002000f7202 */ /* 0x010fc60000000f00 */
[----:B------:R-:W4:Y:S01]  /*2a4e0*/  LDL.LU R2, [R1+0x1ebc] ;  /* 0x001ebc0001027983 */ /* 0x000f220000300800 */
[-C--:B---3--:R-:W-:Y:S03]  /*2a4f0*/  HMMA.16816.F32.BF16 R16, R16, R4.reuse, R24 ;  /* 0x000000041010723c */ /* 0x088fe60000041818 */
[----:B--2---:R-:W-:Y:S04]  /*2a500*/  STL.64 [R1+0x1e88], R14 ;  /* 0x001e880e01007387 */ /* 0x004fe80000100a00 */
[----:B------:R0:W-:Y:S02]  /*2a510*/  STL.64 [R1+0x1e80], R12 ;  /* 0x001e800c01007387 */ /* 0x0001e40000100a00 */
[----:B0-----:R-:W-:Y:S02]  /*2a520*/  HMMA.16816.F32.BF16 R12, R20, R4, R8 ;  /* 0x00000004140c723c */ /* 0x001fe40000041808 */
[----:B------:R-:W0:Y:S11]  /*2a530*/  LDSM.16.MT88.4 R8, [R3+0x16080] ;  /* 0x016080000308783b */ /* 0x000e360000004200 */
[----:B------:R-:W-:Y:S01]  /*2a540*/  @!UPT UIADD3 URZ, URZ, URZ, URZ ;  /* 0x0000003f3f3ff290 */ /* 0x000fe2000fffe03f */
[----:B------:R-:W-:Y:S04]  /*2a550*/  STL.64 [R1+0x80], R16 ;  /* 0x0000801001007387 */ /* 0x000fe80000100a00 */
[----:B------:R-:W-:Y:S04]  /*2a560*/  STL.64 [R1+0x88], R18 ;  /* 0x0000881201007387 */ /* 0x000fe80000100a00 */
[----:B----4-:R-:W1:Y:S04]  /*2a570*/  LDSM.16.MT88.4 R20, [R2+0x16000] ;  /* 0x016000000214783b */ /* 0x010e680000004200 */
[----:B------:R-:W-:Y:S04]  /*2a580*/  LDSM.16.MT88.4 R16, [R2+0x16080] ;  /* 0x016080000210783b */ /* 0x000fe80000004200 */
[----:B0-----:R-:W-:Y:S04]  /*2a590*/  STL.64 [R1+0x1e98], R10 ;  /* 0x001e980a01007387 */ /* 0x001fe80000100a00 */
[----:B------:R-:W-:Y:S04]  /*2a5a0*/  STL.64 [R1+0x70], R12 ;  /* 0x0000700c01007387 */ /* 0x000fe80000100a00 */
[----:B------:R-:W-:Y:S04]  /*2a5b0*/  STL.64 [R1+0x78], R14 ;  /* 0x0000780e01007387 */ /* 0x000fe80000100a00 */
[----:B------:R0:W-:Y:S02]  /*2a5c0*/  STL.64 [R1+0x1e90], R8 ;  /* 0x001e900801007387 */ /* 0x0001e40000100a00 */
[----:B0-----:R-:W-:-:S02]  /*2a5d0*/  MOV R8, R29 ;  /* 0x0000001d00087202 */ /* 0x001fc40000000f00 */
[----:B------:R-:W2:Y:S01]  /*2a5e0*/  LDL.LU R29, [R1+0x1eb8] ;  /* 0x001eb800011d7983 */ /* 0x000ea20000300800 */
[----:B------:R-:W-:Y:S01]  /*2a5f0*/  IMAD.MOV.U32 R10, RZ, RZ, R0 ;  /* 0x000000ffff0a7224 */ /* 0x000fe200078e0000 */
[----:B------:R-:W-:Y:S02]  /*2a600*/  MOV R11, R28 ;  /* 0x0000001c000b7202 */ /* 0x000fe40000000f00 */
[----:B------:R-:W3:Y:S04]  /*2a610*/  LDL.LU R9, [R1+0x14] ;  /* 0x0000140001097983 */ /* 0x000ee80000300800 */
[----:B------:R-:W4:Y:S04]  /*2a620*/  LDL.LU R0, [R1+0x1eb4] ;  /* 0x001eb40001007983 */ /* 0x000f280000300800 */
[----:B------:R-:W3:Y:S04]  /*2a630*/  LDL.LU R28, [R1+0x1eb0] ;  /* 0x001eb000011c7983 */ /* 0x000ee80000300800 */
[----:B-1----:R-:W-:Y:S04]  /*2a640*/  STL.64 [R1+0x1ea8], R22 ;  /* 0x001ea81601007387 */ /* 0x002fe80000100a00 */
[----:B------:R0:W-:Y:S04]  /*2a650*/  STL.64 [R1+0x1ea0], R20 ;  /* 0x001ea01401007387 */ /* 0x0001e80000100a00 */
[----:B0-----:R-:W3:Y:S04]  /*2a660*/  LDL.LU R20, [R1+0xb0] ;  /* 0x0000b00001147983 */ /* 0x001ee80000300800 */
[----:B------:R-:W3:Y:S04]  /*2a670*/  LDL.LU R22, [R1+0xb8] ;  /* 0x0000b80001167983 */ /* 0x000ee80000300800 */
[----:B------:R-:W3:Y:S04]  /*2a680*/  LDL.LU R23, [R1+0xbc] ;  /* 0x0000bc0001177983 */ /* 0x000ee80000300800 */
[----:B------:R-:W-:Y:S01]  /*2a690*/  STL [R1+0x1e40], R2 ;  /* 0x001e400201007387 */ /* 0x000fe20000100800 */
[----:B--2---:R-:W-:-:S03]  /*2a6a0*/  MOV R21, R29 ;  /* 0x0000001d00157202 */ /* 0x004fc60000000f00 */
[----:B------:R-:W0:Y:S04]  /*2a6b0*/  S2R R29, SR_TID.X ;  /* 0x00000000001d7919 */ /* 0x000e280000002100 */
[----:B----4-:R-:W1:Y:S01]  /*2a6c0*/  LDSM.16.MT88.4 R24, [R0+0x17000] ;  /* 0x017000000018783b */ /* 0x010e620000004200 */
[C---:B---3--:R-:W-:Y:S01]  /*2a6d0*/  IMAD.SHL.U32 R13, R28.reuse, 0x2, RZ ;  /* 0x000000021c0d7824 */ /* 0x048fe200078e00ff */
[----:B------:R-:W-:Y:S02]  /*2a6e0*/  LOP3.LUT R14, R28, 0x10, RZ, 0xc0, !PT ;  /* 0x000000101c0e7812 */ /* 0x000fe400078ec0ff */
[----:B0-----:R-:W-:-:S05]  /*2a6f0*/  LOP3.LUT R29, R29, 0x7, RZ, 0xc0, !PT ;  /* 0x000000071d1d7812 */ /* 0x001fca00078ec0ff */
[----:B------:R-:W-:Y:S01]  /*2a700*/  IMAD R15, R29, 0x110, RZ ;  /* 0x000001101d0f7824 */ /* 0x000fe200078e02ff */
[----:B------:R-:W-:-:S04]  /*2a710*/  SHF.L.U32 R14, R14, 0x7, RZ ;  /* 0x000000070e0e7819 */ /* 0x000fc800000006ff */
[----:B------:R-:W-:-:S04]  /*2a720*/  LOP3.LUT R15, R15, 0x10, R13, 0x78, !PT ;  /* 0x000000100f0f7812 */ /* 0x000fc800078e780d */
[----:B------:R-:W-:-:S04]  /*2a730*/  LOP3.LUT R15, R15, R14, RZ, 0xfc, !PT ;  /* 0x0000000e0f0f7212 */ /* 0x000fc800078efcff */
[----:B------:R-:W-:-:S06]  /*2a740*/  LOP3.LUT R15, R15, 0x20, RZ, 0x3c, !PT ;  /* 0x000000200f0f7812 */ /* 0x000fcc00078e3cff */
[----:B------:R-:W0:Y:S01]  /*2a750*/  LDSM.16.MT88.4 R12, [R15+0x17000] ;  /* 0x017000000f0c783b */ /* 0x000e220000004200 */
[----:B------:R-:W-:Y:S03]  /*2a760*/  HMMA.16816.F32.BF16 R8, R8, R4, R20 ;  /* 0x000000040808723c */ /* 0x000fe60000041814 */
[----:B-1----:R-:W-:Y:S04]  /*2a770*/  STL [R1+0x4], R25 ;  /* 0x0000041901007387 */ /* 0x002fe80000100800 */
[----:B------:R-:W-:Y:S04]  /*2a780*/  STL [R1+0x8], R26 ;  /* 0x0000081a01007387 */ /* 0x000fe80000100800 */
[----:B------:R-:W-:Y:S04]  /*2a790*/  STL [R1+0x1e44], R0 ;  /* 0x001e440001007387 */ /* 0x000fe80000100800 */
[----:B------:R-:W2:Y:S04]  /*2a7a0*/  LDL.LU.64 R22, [R1+0x1ea8] ;  /* 0x001ea80001167983 */ /* 0x000ea80000300a00 */
[----:B------:R-:W2:Y:S01]  /*2a7b0*/  LDL.LU.64 R20, [R1+0x1ea0] ;  /* 0x001ea00001147983 */ /* 0x000ea20000300a00 */
[----:B------:R-:W-:-:S03]  /*2a7c0*/  MOV R29, R24 ;  /* 0x00000018001d7202 */ /* 0x000fc60000000f00 */
[----:B------:R-:W-:Y:S01]  /*2a7d0*/  STL.64 [R1+0x50], R8 ;  /* 0x0000500801007387 */ /* 0x000fe20000100a00 */
[----:B------:R-:W-:-:S03]  /*2a7e0*/  MOV R2, R11 ;  /* 0x0000000b00027202 */ /* 0x000fc60000000f00 */
[----:B------:R1:W-:Y:S01]  /*2a7f0*/  STL [R1+0x58], R10 ;  /* 0x0000580a01007387 */ /* 0x0003e20000100800 */
[----:B------:R-:W-:-:S03]  /*2a800*/  MOV R28, R27 ;  /* 0x0000001b001c7202 */ /* 0x000fc60000000f00 */
[----:B------:R0:W3:Y:S04]  /*2a810*/  LDSM.16.MT88.4 R24, [R0+0x17080] ;  /* 0x017080000018783b */ /* 0x0000e80000004200 */
[----:B-1----:R-:W4:Y:S01]  /*2a820*/  LDL.LU.64 R10, [R1+0x1e98] ;  /* 0x001e9800010a7983 */ /* 0x002f220000300a00 */
[----:B0-----:R-:W-:-:S03]  /*2a830*/  IMAD.MOV.U32 R0, RZ, RZ, R15 ;  /* 0x000000ffff007224 */ /* 0x001fc600078e000f */
[----:B------:R-:W4:Y:S04]  /*2a840*/  LDL.LU.64 R8, [R1+0x1e90] ;  /* 0x001e900001087983 */ /* 0x000f280000300a00 */
[----:B------:R-:W-:Y:S04]  /*2a850*/  STL.64 [R1+0x30], R12 ;  /* 0x0000300c01007387 */ /* 0x000fe80000100a00 */
[----:B------:R0:W-:Y:S04]  /*2a860*/  STL [R1+0x38], R14 ;  /* 0x0000380e01007387 */ /* 0x0001e80000100800 */
[----:B0-----:R-:W4:Y:S04]  /*2a870*/  LDL.LU.64 R14, [R1+0x1e88] ;  /* 0x001e8800010e7983 */ /* 0x001f280000300a00 */
[----:B------:R-:W4:Y:S02]  /*2a880*/  LDL.LU.64 R12, [R1+0x1e80] ;  /* 0x001e8000010c7983 */ /* 0x000f240000300a00 */
[----:B----4-:R-:W-:Y:S11]  /*2a890*/  HMMA.16816.F32.BF16 R12, R8, R4, R12 ;  /* 0x00000004080c723c */ /* 0x010ff6000004180c */
[----:B------:R-:W-:Y:S11]  /*2a8a0*/  @!UPT UIADD3 URZ, URZ, URZ, URZ ;  /* 0x0000003f3f3ff290 */ /* 0x000ff6000fffe03f */
[----:B------:R-:W-:Y:S02]  /*2a8b0*/  @!UPT UIADD3 URZ, URZ, URZ, URZ ;  /* 0x0000003f3f3ff290 */ /* 0x000fe4000fffe03f */
[----:B------:R-:W-:Y:S01]  /*2a8c0*/  MOV R10, R14 ;  /* 0x0000000e000a7202 */ /* 0x000fe20000000f00 */
[----:B------:R-:W-:Y:S01]  /*2a8d0*/  IMAD.MOV.U32 R8, RZ, RZ, R15 ;  /* 0x000000ffff087224 */ /* 0x000fe200078e000f */
[----:B------:R-:W-:Y:S01]  /*2a8e0*/  MOV R9, R12 ;  /* 0x0000000c00097202 */ /* 0x000fe20000000f00 */
[----:B------:R-:W2:Y:S01]  /*2a8f0*/  LDL.LU.64 R14, [R1+0x1e78] ;  /* 0x001e7800010e7983 */ /* 0x000ea20000300a00 */
[----:B------:R-:W-:-:S03]  /*2a900*/  MOV R11, R13 ;  /* 0x0000000d000b7202 */ /* 0x000fc60000000f00 */
[----:B------:R-:W2:Y:S02]  /*2a910*/  LDL.LU.64 R12, [R1+0x1e70] ;  /* 0x001e7000010c7983 */ /* 0x000ea40000300a00 */
[----:B--2---:R-:W-:Y:S02]  /*2a920*/  HMMA.16816.F32.BF16 R20, R20, R4, R12 ;  /* 0x000000041414723c */ /* 0x004fe4000004180c */
[----:B------:R-:W2:Y:S04]  /*2a930*/  LDL.LU.64 R14, [R1+0x1e68] ;  /* 0x001e6800010e7983 */ /* 0x000ea80000300a00 */
[----:B------:R-:W2:Y:S11]  /*2a940*/  LDL.LU.64 R12, [R1+0x1e60] ;  /* 0x001e6000010c7983 */ /* 0x000eb60000300a00 */
[----:B------:R-:W-:Y:S06]  /*2a950*/  @!UPT UIADD3 URZ, URZ, URZ, URZ ;  /* 0x0000003f3f3ff290 */ /* 0x000fec000fffe03f */
[----:B------:R0:W-:Y:S04]  /*2a960*/  STL.64 [R1+0x20], R20 ;  /* 0x0000201401007387 */ /* 0x0001e80000100a00 */
[----:B------:R1:W-:Y:S04]  /*2a970*/  STL.64 [R1+0x28], R22 ;  /* 0x0000281601007387 */ /* 0x0003e80000100a00 */
[----:B0-----:R-:W4:Y:S04]  /*2a980*/  LDL.LU R20, [R1+0x90] ;  /* 0x0000900001147983 */ /* 0x001f280000300800 */
[----:B------:R-:W4:Y:S01]  /*2a990*/  LDL.LU R21, [R1+0x94] ;  /* 0x0000940001157983 */ /* 0x000f220000300800 */
[----:B-1----:R-:W-:-:S02]  /*2a9a0*/  MOV R22, R6 ;  /* 0x0000000600167202 */ /* 0x002fc40000000f00 */
[----:B------:R-:W-:Y:S01]  /*2a9b0*/  MOV R23, R7 ;  /* 0x0000000700177202 */ /* 0x000fe20000000f00 */
[----:B------:R-:W2:Y:S04]  /*2a9c0*/  LDL.LU R6, [R1+0x1e5c] ;  /* 0x001e5c0001067983 */ /* 0x000ea80000300800 */
[----:B------:R-:W2:Y:S02]  /*2a9d0*/  LDL.LU R7, [R1+0x1e58] ;  /* 0x001e580001077983 */ /* 0x000ea40000300800 */
[----:B----4-:R-:W-:Y:S11]  /*2a9e0*/  HMMA.16816.F32.BF16 R20, R16, R4, R20 ;  /* 0x000000041014723c */ /* 0x010ff60000041814 */
[----:B------:R-:W-:Y:S11]  /*2a9f0*/  @!UPT UIADD3 URZ, URZ, URZ, URZ ;  /* 0x0000003f3f3ff290 */ /* 0x000ff6000fffe03f */
[----:B------:R-:W-:Y:S01]  /*2aa00*/  @!UPT UIADD3 URZ, URZ, URZ, URZ ;  /* 0x0000003f3f3ff290 */ /* 0x000fe2000fffe03f */
[----:B------:R-:W-:Y:S04]  /*2aa10*/  STL.64 [R1+0x10], R20 ;  /* 0x0000101401007387 */ /* 0x000fe80000100a00 */
[----:B------:R0:W-:Y:S04]  /*2aa20*/  STL.64 [R1+0x18], R22 ;  /* 0x0000181601007387 */ /* 0x0001e80000100a00 */
[----:B------:R-:W2:Y:S04]  /*2aa30*/  LDL.LU R17, [R1+0x4] ;  /* 0x0000040001117983 */ /* 0x000ea80000300800 */
[----:B------:R-:W2:Y:S01]  /*2aa40*/  LDL.LU R18, [R1+0x8] ;  /* 0x0000080001127983 */ /* 0x000ea20000300800 */
[----:B------:R-:W-:Y:S01]  /*2aa50*/  MOV R16, R29 ;  /* 0x0000001d00107202 */ /* 0x000fe20000000f00 */
[----:B------:R-:W-:-:S02]  /*2aa60*/  IMAD.MOV.U32 R19, RZ, RZ, R28 ;  /* 0x000000ffff137224 */ /* 0x000fc400078e001c */
[----:B------:R-:W1:Y:S04]  /*2aa70*/  S2R R29, SR_TID.X ;  /* 0x00000000001d7919 */ /* 0x000e680000002100 */
[----:B0-----:R-:W0:Y:S01]  /*2aa80*/  S2R R23, SR_TID.X ;  /* 0x0000000000177919 */ /* 0x001e220000002100 */
[----:B--2---:R-:W-:Y:S03]  /*2aa90*/  HMMA.16816.F32.BF16 R16, R16, R6, R12 ;  /* 0x000000061010723c */ /* 0x004fe6000004180c */
[----:B------:R-:W3:Y:S04]  /*2aaa0*/  LDL.LU.64 R14, [R1+0x1e50] ;  /* 0x001e5000010e7983 */ /* 0x000ee80000300a00 */
[----:B------:R-:W3:Y:S01]  /*2aab0*/  LDL.LU.64 R12, [R1+0x1e48] ;  /* 0x001e4800010c7983 */ /* 0x000ee20000300a00 */
[----:B-1----:R-:W-:-:S02]  /*2aac0*/  LOP3.LUT R29, R29, 0x7, RZ, 0xc0, !PT ;  /* 0x000000071d1d7812 */ /* 0x002fc400078ec0ff */
[C---:B0-----:R-:W-:Y:S02]  /*2aad0*/  LOP3.LUT R28, R23.reuse, 0x10, RZ, 0xc0, !PT ;  /* 0x00000010171c7812 */ /* 0x041fe400078ec0ff */
[----:B------:R-:W-:Y:S01]  /*2aae0*/  SHF.L.U32 R23, R23, 0x1, RZ ;  /* 0x0000000117177819 */ /* 0x000fe200000006ff */
[----:B------:R-:W-:Y:S01]  /*2aaf0*/  IMAD R29, R29, 0x110, RZ ;  /* 0x000001101d1d7824 */ /* 0x000fe200078e02ff */
[----:B------:R-:W-:-:S04]  /*2ab00*/  SHF.L.U32 R28, R28, 0x7, RZ ;  /* 0x000000071c1c7819 */ /* 0x000fc800000006ff */
[----:B------:R-:W-:-:S04]  /*2ab10*/  LOP3.LUT R23, R29, 0x10, R23, 0x78, !PT ;  /* 0x000000101d177812 */ /* 0x000fc800078e7817 */
[----:B------:R-:W-:Y:S02]  /*2ab20*/  LOP3.LUT R23, R23, R28, RZ, 0xfc, !PT ;  /* 0x0000001c17177212 */ /* 0x000fe400078efcff */
[----:B------:R-:W-:Y:S01]  /*2ab30*/  MOV R5, R17 ;  /* 0x0000001100057202 */ /* 0x000fe20000000f00 */
[----:B------:R-:W-:Y:S01]  /*2ab40*/  STL [R1+0x90], R16 ;  /* 0x0000901001007387 */ /* 0x000fe20000100800 */
[----:B------:R-:W-:-:S03]  /*2ab50*/  LOP3.LUT R23, R23, 0x20, RZ, 0x3c, !PT ;  /* 0x0000002017177812 */ /* 0x000fc600078e3cff */
[----:B------:R-:W-:Y:S04]  /*2ab60*/  STL.64 [R1+0x98], R18 ;  /* 0x0000981201007387 */ /* 0x000fe80000100a00 */
[----:B------:R-:W-:Y:S01]  /*2ab70*/  STL [R1+0x1dd8], R5 ;  /* 0x001dd80501007387 */ /* 0x000fe20000100800 */
[----:B---3--:R-:W-:Y:S11]  /*2ab80*/  HMMA.16816.F32.BF16 R12, R24, R6, R12 ;  /* 0x00000006180c723c */ /* 0x008ff6000004180c */
[----:B------:R-:W-:Y:S11]  /*2ab90*/  @!UPT UIADD3 URZ, URZ, URZ, URZ ;  /* 0x0000003f3f3ff290 */ /* 0x000ff6000fffe03f */
[----:B------:R-:W-:Y:S01]  /*2aba0*/  @!UPT UIADD3 URZ, URZ, URZ, URZ ;  /* 0x0000003f3f3ff290 */ /* 0x000fe2000fffe03f */
[----:B------:R-:W-:Y:S01]  /*2abb0*/  STL.64 [R1+0xd0], R12 ;  /* 0x0000d00c01007387 */ /* 0x000fe20000100a00 */
[----:B------:R-:W-:Y:S01]  /*2abc0*/  IMAD.MOV.U32 R29, RZ, RZ, R14 ;  /* 0x000000ffff1d7224 */ /* 0x000fe200078e000e */
[----:B------:R-:W-:Y:S02]  /*2abd0*/  MOV R28, R15 ;  /* 0x0000000f001c7202 */ /* 0x000fe40000000f00 */
[----:B------:R-:W0:Y:S02]  /*2abe0*/  LDSM.16.MT88.4 R12, [R23+0x17080] ;  /* 0x01708000170c783b */ /* 0x000e240000004200 */
[----:B0-----:R-:W-:Y:S01]  /*2abf0*/  MOV R17, R12 ;  /* 0x0000000c00117202 */ /* 0x001fe20000000f00 */
[----:B------:R-:W-:Y:S01]  /*2ac00*/  IMAD.MOV.U32 R5, RZ, RZ, R14 ;  /* 0x000000ffff057224 */ /* 0x000fe200078e000e */
[----:B------:R-:W-:Y:S02]  /*2ac10*/  MOV R16, R13 ;  /* 0x0000000d00107202 */ /* 0x000fe40000000f00 */
[----:B------:R-:W-:-:S02]  /*2ac20*/  MOV R4, R15 ;  /* 0x0000000f00047202 */ /* 0x000fc40000000f00 */
[----:B------:R-:W0:Y:S04]  /*2ac30*/  LDSM.16.MT88.4 R12, [R3+0x17000] ;  /* 0x01700000030c783b */ /* 0x000e280000004200 */
[----:B------:R-:W-:Y:S04]  /*2ac40*/  STL [R1+0x1ddc], R28 ;  /* 0x001ddc1c01007387 */ /* 0x000fe80000100800 */
[----:B------:R-:W-:Y:S04]  /*2ac50*/  STL [R1+0x1dd4], R29 ;  /* 0x001dd41d01007387 */ /* 0x000fe80000100800 */
[----:B0-----:R-:W-:Y:S04]  /*2ac60*/  STL.64 [R1+0x1e08], R14 ;  /* 0x001e080e01007387 */ /* 0x001fe80000100a00 */
[----:B------:R0:W-:Y:S02]  /*2ac70*/  STL.64 [R1+0x1e00], R12 ;  /* 0x001e000c01007387 */ /* 0x0001e40000100a00 */
[----:B0-----:R-:W-:-:S02]  /*2ac80*/  MOV R12, R17 ;  /* 0x00000011000c7202 */ /* 0x001fc40000000f00 */
[----:B------:R-:W-:Y:S02]  /*2ac90*/  MOV R13, R16 ;  /* 0x00000010000d7202 */ /* 0x000fe40000000f00 */
[----:B------:R-:W0:Y:S01]  /*2aca0*/  LDSM.16.MT88.4 R16, [R3+0x17080] ;  /* 0x017080000310783b */ /* 0x000e220000004200 */
[----:B------:R-:W-:Y:S01]  /*2acb0*/  IMAD.MOV.U32 R14, RZ, RZ, R5 ;  /* 0x000000ffff0e7224 */ /* 0x000fe200078e0005 */
[----:B------:R-:W-:-:S05]  /*2acc0*/  MOV R15, R4 ;  /* 0x00000004000f7202 */ /* 0x000fca0000000f00 */
[----:B------:R1:W-:Y:S04]  /*2acd0*/  STL.64 [R1+0x1e28], R14 ;  /* 0x001e280e01007387 */ /* 0x0003e80000100a00 */
[----:B------:R2:W-:Y:S01]  /*2ace0*/  STL.64 [R1+0x1e20], R12 ;  /* 0x001e200c01007387 */ /* 0x0005e20000100a00 */
[----:B-1----:R-:W-:-:S03]  /*2acf0*/  MOV R15, R0 ;  /* 0x00000000000f7202 */ /* 0x002fc60000000f00 */
[----:B--2---:R-:W2:Y:S04]  /*2ad00*/  LDL.LU R12, [R1+0x30] ;  /* 0x00003000010c7983 */ /* 0x004ea80000300800 */
[----:B------:R-:W2:Y:S04]  /*2ad10*/  LDL.LU R13, [R1+0x34] ;  /* 0x00003400010d7983 */ /* 0x000ea80000300800 */
[----:B------:R-:W2:Y:S04]  /*2ad20*/  LDL.LU R14, [R1+0x38] ;  /* 0x00003800010e7983 */ /* 0x000ea80000300800 */
        /* <DEDUP_REMOVED lines=20> */
[----:B------:R-:W2:Y:S04]  /*2ae70*/  LDL.LU R18, [R1+0x88] ;  /* 0x0000880001127983 */ /* 0x000ea80000300800 */
[----:B------:R-:W2:Y:S04]  /*2ae80*/  LDL.LU R19, [R1+0x8c] ;  /* 0x00008c0001137983 */ /* 0x000ea80000300800 */
[----:B-1----:R-:W-:Y:S04]  /*2ae90*/  STL.64 [R1+0x1de8], R22 ;  /* 0x001de81601007387 */ /* 0x002fe80000100a00 */
[----:B------:R-:W-:Y:S04]  /*2aea0*/  STL.64 [R1+0x1de0], R20 ;  /* 0x001de01401007387 */ /* 0x000fe80000100a00 */
        /* <DEDUP_REMOVED lines=8> */
[----:B0-----:R-:W-:Y:S01]  /*2af30*/  MOV R4, R14 ;  /* 0x0000000e00047202 */ /* 0x001fe20000000f00 */
[----:B------:R-:W-:Y:S01]  /*2af40*/  IMAD.MOV.U32 R28, RZ, RZ, R12 ;  /* 0x000000ffff1c7224 */ /* 0x000fe200078e000c */
[----:B------:R-:W-:-:S02]  /*2af50*/  MOV R29, R15 ;  /* 0x0000000f001d7202 */ /* 0x000fc40000000f00 */
[----:B------:R-:W-:Y:S01]  /*2af60*/  MOV R5, R13 ;  /* 0x0000000d00057202 */ /* 0x000fe20000000f00 */
[----:B------:R-:W2:Y:S04]  /*2af70*/  LDL.LU.64 R14, [R1+0x1e28] ;  /* 0x001e2800010e7983 */ /* 0x000ea80000300a00 */
[----:B------:R-:W2:Y:S01]  /*2af80*/  LDL.LU.64 R12, [R1+0x1e20] ;  /* 0x001e2000010c7983 */ /* 0x000ea20000300a00 */
[----:B------:R-:W-:-:S03]  /*2af90*/  IMAD.MOV.U32 R20, RZ, RZ, R9 ;  /* 0x000000ffff147224 */ /* 0x000fc600078e0009 */
[----:B------:R-:W0:Y:S01]  /*2afa0*/  S2R R9, SR_TID.X ;  /* 0x0000000000097919 */ /* 0x000e220000002100 */
[----:B------:R-:W-:Y:S02]  /*2afb0*/  MOV R21, R11 ;  /* 0x0000000b00157202 */ /* 0x000fe40000000f00 */
[----:B------:R-:W-:Y:S02]  /*2afc0*/  MOV R22, R10 ;  /* 0x0000000a00167202 */ /* 0x000fe40000000f00 */
[C---:B0-----:R-:W-:Y:S02]  /*2afd0*/  LOP3.LUT R10, R9.reuse, 0x7, RZ, 0xc0, !PT ;  /* 0x00000007090a7812 */ /* 0x041fe400078ec0ff */
[C---:B------:R-:W-:Y:S01]  /*2afe0*/  LOP3.LUT R11, R9.reuse, 0x60, RZ, 0xc0, !PT ;  /* 0x00000060090b7812 */ /* 0x040fe200078ec0ff */
[----:B------:R-:W-:-:S03]  /*2aff0*/  IMAD.SHL.U32 R9, R9, 0x2, RZ ;  /* 0x0000000209097824 */ /* 0x000fc600078e00ff */
[----:B------:R-:W-:-:S04]  /*2b000*/  LEA R11, R11, R10, 0x4 ;  /* 0x0000000a0b0b7211 */ /* 0x000fc800078e20ff */
[----:B------:R-:W-:-:S04]  /*2b010*/  SHF.L.U32 R11, R11, 0x4, RZ ;  /* 0x000000040b0b7819 */ /* 0x000fc800000006ff */
[----:B------:R-:W-:-:S04]  /*2b020*/  LOP3.LUT R11, R11, 0x30, R9, 0x78, !PT ;  /* 0x000000300b0b7812 */ /* 0x000fc800078e7809 */
[----:B------:R-:W-:Y:S02]  /*2b030*/  LEA R11, R10, R11, 0xa ;  /* 0x0000000b0a0b7211 */ /* 0x000fe400078e50ff */
[----:B------:R-:W-:-:S04]  /*2b040*/  MOV R23, R8 ;  /* 0x0000000800177202 */ /* 0x000fc80000000f00 */
[----:B------:R-:W0:Y:S04]  /*2b050*/  LDSM.16.M88.4 R8, [R11+0x20300] ;  /* 0x020300000b08783b */ /* 0x000e280000000200 */
[----:B0-----:R-:W-:Y:S04]  /*2b060*/  STL [R1+0x1d44], R10 ;  /* 0x001d440a01007387 */ /* 0x001fe80000100800 */
[----:B------:R-:W-:Y:S01]  /*2b070*/  STL [R1+0x1d40], R11 ;  /* 0x001d400b01007387 */ /* 0x000fe20000100800 */
[----:B--2---:R-:W-:Y:S03]  /*2b080*/  HMMA.16816.F32.BF16 R12, R12, R6, R16 ;  /* 0x000000060c0c723c */ /* 0x004fe60000041810 */
[----:B------:R-:W2:Y:S04]  /*2b090*/  LDL.LU.64 R18, [R1+0x1e18] ;  /* 0x001e180001127983 */ /* 0x000ea80000300a00 */
[----:B------:R-:W2:Y:S11]  /*2b0a0*/  LDL.LU.64 R16, [R1+0x1e10] ;  /* 0x001e100001107983 */ /* 0x000eb60000300a00 */
[----:B------:R-:W-:Y:S05]  /*2b0b0*/  @!UPT UIADD3 URZ, URZ, URZ, URZ ;  /* 0x0000003f3f3ff290 */ /* 0x000fea000fffe03f */
[----:B------:R-:W-:Y:S01]  /*2b0c0*/  STL.64 [R1+0x60], R12 ;  /* 0x0000600c01007387 */ /* 0x000fe20000100a00 */
        /* <DEDUP_REMOVED lines=18> */
[----:B------:R0:W-:Y:S04]  /*2b1f0*/  STL.64 [R1+0xb0], R16 ;  /* 0x0000b01001007387 */ /* 0x0001e80000100a00 */
[----:B------:R1:W-:Y:S04]  /*2b200*/  STL.64 [R1+0xb8], R18 ;  /* 0x0000b81201007387 */ /* 0x0003e80000100a00 */
[----:B0-----:R-:W2:Y:S04]  /*2b210*/  LDL.LU R16, [R1+0x20] ;  /* 0x0000200001107983 */ /* 0x001ea80000300800 */
[----:B------:R-:W2:Y:S04]  /*2b220*/  LDL.LU R17, [R1+0x24] ;  /* 0x0000240001117983 */ /* 0x000ea80000300800 */
[----:B-1----:R-:W2:Y:S04]  /*2b230*/  LDL.LU R18, [R1+0x28] ;  /* 0x0000280001127983 */ /* 0x002ea80000300800 */
[----:B------:R-:W2:Y:S02]  /*2b240*/  LDL.LU R19, [R1+0x2c] ;  /* 0x00002c0001137983 */ /* 0x000ea40000300800 */
[----:B--2---:R-:W-:Y:S07]  /*2b250*/  HMMA.16816.F32.BF16 R16, R20, R6, R16 ;  /* 0x000000061410723c */ /* 0x004fee0000041810 */
[----:B------:R-:W-:-:S02]  /*2b260*/  MOV R20, R28 ;  /* 0x0000001c00147202 */ /* 0x000fc40000000f00 */
[----:B------:R-:W2:Y:S01]  /*2b270*/  LDL.LU R28, [R1+0x1ddc] ;  /* 0x001ddc00011c7983 */ /* 0x000ea20000300800 */
[----:B------:R-:W-:Y:S11]  /*2b280*/  MOV R21, R5 ;  /* 0x0000000500157202 */ /* 0x000ff60000000f00 */
[----:B------:R-:W-:Y:S02]  /*2b290*/  @!UPT UIADD3 URZ, URZ, URZ, URZ ;  /* 0x0000003f3f3ff290 */ /* 0x000fe4000fffe03f */
[----:B------:R-:W-:Y:S04]  /*2b2a0*/  STL.64 [R1+0x80], R16 ;  /* 0x0000801001007387 */ /* 0x000fe80000100a00 */
[----:B------:R-:W-:Y:S04]  /*2b2b0*/  STL.64 [R1+0x88], R18 ;  /* 0x0000881201007387 */ /* 0x000fe80000100a00 */
[----:B------:R-:W4:Y:S01]  /*2b2c0*/  LDL.LU R5, [R1+0x1dd8] ;  /* 0x001dd80001057983 */ /* 0x000f220000300800 */
[----:B------:R-:W-:-:S03]  /*2b2d0*/  MOV R22, R4 ;  /* 0x0000000400167202 */ /* 0x000fc60000000f00 */
[----:B------:R-:W0:Y:S04]  /*2b2e0*/  S2R R4, SR_TID.X ;  /* 0x0000000000047919 */ /* 0x000e280000002100 */
[----:B------:R-:W1:Y:S01]  /*2b2f0*/  S2R R10, SR_TID.X ;  /* 0x00000000000a7919 */ /* 0x000e620000002100 */
[----:B---3--:R-:W-:Y:S01]  /*2b300*/  HMMA.16816.F32.BF16 R12, R24, R6, R12 ;  /* 0x00000006180c723c */ /* 0x008fe2000004180c */
[----:B------:R-:W-:Y:S02]  /*2b310*/  IMAD.MOV.U32 R23, RZ, RZ, R29 ;  /* 0x000000ffff177224 */ /* 0x000fe400078e001d */
[----:B------:R-:W3:Y:S04]  /*2b320*/  LDL.LU R29, [R1+0x1dd4] ;  /* 0x001dd400011d7983 */ /* 0x000ee80000300800 */
[----:B------:R-:W2:Y:S04]  /*2b330*/  LDL.LU R24, [R1+0x90] ;  /* 0x0000900001187983 */ /* 0x000ea80000300800 */
[----:B------:R-:W-:Y:S01]  /*2b340*/  LDSM.16.MT88.4 R16, [R3+0x18000] ;  /* 0x018000000310783b */ /* 0x000fe20000004200 */
[----:B0-----:R-:W-:-:S05]  /*2b350*/  LOP3.LUT R4, R4, 0x7, RZ, 0xc0, !PT ;  /* 0x0000000704047812 */ /* 0x001fca00078ec0ff */
[----:B------:R-:W-:-:S06]  /*2b360*/  IMAD R4, R4, 0x110, RZ ;  /* 0x0000011004047824 */ /* 0x000fcc00078e02ff */
[----:B------:R-:W-:Y:S04]  /*2b370*/  STL.64 [R1+0x20], R12 ;  /* 0x0000200c01007387 */ /* 0x000fe80000100a00 */
[----:B------:R0:W-:Y:S04]  /*2b380*/  STL.64 [R1+0x28], R14 ;  /* 0x0000280e01007387 */ /* 0x0001e80000100a00 */
[----:B------:R-:W2:Y:S04]  /*2b390*/  LDL.LU R26, [R1+0x98] ;  /* 0x00009800011a7983 */ /* 0x000ea80000300800 */
[----:B------:R-:W2:Y:S01]  /*2b3a0*/  LDL.LU R27, [R1+0x9c] ;  /* 0x00009c00011b7983 */ /* 0x000ea20000300800 */
[----:B----4-:R-:W-:-:S02]  /*2b3b0*/  MOV R25, R5 ;  /* 0x0000000500197202 */ /* 0x010fc40000000f00 */
[C---:B-1----:R-:W-:Y:S02]  /*2b3c0*/  LOP3.LUT R5, R10.reuse, 0x10, RZ, 0xc0, !PT ;  /* 0x000000100a057812 */ /* 0x042fe400078ec0ff */
[----:B------:R-:W-:Y:S02]  /*2b3d0*/  SHF.L.U32 R10, R10, 0x1, RZ ;  /* 0x000000010a0a7819 */ /* 0x000fe400000006ff */
[----:B------:R-:W-:Y:S02]  /*2b3e0*/  SHF.L.U32 R5, R5, 0x7, RZ ;  /* 0x0000000705057819 */ /* 0x000fe400000006ff */
[----:B0-----:R-:W-:-:S04]  /*2b3f0*/  LOP3.LUT R15, R4, 0x10, R10, 0x78, !PT ;  /* 0x00000010040f7812 */ /* 0x001fc800078e780a */
[----:B------:R-:W-:Y:S02]  /*2b400*/  LOP3.LUT R15, R15, R5, RZ, 0xfc, !PT ;  /* 0x000000050f0f7212 */ /* 0x000fe400078efcff */
[----:B------:R-:W0:Y:S02]  /*2b410*/  LDSM.16.MT88.4 R4, [R0+0x18080] ;  /* 0x018080000004783b */ /* 0x000e240000004200 */
[----:B------:R-:W-:Y:S01]  /*2b420*/  LOP3.LUT R15, R15, 0x20, RZ, 0x3c, !PT ;  /* 0x000000200f0f7812 */ /* 0x000fe200078e3cff */
[----:B0-----:R-:W-:Y:S01]  /*2b430*/  IMAD.MOV.U32 R11, RZ, RZ, R6 ;  /* 0x000000ffff0b7224 */ /* 0x001fe200078e0006 */
[----:B------:R-:W-:Y:S01]  /*2b440*/  STL.64 [R1], R4 ;  /* 0x0000000401007387 */ /* 0x000fe20000100a00 */
[----:B------:R-:W-:-:S03]  /*2b450*/  MOV R10, R7 ;  /* 0x00000007000a7202 */ /* 0x000fc60000000f00 */
[----:B------:R-:W0:Y:S04]  /*2b460*/  LDSM.16.MT88.4 R4, [R15+0x18000] ;  /* 0x018000000f04783b */ /* 0x000e280000004200 */
[----:B------:R-:W1:Y:S04]  /*2b470*/  LDSM.16.MT88.4 R12, [R15+0x18080] ;  /* 0x018080000f0c783b */ /* 0x000e680000004200 */
[----:B0-----:R-:W-:Y:S04]  /*2b480*/  STL.64 [R1+0x1db8], R6 ;  /* 0x001db80601007387 */ /* 0x001fe80000100a00 */
[----:B------:R0:W-:Y:S04]  /*2b490*/  STL.64 [R1+0x1db0], R4 ;  /* 0x001db00401007387 */ /* 0x0001e80000100a00 */
[----:B0-----:R-:W4:Y:S04]  /*2b4a0*/  LDL.LU R4, [R1+0xd0] ;  /* 0x0000d00001047983 */ /* 0x001f280000300800 */
[----:B------:R-:W4:Y:S01]  /*2b4b0*/  LDL.LU R5, [R1+0xd4] ;  /* 0x0000d40001057983 */ /* 0x000f220000300800 */
[----:B--2---:R-:W-:Y:S01]  /*2b4c0*/  HMMA.16816.F32.BF16 R20, R20, R8, R24 ;  /* 0x000000081414723c */ /* 0x004fe20000041818 */
[----:B---3--:R-:W-:-:S02]  /*2b4d0*/  MOV R6, R29 ;  /* 0x0000001d00067202 */ /* 0x008fc40000000f00 */
[----:B------:R-:W-:-:S05]  /*2b4e0*/  MOV R7, R28 ;  /* 0x0000001c00077202 */ /* 0x000fca0000000f00 */
[----:B------:R-:W-:Y:S04]  /*2b4f0*/  STL.64 [R1+0x1dc8], R6 ;  /* 0x001dc80601007387 */ /* 0x000fe80000100a00 */
[----:B----4-:R-:W-:Y:S04]  /*2b500*/  STL.64 [R1+0x1dc0], R4 ;  /* 0x001dc00401007387 */ /* 0x010fe80000100a00 */
[----:B-1----:R-:W-:Y:S04]  /*2b510*/  STL.64 [R1+0x1da8], R14 ;  /* 0x001da80e01007387 */ /* 0x002fe80000100a00 */
[----:B------:R0:W-:Y:S04]  /*2b520*/  STL.64 [R1+0x1da0], R12 ;  /* 0x001da00c01007387 */ /* 0x0001e80000100a00 */
[----:B------:R1:W-:Y:S04]  /*2b530*/  STL.64 [R1+0x1d98], R18 ;  /* 0x001d981201007387 */ /* 0x0003e80000100a00 */
[----:B------:R2:W-:Y:S04]  /*2b540*/  STL.64 [R1+0x1d90], R16 ;  /* 0x001d901001007387 */ /* 0x0005e80000100a00 */
[----:B------:R-:W-:Y:S04]  /*2b550*/  STL.64 [R1+0xc0], R20 ;  /* 0x0000c01401007387 */ /* 0x000fe80000100a00 */
[----:B0-----:R-:W3:Y:S04]  /*2b560*/  LDL.LU R12, [R1+0xa0] ;  /* 0x0000a000010c7983 */ /* 0x001ee80000300800 */
[----:B------:R-:W3:Y:S04]  /*2b570*/  LDL.LU R13, [R1+0xa4] ;  /* 0x0000a400010d7983 */ /* 0x000ee80000300800 */
[----:B------:R-:W3:Y:S01]  /*2b580*/  LDL.LU R14, [R1+0xa8] ;  /* 0x0000a800010e7983 */ /* 0x000ee20000300800 */
[----:B-1----:R-:W-:-:S03]  /*2b590*/  MOV R19, R2 ;  /* 0x0000000200137202 */ /* 0x002fc60000000f00 */
[----:B------:R-:W3:Y:S04]  /*2b5a0*/  LDL.LU R15, [R1+0xac] ;  /* 0x0000ac00010f7983 */ /* 0x000ee80000300800 */
[----:B--2---:R-:W2:Y:S04]  /*2b5b0*/  LDL.LU R16, [R1+0x60] ;  /* 0x0000600001107983 */ /* 0x004ea80000300800 */
[----:B------:R-:W2:Y:S04]  /*2b5c0*/  LDL.LU R17, [R1+0x64] ;  /* 0x0000640001117983 */ /* 0x000ea80000300800 */
[----:B------:R-:W2:Y:S04]  /*2b5d0*/  LDL.LU R18, [R1+0x68] ;  /* 0x0000680001127983 */ /* 0x000ea80000300800 */
[----:B------:R-:W4:Y:S01]  /*2b5e0*/  LDL.LU R2, [R1+0x1dd0] ;  /* 0x001dd00001027983 */ /* 0x000f220000300800 */
[----:B------:R-:W-:Y:S01]  /*2b5f0*/  IMAD.MOV.U32 R29, RZ, RZ, R22 ;  /* 0x000000ffff1d7224 */ /* 0x000fe200078e0016 */
[----:B------:R-:W-:-:S02]  /*2b600*/  MOV R28, R23 ;  /* 0x00000017001c7202 */ /* 0x000fc40000000f00 */
[----:B------:R-:W0:Y:S04]  /*2b610*/  LDSM.16.MT88.4 R20, [R3+0x18080] ;  /* 0x018080000314783b */ /* 0x000e280000004200 */
[----:B------:R-:W-:Y:S04]  /*2b620*/  STL [R1+0x1d4c], R28 ;  /* 0x001d4c1c01007387 */ /* 0x000fe80000100800 */
[----:B------:R-:W-:Y:S04]  /*2b630*/  STL [R1+0x1d48], R29 ;  /* 0x001d481d01007387 */ /* 0x000fe80000100800 */
[----:B0-----:R-:W-:Y:S04]  /*2b640*/  STL.64 [R1+0x1d88], R22 ;  /* 0x001d881601007387 */ /* 0x001fe80000100a00 */
[----:B------:R0:W-:Y:S04]  /*2b650*/  STL.64 [R1+0x1d80], R20 ;  /* 0x001d801401007387 */ /* 0x0001e80000100a00 */
[----:B0-----:R-:W2:Y:S04]  /*2b660*/  LDL.LU R20, [R1+0x50] ;  /* 0x0000500001147983 */ /* 0x001ea80000300800 */
[----:B------:R-:W2:Y:S04]  /*2b670*/  LDL.LU R21, [R1+0x54] ;  /* 0x0000540001157983 */ /* 0x000ea80000300800 */
[----:B------:R-:W2:Y:S04]  /*2b680*/  LDL.LU R22, [R1+0x58] ;  /* 0x0000580001167983 */ /* 0x000ea80000300800 */
[----:B------:R-:W2:Y:S04]  /*2b690*/  LDL.LU R23, [R1+0x5c] ;  /* 0x00005c0001177983 */ /* 0x000ea80000300800 */
[----:B------:R-:W-:Y:S04]  /*2b6a0*/  STL [R1+0x1d50], R3 ;  /* 0x001d500301007387 */ /* 0x000fe80000100800 */
[----:B----4-:R-:W0:Y:S04]  /*2b6b0*/  LDSM.16.MT88.4 R24, [R2+0x18000] ;  /* 0x018000000218783b */ /* 0x010e280000004200 */
[----:B------:R-:W1:Y:S04]  /*2b6c0*/  LDSM.16.MT88.4 R4, [R2+0x18080] ;  /* 0x018080000204783b */ /* 0x000e680000004200 */
[----:B0-----:R-:W-:Y:S04]  /*2b6d0*/  STL.64 [R1+0x1d78], R26 ;  /* 0x001d781a01007387 */ /* 0x001fe80000100a00 */
[----:B------:R0:W-:Y:S04]  /*2b6e0*/  STL.64 [R1+0x1d70], R24 ;  /* 0x001d701801007387 */ /* 0x0001e80000100a00 */
[----:B0-----:R-:W4:Y:S04]  /*2b6f0*/  LDL.LU R24, [R1] ;  /* 0x0000000001187983 */ /* 0x001f280000300800 */
[----:B------:R-:W4:Y:S04]  /*2b700*/  LDL.LU R25, [R1+0x4] ;  /* 0x0000040001197983 */ /* 0x000f280000300800 */
[----:B-1----:R-:W-:Y:S04]  /*2b710*/  STL.64 [R1+0x30], R4 ;  /* 0x0000300401007387 */ /* 0x002fe80000100a00 */
[----:B------:R0:W-:Y:S04]  /*2b720*/  STL.64 [R1+0x38], R6 ;  /* 0x0000380601007387 */ /* 0x0001e80000100a00 */
[----:B0-----:R-:W4:Y:S04]  /*2b730*/  LDL.LU.64 R6, [R1+0x1dc8] ;  /* 0x001dc80001067983 */ /* 0x001f280000300a00 */
[----:B------:R-:W4:Y:S01]  /*2b740*/  LDL.LU.64 R4, [R1+0x1dc0] ;  /* 0x001dc00001047983 */ /* 0x000f220000300a00 */
[----:B------:R-:W-:Y:S01]  /*2b750*/  MOV R26, R11 ;  /* 0x0000000b001a7202 */ /* 0x000fe20000000f00 */
[----:B------:R-:W-:-:S02]  /*2b760*/  IMAD.MOV.U32 R27, RZ, RZ, R10 ;  /* 0x000000ffff1b7224 */ /* 0x000fc400078e000a */
[----:B------:R0:W-:Y:S05]  /*2b770*/  STL [R1+0x1d54], R2 ;  /* 0x001d540201007387 */ /* 0x0001ea0000100800 */
[----:B----4-:R-:W-:Y:S01]  /*2b780*/  HMMA.16816.F32.BF16 R24, R24, R8, R4 ;  /* 0x000000081818723c */ /* 0x010fe20000041804 */
[----:B------:R-:W3:Y:S04]  /*2b790*/  LDL.LU.64 R6, [R1+0x1db8] ;  /* 0x001db80001067983 */ /* 0x000ee80000300a00 */
[----:B------:R-:W3:Y:S11]  /*2b7a0*/  LDL.LU.64 R4, [R1+0x1db0] ;  /* 0x001db00001047983 */ /* 0x000ef60000300a00 */
[----:B------:R-:W-:Y:S08]  /*2b7b0*/  @!UPT UIADD3 URZ, URZ, URZ, URZ ;  /* 0x0000003f3f3ff290 */ /* 0x000ff0000fffe03f */
[----:B------:R-:W-:Y:S01]  /*2b7c0*/  MOV R28, R24 ;  /* 0x00000018001c7202 */ /* 0x000fe20000000f00 */
[----:B------:R-:W-:Y:S01]  /*2b7d0*/  IMAD.MOV.U32 R11, RZ, RZ, R27 ;  /* 0x000000ffff0b7224 */ /* 0x000fe200078e001b */
[----:B------:R-:W-:Y:S01]  /*2b7e0*/  MOV R29, R25 ;  /* 0x00000019001d7202 */ /* 0x000fe20000000f00 */
[----:B------:R-:W4:Y:S01]  /*2b7f0*/  LDL.LU R24, [R1+0xb0] ;  /* 0x0000b00001187983 */ /* 0x000f220000300800 */
[----:B------:R-:W-:-:S03]  /*2b800*/  MOV R10, R26 ;  /* 0x0000001a000a7202 */ /* 0x000fc60000000f00 */
[----:B------:R-:W4:Y:S04]  /*2b810*/  LDL.LU R25, [R1+0xb4] ;  /* 0x0000b40001197983 */ /* 0x000f280000300800 */
[----:B------:R-:W4:Y:S04]  /*2b820*/  LDL.LU R26, [R1+0xb8] ;  /* 0x0000b800011a7983 */ /* 0x000f280000300800 */
[----:B------:R-:W4:Y:S04]  /*2b830*/  LDL.LU R27, [R1+0xbc] ;  /* 0x0000bc00011b7983 */ /* 0x000f280000300800 */
[----:B------:R-:W-:Y:S04]  /*2b840*/  STL [R1+0x1d64], R11 ;  /* 0x001d640b01007387 */ /* 0x000fe80000100800 */
[----:B------:R-:W-:Y:S04]  /*2b850*/  STL [R1+0x1d60], R10 ;  /* 0x001d600a01007387 */ /* 0x000fe80000100800 */
[----:B------:R-:W-:Y:S04]  /*2b860*/  STL [R1+0x1d5c], R29 ;  /* 0x001d5c1d01007387 */ /* 0x000fe80000100800 */
[----:B------:R-:W-:Y:S01]  /*2b870*/  STL [R1+0x1d58], R28 ;  /* 0x001d581c01007387 */ /* 0x000fe20000100800 */
[-C--:B---3--:R-:W-:Y:S03]  /*2b880*/  HMMA.16816.F32.BF16 R4, R4, R8.reuse, R12 ;  /* 0x000000080404723c */ /* 0x088fe6000004180c */
[----:B------:R-:W2:Y:S04]  /*2b890*/  LDL.LU.64 R14, [R1+0x1da8] ;  /* 0x001da800010e7983 */ /* 0x000ea80000300a00 */
[----:B------:R-:W2:Y:S11]  /*2b8a0*/  LDL.LU.64 R12, [R1+0x1da0] ;  /* 0x001da000010c7983 */ /* 0x000eb60000300a00 */
[----:B------:R-:W-:Y:S05]  /*2b8b0*/  @!UPT UIADD3 URZ, URZ, URZ, URZ ;  /* 0x0000003f3f3ff290 */ /* 0x000fea000fffe03f */
[----:B------:R1:W-:Y:S01]  /*2b8c0*/  STL.64 [R1+0xa0], R4 ;  /* 0x0000a00401007387 */ /* 0x0003e20000100a00 */
[----:B------:R-:W-:Y:S02]  /*2b8d0*/  MOV R3, R7 ;  /* 0x0000000700037202 */ /* 0x000fe40000000f00 */
[----:B0-----:R-:W-:Y:S01]  /*2b8e0*/  MOV R2, R6 ;  /* 0x0000000600027202 */ /* 0x001fe20000000f00 */
[----:B-1----:R-:W3:Y:S04]  /*2b8f0*/  LDL.LU R4, [R1+0x80] ;  /* 0x0000800001047983 */ /* 0x002ee80000300800 */
[----:B------:R-:W3:Y:S04]  /*2b900*/  LDL.LU R5, [R1+0x84] ;  /* 0x0000840001057983 */ /* 0x000ee80000300800 */
[----:B------:R-:W3:Y:S04]  /*2b910*/  LDL.LU R6, [R1+0x88] ;  /* 0x0000880001067983 */ /* 0x000ee80000300800 */
[----:B------:R-:W3:Y:S04]  /*2b920*/  LDL.LU R7, [R1+0x8c] ;  /* 0x00008c0001077983 */ /* 0x000ee80000300800 */
[----:B------:R0:W-:Y:S04]  /*2b930*/  STL [R1+0x1d6c], R3 ;  /* 0x001d6c0301007387 */ /* 0x0001e80000100800 */
[----:B------:R-:W-:Y:S01]  /*2b940*/  STL [R1+0x1d68], R2 ;  /* 0x001d680201007387 */ /* 0x000fe20000100800 */
[----:B--2---:R-:W-:Y:S03]  /*2b950*/  HMMA.16816.F32.BF16 R12, R12, R8, R16 ;  /* 0x000000080c0c723c */ /* 0x004fe60000041810 */
[----:B------:R-:W2:Y:S04]  /*2b960*/  LDL.LU.64 R18, [R1+0x1d98] ;  /* 0x001d980001127983 */ /* 0x000ea80000300a00 */
[----:B------:R-:W2:Y:S11]  /*2b970*/  LDL.LU.64 R16, [R1+0x1d90] ;  /* 0x001d900001107983 */ /* 0x000eb60000300a00 */
[----:B------:R-:W-:Y:S05]  /*2b980*/  @!UPT UIADD3 URZ, URZ, URZ, URZ ;  /* 0x0000003f3f3ff290 */ /* 0x000fea000fffe03f */
[----:B------:R-:W-:Y:S01]  /*2b990*/  STL [R1+0x70], R12 ;  /* 0x0000700c01007387 */ /* 0x000fe20000100800 */
[----:B------:R-:W-:-:S03]  /*2b9a0*/  MOV R29, R13 ;  /* 0x0000000d001d7202 */ /* 0x000fc60000000f00 */
[----:B------:R-:W-:Y:S01]  /*2b9b0*/  STL [R1+0x78], R14 ;  /* 0x0000780e01007387 */ /* 0x000fe20000100800 */
[----:B------:R-:W-:Y:S01]  /*2b9c0*/  IMAD.MOV.U32 R11, RZ, RZ, R15 ;  /* 0x000000ffff0b7224 */ /* 0x000fe200078e000f */
[----:B--2---:R-:W-:Y:S02]  /*2b9d0*/  HMMA.16816.F32.BF16 R16, R16, R8, R20 ;  /* 0x000000081010723c */ /* 0x004fe40000041814 */
[----:B------:R-:W1:Y:S11]  /*2b9e0*/  LDSM.16.MT88.4 R20, [R0+0x19000] ;  /* 0x019000000014783b */ /* 0x000e760000004200 */
[----:B------:R-:W-:Y:S11]  /*2b9f0*/  @!UPT UIADD3 URZ, URZ, URZ, URZ ;  /* 0x0000003f3f3ff290 */ /* 0x000ff6000fffe03f */
[----:B0-----:R-:W-:Y:S02]  /*2ba00*/  MOV R3, R16 ;  /* 0x0000001000037202 */ /* 0x001fe40000000f00 */
[----:B-1----:R-:W-:Y:S01]  /*2ba10*/  MOV R16, R20 ;  /* 0x0000001400107202 */ /* 0x002fe20000000f00 */
[----:B------:R-:W-:Y:S01]  /*2ba20*/  IMAD.MOV.U32 R12, RZ, RZ, R23 ;  /* 0x000000ffff0c7224 */ /* 0x000fe200078e0017 */
[----:B------:R-:W-:Y:S02]  /*2ba30*/  MOV R14, R21 ;  /* 0x00000015000e7202 */ /* 0x000fe40000000f00 */
[----:B------:R-:W-:Y:S02]  /*2ba40*/  MOV R13, R22 ;  /* 0x00000016000d7202 */ /* 0x000fe40000000f00 */
[----:B------:R-:W0:Y:S01]  /*2ba50*/  LDSM.16.MT88.4 R20, [R0+0x19080] ;  /* 0x019080000014783b */ /* 0x000e220000004200 */
[----:B------:R-:W-:Y:S01]  /*2ba60*/  MOV R2, R17 ;  /* 0x0000001100027202 */ /* 0x000fe20000000f00 */
[----:B------:R-:W-:Y:S01]  /*2ba70*/  IMAD.MOV.U32 R10, RZ, RZ, R19 ;  /* 0x000000ffff0a7224 */ /* 0x000fe200078e0013 */
[----:B------:R-:W-:-:S02]  /*2ba80*/  MOV R15, R18 ;  /* 0x00000012000f7202 */ /* 0x000fc40000000f00 */
[----:B0-----:R-:W-:Y:S01]  /*2ba90*/  MOV R18, R22 ;  /* 0x0000001600127202 */ /* 0x001fe20000000f00 */
[----:B------:R-:W-:Y:S01]  /*2baa0*/  IMAD.MOV.U32 R17, RZ, RZ, R23 ;  /* 0x000000ffff117224 */ /* 0x000fe200078e0017 */
[----:B------:R-:W-:Y:S01]  /*2bab0*/  MOV R28, R20 ;  /* 0x00000014001c7202 */ /* 0x000fe20000000f00 */
[----:B------:R-:W4:Y:S01]  /*2bac0*/  LDL.LU.64 R22, [R1+0x1d88] ;  /* 0x001d880001167983 */ /* 0x000f220000300a00 */
[----:B------:R-:W-:-:S03]  /*2bad0*/  MOV R19, R21 ;  /* 0x0000001500137202 */ /* 0x000fc60000000f00 */
[----:B------:R-:W4:Y:S02]  /*2bae0*/  LDL.LU.64 R20, [R1+0x1d80] ;  /* 0x001d800001147983 */ /* 0x000f240000300a00 */
[-C--:B----4-:R-:W-:Y:S02]  /*2baf0*/  HMMA.16816.F32.BF16 R20, R20, R8.reuse, R24 ;  /* 0x000000081414723c */ /* 0x090fe40000041818 */
[----:B------:R-:W3:Y:S04]  /*2bb00*/  LDL.LU.64 R26, [R1+0x1d78] ;  /* 0x001d7800011a7983 */ /* 0x000ee80000300a00 */
[----:B------:R-:W3:Y:S11]  /*2bb10*/  LDL.LU.64 R24, [R1+0x1d70] ;  /* 0x001d700001187983 */ /* 0x000ef60000300a00 */
[----:B------:R-:W-:Y:S06]  /*2bb20*/  @!UPT UIADD3 URZ, URZ, URZ, URZ ;  /* 0x0000003f3f3ff290 */ /* 0x000fec000fffe03f */
[----:B------:R0:W-:Y:S04]  /*2bb30*/  STL.64 [R1+0x10], R20 ;  /* 0x0000101401007387 */ /* 0x0001e80000100a00 */
[----:B------:R1:W-:Y:S04]  /*2bb40*/  STL.64 [R1+0x18], R22 ;  /* 0x0000181601007387 */ /* 0x0003e80000100a00 */
[----:B0-----:R-:W2:Y:S04]  /*2bb50*/  LDL.LU R20, [R1+0x30] ;  /* 0x0000300001147983 */ /* 0x001ea80000300800 */
[----:B------:R-:W2:Y:S04]  /*2bb60*/  LDL.LU R21, [R1+0x34] ;  /* 0x0000340001157983 */ /* 0x000ea80000300800 */
[----:B-1----:R-:W2:Y:S04]  /*2bb70*/  LDL.LU R22, [R1+0x38] ;  /* 0x0000380001167983 */ /* 0x002ea80000300800 */
[----:B------:R-:W2:Y:S01]  /*2bb80*/  LDL.LU R23, [R1+0x3c] ;  /* 0x00003c0001177983 */ /* 0x000ea20000300800 */
[----:B---3--:R-:W-:Y:S03]  /*2bb90*/  HMMA.16816.F32.BF16 R4, R24, R8, R4 ;  /* 0x000000081804723c */ /* 0x008fe60000041804 */
[----:B------:R-:W2:Y:S04]  /*2bba0*/  LDL.LU R24, [R1+0x20] ;  /* 0x0000200001187983 */ /* 0x000ea80000300800 */
[----:B------:R-:W2:Y:S04]  /*2bbb0*/  LDL.LU R25, [R1+0x24] ;  /* 0x0000240001197983 */ /* 0x000ea80000300800 */
[----:B------:R-:W2:Y:S04]  /*2bbc0*/  LDL.LU R26, [R1+0x28] ;  /* 0x00002800011a7983 */ /* 0x000ea80000300800 */
[----:B------:R-:W2:Y:S08]  /*2bbd0*/  LDL.LU R27, [R1+0x2c] ;  /* 0x00002c00011b7983 */ /* 0x000eb00000300800 */
[----:B------:R0:W-:Y:S04]  /*2bbe0*/  STL.64 [R1+0x1cc8], R6 ;  /* 0x001cc80601007387 */ /* 0x0001e80000100a00 */
[----:B------:R1:W-:Y:S01]  /*2bbf0*/  STL.64 [R1+0x1cc0], R4 ;  /* 0x001cc00401007387 */ /* 0x0003e20000100a00 */
[----:B0-----:R-:W-:Y:S01]  /*2bc00*/  MOV R6, R15 ;  /* 0x0000000f00067202 */ /* 0x001fe20000000f00 */
[----:B------:R-:W-:Y:S01]  /*2bc10*/  IMAD.MOV.U32 R7, RZ, RZ, R10 ;  /* 0x000000ffff077224 */ /* 0x000fe200078e000a */
[----:B-1----:R-:W-:-:S02]  /*2bc20*/  MOV R4, R3 ;  /* 0x0000000300047202 */ /* 0x002fc40000000f00 */
[----:B------:R-:W-:Y:S01]  /*2bc30*/  MOV R5, R2 ;  /* 0x0000000200057202 */ /* 0x000fe20000000f00 */
[----:B------:R-:W3:Y:S04]  /*2bc40*/  LDL.LU R3, [R1+0x1d6c] ;  /* 0x001d6c0001037983 */ /* 0x000ee80000300800 */
[----:B------:R-:W4:Y:S04]  /*2bc50*/  LDL.LU R2, [R1+0x1d68] ;  /* 0x001d680001027983 */ /* 0x000f280000300800 */
[----:B------:R-:W-:Y:S04]  /*2bc60*/  STL.64 [R1+0x1cd8], R6 ;  /* 0x001cd80601007387 */ /* 0x000fe80000100a00 */
[----:B------:R0:W-:Y:S04]  /*2bc70*/  STL.64 [R1+0x1cd0], R4 ;  /* 0x001cd00401007387 */ /* 0x0001e80000100a00 */
[----:B0-----:R-:W3:Y:S04]  /*2bc80*/  LDL.LU R4, [R1+0x70] ;  /* 0x0000700001047983 */ /* 0x001ee80000300800 */
[----:B------:R-:W3:Y:S04]  /*2bc90*/  LDL.LU R6, [R1+0x78] ;  /* 0x0000780001067983 */ /* 0x000ee80000300800 */
[----:B------:R-:W0:Y:S04]  /*2bca0*/  S2R R15, SR_TID.X ;  /* 0x00000000000f7919 */ /* 0x000e280000002100 */
[----:B------:R-:W1:Y:S01]  /*2bcb0*/  S2R R10, SR_TID.X ;  /* 0x00000000000a7919 */ /* 0x000e620000002100 */
[----:B------:R-:W-:Y:S01]  /*2bcc0*/  MOV R5, R29 ;  /* 0x0000001d00057202 */ /* 0x000fe20000000f00 */
[----:B------:R-:W-:-:S02]  /*2bcd0*/  IMAD.MOV.U32 R7, RZ, RZ, R11 ;  /* 0x000000ffff077224 */ /* 0x000fc400078e000b */
[----:B------:R-:W4:Y:S01]  /*2bce0*/  LDL.LU R11, [R1+0x1d64] ;  /* 0x001d6400010b7983 */ /* 0x000f220000300800 */
[----:B0-----:R-:W-:Y:S02]  /*2bcf0*/  LOP3.LUT R15, R15, 0x7, RZ, 0xc0, !PT ;  /* 0x000000070f0f7812 */ /* 0x001fe400078ec0ff */
[----:B-1----:R-:W-:-:S03]  /*2bd00*/  LOP3.LUT R29, R10, 0x10, RZ, 0xc0, !PT ;  /* 0x000000100a1d7812 */ /* 0x002fc600078ec0ff */
[----:B------:R-:W-:Y:S01]  /*2bd10*/  IMAD R15, R15, 0x110, RZ ;  /* 0x000001100f0f7824 */ /* 0x000fe200078e02ff */
[----:B------:R-:W-:Y:S02]  /*2bd20*/  SHF.L.U32 R10, R10, 0x1, RZ ;  /* 0x000000010a0a7819 */ /* 0x000fe400000006ff */
[----:B------:R-:W-:Y:S02]  /*2bd30*/  SHF.L.U32 R29, R29, 0x7, RZ ;  /* 0x000000071d1d7819 */ /* 0x000fe400000006ff */
[----:B------:R-:W-:Y:S02]  /*2bd40*/  LOP3.LUT R15, R15, 0x10, R10, 0x78, !PT ;  /* 0x000000100f0f7812 */ /* 0x000fe400078e780a */
[----:B------:R-:W4:Y:S02]  /*2bd50*/  LDL.LU R10, [R1+0x1d60] ;  /* 0x001d6000010a7983 */ /* 0x000f240000300800 */
[----:B------:R-:W-:Y:S02]  /*2bd60*/  LOP3.LUT R15, R15, R29, RZ, 0xfc, !PT ;  /* 0x0000001d0f0f7212 */ /* 0x000fe400078efcff */
[----:B------:R-:W4:Y:S02]  /*2bd70*/  LDL.LU R29, [R1+0x1d5c] ;  /* 0x001d5c00011d7983 */ /* 0x000f240000300800 */
[----:B------:R-:W-:Y:S01]  /*2bd80*/  LOP3.LUT R15, R15, 0x20, RZ, 0x3c, !PT ;  /* 0x000000200f0f7812 */ /* 0x000fe200078e3cff */
[----:B--2---:R-:W-:Y:S01]  /*2bd90*/  HMMA.16816.F32.BF16 R20, R20, R8, R24 ;  /* 0x000000081414723c */ /* 0x004fe20000041818 */
[----:B---3--:R-:W-:Y:S04]  /*2bda0*/  STL.64 [R1+0x1ce8], R6 ;  /* 0x001ce80601007387 */ /* 0x008fe80000100a00 */
[----:B------:R-:W-:Y:S04]  /*2bdb0*/  STL.64 [R1+0x1ce0], R4 ;  /* 0x001ce00401007387 */ /* 0x000fe80000100a00 */
[----:B------:R-:W0:Y:S04]  /*2bdc0*/  LDSM.16.MT88.4 R4, [R15+0x19000] ;  /* 0x019000000f04783b */ /* 0x000e280000004200 */
[----:B0-----:R0:W-:Y:S10]  /*2bdd0*/  STL.64 [R1+0x1d08], R6 ;  /* 0x001d080601007387 */ /* 0x0011f40000100a00 */
[----:B------:R-:W-:Y:S04]  /*2bde0*/  STL.64 [R1+0xd0], R20 ;  /* 0x0000d01401007387 */ /* 0x000fe80000100a00 */
[----:B------:R-:W-:Y:S04]  /*2bdf0*/  STL.64 [R1+0xd8], R22 ;  /* 0x0000d81601007387 */ /* 0x000fe80000100a00 */
[----:B------:R1:W-:Y:S01]  /*2be00*/  STL.64 [R1+0x1d00], R4 ;  /* 0x001d000401007387 */ /* 0x0003e20000100a00 */
[----:B0-----:R-:W-:Y:S01]  /*2be10*/  MOV R6, R18 ;  /* 0x0000001200067202 */ /* 0x001fe20000000f00 */
[----:B------:R-:W-:Y:S01]  /*2be20*/  IMAD.MOV.U32 R7, RZ, RZ, R17 ;  /* 0x000000ffff077224 */ /* 0x000fe200078e0011 */
[----:B-1----:R-:W-:-:S02]  /*2be30*/  MOV R4, R28 ;  /* 0x0000001c00047202 */ /* 0x002fc40000000f00 */
[----:B------:R-:W-:Y:S01]  /*2be40*/  MOV R5, R19 ;  /* 0x0000001300057202 */ /* 0x000fe20000000f00 */
[----:B------:R-:W2:Y:S04]  /*2be50*/  LDL.LU R28, [R1+0x1d58] ;  /* 0x001d5800011c7983 */ /* 0x000ea80000300800 */
[----:B------:R0:W-:Y:S04]  /*2be60*/  STL.64 [R1+0x1d28], R6 ;  /* 0x001d280601007387 */ /* 0x0001e80000100a00 */
[----:B------:R1:W-:Y:S01]  /*2be70*/  STL.64 [R1+0x1d20], R4 ;  /* 0x001d200401007387 */ /* 0x0003e20000100a00 */
[----:B0-----:R-:W-:Y:S01]  /*2be80*/  MOV R6, R13 ;  /* 0x0000000d00067202 */ /* 0x001fe20000000f00 */
[----:B------:R-:W-:Y:S01]  /*2be90*/  IMAD.MOV.U32 R7, RZ, RZ, R12 ;  /* 0x000000ffff077224 */ /* 0x000fe200078e000c */
[----:B-1----:R-:W-:-:S02]  /*2bea0*/  MOV R5, R14 ;  /* 0x0000000e00057202 */ /* 0x002fc40000000f00 */
[----:B------:R-:W0:Y:S04]  /*2beb0*/  LDSM.16.MT88.4 R12, [R15+0x19080] ;  /* 0x019080000f0c783b */ /* 0x000e280000004200 */
[----:B0-----:R-:W-:Y:S04]  /*2bec0*/  STL.64 [R1+0x1cf8], R14 ;  /* 0x001cf80e01007387 */ /* 0x001fe80000100a00 */
[----:B------:R0:W-:Y:S04]  /*2bed0*/  STL.64 [R1+0x1cf0], R12 ;  /* 0x001cf00c01007387 */ /* 0x0001e80000100a00 */
[----:B0-----:R-:W3:Y:S04]  /*2bee0*/  LDL.LU R12, [R1+0xa0] ;  /* 0x0000a000010c7983 */ /* 0x001ee80000300800 */
[----:B------:R-:W3:Y:S01]  /*2bef0*/  LDL.LU R13, [R1+0xa4] ;  /* 0x0000a400010d7983 */ /* 0x000ee20000300800 */
[----:B----4-:R-:W-:-:S02]  /*2bf00*/  MOV R14, R2 ;  /* 0x00000002000e7202 */ /* 0x010fc40000000f00 */
[----:B------:R-:W-:Y:S01]  /*2bf10*/  MOV R15, R3 ;  /* 0x00000003000f7202 */ /* 0x000fe20000000f00 */
[----:B------:R-:W4:Y:S04]  /*2bf20*/  LDL.LU R2, [R1+0x1d54] ;  /* 0x001d540001027983 */ /* 0x000f280000300800 */
[----:B------:R-:W2:Y:S04]  /*2bf30*/  LDL.LU R3, [R1+0x1d50] ;  /* 0x001d500001037983 */ /* 0x000ea80000300800 */
[----:B------:R0:W-:Y:S02]  /*2bf40*/  STL.64 [R1+0x1d18], R14 ;  /* 0x001d180e01007387 */ /* 0x0001e40000100a00 */
[----:B0-----:R-:W-:-:S02]  /*2bf50*/  MOV R14, R10 ;  /* 0x0000000a000e7202 */ /* 0x001fc40000000f00 */
[----:B------:R-:W-:Y:S01]  /*2bf60*/  MOV R15, R11 ;  /* 0x0000000b000f7202 */ /* 0x000fe20000000f00 */
[----:B---3--:R0:W-:Y:S01]  /*2bf70*/  STL.64 [R1+0x1d10], R12 ;  /* 0x001d100c01007387 */ /* 0x0081e20000100a00 */
[----:B------:R-:W-:-:S03]  /*2bf80*/  MOV R4, R16 ;  /* 0x0000001000047202 */ /* 0x000fc60000000f00 */
[----:B----4-:R-:W-:Y:S04]  /*2bf90*/  LDSM.16.MT88.4 R24, [R2+0x19000] ;  /* 0x019000000218783b */ /* 0x010fe80000004200 */
[----:B--2---:R-:W-:Y:S01]  /*2bfa0*/  LDSM.16.MT88.4 R16, [R3+0x19000] ;  /* 0x019000000310783b */ /* 0x004fe20000004200 */
[----:B0-----:R-:W-:Y:S01]  /*2bfb0*/  MOV R12, R28 ;  /* 0x0000001c000c7202 */ /* 0x001fe20000000f00 */
[----:B------:R-:W-:Y:S02]  /*2bfc0*/  IMAD.MOV.U32 R13, RZ, RZ, R29 ;  /* 0x000000ffff0d7224 */ /* 0x000fe400078e001d */
[----:B------:R-:W2:Y:S04]  /*2bfd0*/  LDL.LU R28, [R1+0x1d4c] ;  /* 0x001d4c00011c7983 */ /* 0x000ea80000300800 */
[----:B------:R-:W3:Y:S04]  /*2bfe0*/  LDL.LU R29, [R1+0x1d48] ;  /* 0x001d4800011d7983 */ /* 0x000ee80000300800 */
[----:B------:R-:W4:Y:S04]  /*2bff0*/  LDL.LU R10, [R1+0x1d44] ;  /* 0x001d4400010a7983 */ /* 0x000f280000300800 */
[----:B------:R-:W4:Y:S04]  /*2c000*/  LDL.LU R11, [R1+0x1d40] ;  /* 0x001d4000010b7983 */ /* 0x000f280000300800 */
[----:B------:R-:W-:Y:S04]  /*2c010*/  STL.64 [R1+0x1d38], R14 ;  /* 0x001d380e01007387 */ /* 0x000fe80000100a00 */
[----:B------:R0:W-:Y:S04]  /*2c020*/  STL.64 [R1+0x1d30], R12 ;  /* 0x001d300c01007387 */ /* 0x0001e80000100a00 */
[----:B------:R-:W-:Y:S04]  /*2c030*/  LDSM.16.MT88.4 R20, [R3+0x19080] ;  /* 0x019080000314783b */ /* 0x000fe80000004200 */
[----:B0-----:R-:W4:Y:S04]  /*2c040*/  LDL.LU R12, [R1+0xc0] ;  /* 0x0000c000010c7983 */ /* 0x001f280000300800 */
[----:B------:R-:W4:Y:S04]  /*2c050*/  LDL.LU R13, [R1+0xc4] ;  /* 0x0000c400010d7983 */ /* 0x000f280000300800 */
[----:B------:R-:W-:Y:S01]  /*2c060*/  STL [R1+0x1cbc], R3 ;  /* 0x001cbc0301007387 */ /* 0x000fe20000100800 */
[----:B--2---:R-:W-:Y:S01]  /*2c070*/  IMAD.MOV.U32 R15, RZ, RZ, R28 ;  /* 0x000000ffff0f7224 */ /* 0x004fe200078e001c */
[----:B---3--:R-:W-:-:S07]  /*2c080*/  MOV R14, R29 ;  /* 0x0000001d000e7202 */ /* 0x008fce0000000f00 */
[-C--:B----4-:R-:W-:Y:S01]  /*2c090*/  HMMA.16816.F32.BF16 R4, R4, R10.reuse, R12 ;  /* 0x0000000a0404723c */ /* 0x090fe2000004180c */
[----:B------:R-:W2:Y:S04]  /*2c0a0*/  LDL.LU.64 R14, [R1+0x1d38] ;  /* 0x001d3800010e7983 */ /* 0x000ea80000300a00 */
[----:B------:R-:W2:Y:S11]  /*2c0b0*/  LDL.LU.64 R12, [R1+0x1d30] ;  /* 0x001d3000010c7983 */ /* 0x000eb60000300a00 */
[----:B------:R-:W-:Y:S07]  /*2c0c0*/  @!UPT UIADD3 URZ, URZ, URZ, URZ ;  /* 0x0000003f3f3ff290 */ /* 0x000fee000fffe03f */
[----:B------:R-:W-:Y:S04]  /*2c0d0*/  STL.64 [R1+0xb0], R4 ;  /* 0x0000b00401007387 */ /* 0x000fe80000100a00 */
[----:B------:R0:W-:Y:S04]  /*2c0e0*/  STL.64 [R1+0xb8], R6 ;  /* 0x0000b80601007387 */ /* 0x0001e80000100a00 */
[----:B0-----:R-:W2:Y:S04]  /*2c0f0*/  LDL.LU.64 R6, [R1+0x1d28] ;  /* 0x001d280001067983 */ /* 0x001ea80000300a00 */
[----:B------:R-:W2:Y:S02]  /*2c100*/  LDL.LU.64 R4, [R1+0x1d20] ;  /* 0x001d200001047983 */ /* 0x000ea40000300a00 */
[----:B--2---:R-:W-:Y:S02]  /*2c110*/  HMMA.16816.F32.BF16 R4, R4, R10, R12 ;  /* 0x0000000a0404723c */ /* 0x004fe4000004180c */
[----:B------:R-:W2:Y:S04]  /*2c120*/  LDL.LU.64 R14, [R1+0x1d18] ;  /* 0x001d1800010e7983 */ /* 0x000ea80000300a00 */
[----:B------:R-:W2:Y:S11]  /*2c130*/  LDL.LU.64 R12, [R1+0x1d10] ;  /* 0x001d1000010c7983 */ /* 0x000eb60000300a00 */
[----:B------:R-:W-:Y:S07]  /*2c140*/  @!UPT UIADD3 URZ, URZ, URZ, URZ ;  /* 0x0000003f3f3ff290 */ /* 0x000fee000fffe03f */
[----:B------:R-:W-:Y:S01]  /*2c150*/  MOV R8, R4 ;  /* 0x0000000400087202 */ /* 0x000fe20000000f00 */
[----:B------:R-:W-:Y:S01]  /*2c160*/  IMAD.MOV.U32 R28, RZ, RZ, R7 ;  /* 0x000000ffff1c7224 */ /* 0x000fe200078e0007 */
[----:B------:R-:W-:Y:S02]  /*2c170*/  MOV R9, R5 ;  /* 0x0000000500097202 */ /* 0x000fe40000000f00 */
[----:B------:R-:W-:Y:S02]  /*2c180*/  MOV R29, R6 ;  /* 0x00000006001d7202 */ /* 0x000fe40000000f00 */
[----:B------:R-:W0:Y:S04]  /*2c190*/  LDSM.16.MT88.4 R4, [R2+0x19080] ;  /* 0x019080000204783b */ /* 0x000e280000004200 */
[----:B------:R-:W-:Y:S04]  /*2c1a0*/  STL [R1+0x1cb8], R8 ;  /* 0x001cb80801007387 */ /* 0x000fe80000100800 */
[----:B------:R-:W-:Y:S04]  /*2c1b0*/  STL [R1+0x1cb4], R28 ;  /* 0x001cb41c01007387 */ /* 0x000fe80000100800 */
[----:B------:R-:W-:Y:S04]  /*2c1c0*/  STL [R1+0x1cb0], R29 ;  /* 0x001cb01d01007387 */ /* 0x000fe80000100800 */
        /* <DEDUP_REMOVED lines=10> */
[----:B------:R0:W-:Y:S01]  /*2c270*/  STL [R1+0x8c], R7 ;  /* 0x00008c0701007387 */ /* 0x0001e20000100800 */
[----:B------:R-:W-:Y:S01]  /*2c280*/  IMAD.MOV.U32 R29, RZ, RZ, R6 ;  /* 0x000000ffff1d7224 */ /* 0x000fe200078e0006 */
[----:B------:R-:W-:Y:S02]  /*2c290*/  MOV R8, R4 ;  /* 0x0000000400087202 */ /* 0x000fe40000000f00 */
[----:B------:R-:W-:Y:S01]  /*2c2a0*/  MOV R28, R5 ;  /* 0x00000005001c7202 */ /* 0x000fe20000000f00 */
[----:B0-----:R-:W2:Y:S04]  /*2c2b0*/  LDL.LU.64 R6, [R1+0x1ce8] ;  /* 0x001ce80001067983 */ /* 0x001ea80000300a00 */
[----:B------:R-:W2:Y:S02]  /*2c2c0*/  LDL.LU.64 R4, [R1+0x1ce0] ;  /* 0x001ce00001047983 */ /* 0x000ea40000300a00 */
[-C--:B--2---:R-:W-:Y:S02]  /*2c2d0*/  HMMA.16816.F32.BF16 R12, R12, R10.reuse, R4 ;  /* 0x0000000a0c0c723c */ /* 0x084fe40000041804 */
[----:B------:R-:W2:Y:S04]  /*2c2e0*/  LDL.LU.64 R6, [R1+0x1cd8] ;  /* 0x001cd80001067983 */ /* 0x000ea80000300a00 */
[----:B------:R-:W2:Y:S11]  /*2c2f0*/  LDL.LU.64 R4, [R1+0x1cd0] ;  /* 0x001cd00001047983 */ /* 0x000eb60000300a00 */
[----:B------:R-:W-:Y:S07]  /*2c300*/  @!UPT UIADD3 URZ, URZ, URZ, URZ ;  /* 0x0000003f3f3ff290 */ /* 0x000fee000fffe03f */
[----:B------:R-:W-:Y:S01]  /*2c310*/  MOV R2, R12 ;  /* 0x0000000c00027202 */ /* 0x000fe20000000f00 */
[----:B------:R-:W-:Y:S04]  /*2c320*/  STL [R1+0x54], R13 ;  /* 0x0000540d01007387 */ /* 0x000fe80000100800 */
[----:B------:R0:W-:Y:S04]  /*2c330*/  STL.64 [R1+0x58], R14 ;  /* 0x0000580e01007387 */ /* 0x0001e80000100a00 */
[----:B0-----:R-:W3:Y:S04]  /*2c340*/  LDL R15, [R1+0x14b0] ;  /* 0x0014b000010f7983 */ /* 0x001ee80000100800 */
[----:B------:R-:W-:Y:S01]  /*2c350*/  STL [R1+0x1c74], R2 ;  /* 0x001c740201007387 */ /* 0x000fe20000100800 */
[-C--:B--2---:R-:W-:Y:S03]  /*2c360*/  HMMA.16816.F32.BF16 R16, R16, R10.reuse, R4 ;  /* 0x0000000a1010723c */ /* 0x084fe60000041804 */
[----:B------:R-:W2:Y:S04]  /*2c370*/  LDL.LU.64 R6, [R1+0x1cc8] ;  /* 0x001cc80001067983 */ /* 0x000ea80000300a00 */
[----:B------:R-:W2:Y:S11]  /*2c380*/  LDL.LU.64 R4, [R1+0x1cc0] ;  /* 0x001cc00001047983 */ /* 0x000eb60000300a00 */
[----:B------:R-:W-:Y:S05]  /*2c390*/  @!UPT UIADD3 URZ, URZ, URZ, URZ ;  /* 0x0000003f3f3ff290 */ /* 0x000fea000fffe03f */
[----:B------:R0:W-:Y:S04]  /*2c3a0*/  STL.64 [R1+0x20], R16 ;  /* 0x0000201001007387 */ /* 0x0001e80000100a00 */
[----:B------:R1:W-:Y:S04]  /*2c3b0*/  STL.64 [R1+0x28], R18 ;  /* 0x0000281201007387 */ /* 0x0003e80000100a00 */
[----:B0-----:R-:W4:Y:S04]  /*2c3c0*/  LDL.LU R16, [R1+0x10] ;  /* 0x0000100001107983 */ /* 0x001f280000300800 */
[----:B------:R-:W4:Y:S04]  /*2c3d0*/  LDL.LU R17, [R1+0x14] ;  /* 0x0000140001117983 */ /* 0x000f280000300800 */
[----:B-1----:R-:W4:Y:S04]  /*2c3e0*/  LDL.LU R18, [R1+0x18] ;  /* 0x0000180001127983 */ /* 0x002f280000300800 */
[----:B------:R-:W4:Y:S01]  /*2c3f0*/  LDL.LU R19, [R1+0x1c] ;  /* 0x00001c0001137983 */ /* 0x000f220000300800 */
[-C--:B--2---:R-:W-:Y:S08]  /*2c400*/  HMMA.16816.F32.BF16 R4, R24, R10.reuse, R4 ;  /* 0x0000000a1804723c */ /* 0x084ff00000041804 */
[----:B----4-:R-:W-:Y:S01]  /*2c410*/  HMMA.16816.F32.BF16 R16, R20, R10, R16 ;  /* 0x0000000a1410723c */ /* 0x010fe20000041810 */
[----:B------:R-:W0:Y:S11]  /*2c420*/  LDSM.16.MT88.4 R20, [R0+0x1a000] ;  /* 0x01a000000014783b */ /* 0x000e360000004200 */
[----:B------:R-:W-:Y:S11]  /*2c430*/  @!UPT UIADD3 URZ, URZ, URZ, URZ ;  /* 0x0000003f3f3ff290 */ /* 0x000ff6000fffe03f */
[----:B------:R0:W-:Y:S04]  /*2c440*/  STL.64 [R1+0x60], R16 ;  /* 0x0000601001007387 */ /* 0x0001e80000100a00 */
[----:B------:R1:W-:Y:S04]  /*2c450*/  STL.64 [R1+0x68], R18 ;  /* 0x0000681201007387 */ /* 0x0003e80000100a00 */
[----:B------:R-:W-:Y:S04]  /*2c460*/  STL.64 [R1+0x70], R4 ;  /* 0x0000700401007387 */ /* 0x000fe80000100a00 */
[----:B------:R-:W-:Y:S04]  /*2c470*/  STL.64 [R1+0x78], R6 ;  /* 0x0000780601007387 */ /* 0x000fe80000100a00 */
[----:B---3--:R-:W2:Y:S04]  /*2c480*/  LDSM.16.M88.4 R4, [R15+0x20300] ;  /* 0x020300000f04783b */ /* 0x008ea80000000200 */
[----:B------:R-:W3:Y:S01]  /*2c490*/  LDSM.16.MT88.4 R12, [R0+0x1a080] ;  /* 0x01a08000000c783b */ /* 0x000ee20000004200 */
[----:B0-----:R-:W-:Y:S01]  /*2c4a0*/  IMAD.MOV.U32 R17, RZ, RZ, R22 ;  /* 0x000000ffff117224 */ /* 0x001fe200078e0016 */
[----:B------:R-:W-:-:S02]  /*2c4b0*/  MOV R2, R21 ;  /* 0x0000001500027202 */ /* 0x000fc40000000f00 */
[----:B------:R-:W-:Y:S02]  /*2c4c0*/  MOV R16, R23 ;  /* 0x0000001700107202 */ /* 0x000fe40000000f00 */
[----:B-1----:R-:W-:Y:S01]  /*2c4d0*/  MOV R18, R20 ;  /* 0x0000001400127202 */ /* 0x002fe20000000f00 */
[----:B--2---:R-:W-:Y:S04]  /*2c4e0*/  STL [R1+0x1c20], R6 ;  /* 0x001c200601007387 */ /* 0x004fe80000100800 */
[----:B------:R0:W-:Y:S04]  /*2c4f0*/  STL [R1+0x1c1c], R7 ;  /* 0x001c1c0701007387 */ /* 0x0001e80000100800 */
[----:B------:R1:W-:Y:S01]  /*2c500*/  STL.64 [R1+0x1c98], R4 ;  /* 0x001c980401007387 */ /* 0x0003e20000100a00 */
[----:B0-----:R-:W-:-:S03]  /*2c510*/  MOV R7, R3 ;  /* 0x0000000300077202 */ /* 0x001fc60000000f00 */
[----:B-1----:R-:W2:Y:S04]  /*2c520*/  LDL.LU R4, [R1+0x30] ;  /* 0x0000300001047983 */ /* 0x002ea80000300800 */
[----:B------:R-:W2:Y:S04]  /*2c530*/  LDL.LU R5, [R1+0x34] ;  /* 0x0000340001057983 */ /* 0x000ea80000300800 */
[----:B------:R-:W2:Y:S04]  /*2c540*/  LDL.LU R6, [R1+0x38] ;  /* 0x0000380001067983 */ /* 0x000ea80000300800 */
[----:B------:R-:W4:Y:S04]  /*2c550*/  LDL.LU R3, [R1+0x1cbc] ;  /* 0x001cbc0001037983 */ /* 0x000f280000300800 */
[----:B---3--:R0:W-:Y:S04]  /*2c560*/  STL.64 [R1+0x1c80], R14 ;  /* 0x001c800e01007387 */ /* 0x0081e80000100a00 */
[----:B------:R1:W-:Y:S01]  /*2c570*/  STL.64 [R1+0x1c78], R12 ;  /* 0x001c780c01007387 */ /* 0x0003e20000100a00 */
[----:B0-----:R-:W-:-:S02]  /*2c580*/  MOV R14, R17 ;  /* 0x00000011000e7202 */ /* 0x001fc40000000f00 */
[----:B------:R-:W-:Y:S02]  /*2c590*/  MOV R15, R16 ;  /* 0x00000010000f7202 */ /* 0x000fe40000000f00 */
[----:B-1----:R-:W-:Y:S01]  /*2c5a0*/  MOV R12, R18 ;  /* 0x00000012000c7202 */ /* 0x002fe20000000f00 */
[----:B------:R-:W-:Y:S02]  /*2c5b0*/  IMAD.MOV.U32 R13, RZ, RZ, R2 ;  /* 0x000000ffff0d7224 */ /* 0x000fe400078e0002 */
[----:B------:R-:W-:Y:S04]  /*2c5c0*/  STL.64 [R1+0x1ca8], R14 ;  /* 0x001ca80e01007387 */ /* 0x000fe80000100a00 */
[----:B------:R0:W-:Y:S04]  /*2c5d0*/  STL.64 [R1+0x1ca0], R12 ;  /* 0x001ca00c01007387 */ /* 0x0001e80000100a00 */
[----:B0-----:R-:W2:Y:S04]  /*2c5e0*/  LDL.LU R12, [R1+0xd0] ;  /* 0x0000d000010c7983 */ /* 0x001ea80000300800 */
[----:B------:R-:W2:Y:S04]  /*2c5f0*/  LDL.LU R13, [R1+0xd4] ;  /* 0x0000d400010d7983 */ /* 0x000ea80000300800 */
[----:B------:R-:W2:Y:S04]  /*2c600*/  LDL.LU R14, [R1+0xd8] ;  /* 0x0000d800010e7983 */ /* 0x000ea80000300800 */
[----:B------:R-:W2:Y:S04]  /*2c610*/  LDL.LU R15, [R1+0xdc] ;  /* 0x0000dc00010f7983 */ /* 0x000ea80000300800 */
[----:B------:R-:W0:Y:S04]  /*2c620*/  S2R R2, SR_TID.X ;  /* 0x0000000000027919 */ /* 0x000e280000002100 */
[----:B------:R-:W1:Y:S01]  /*2c630*/  S2R R18, SR_TID.X ;  /* 0x0000000000127919 */ /* 0x000e620000002100 */
[----:B0-----:R-:W-:-:S02]  /*2c640*/  LOP3.LUT R2, R2, 0x7, RZ, 0xc0, !PT ;  /* 0x0000000702027812 */ /* 0x001fc400078ec0ff */
[----:B-1----:R-:W-:-:S03]  /*2c650*/  LOP3.LUT R19, R18, 0x10, RZ, 0xc0, !PT ;  /* 0x0000001012137812 */ /* 0x002fc600078ec0ff */
[----:B------:R-:W-:Y:S01]  /*2c660*/  IMAD R2, R2, 0x110, RZ ;  /* 0x0000011002027824 */ /* 0x000fe200078e02ff */
[----:B------:R-:W-:Y:S01]  /*2c670*/  SHF.L.U32 R18, R18, 0x1, RZ ;  /* 0x0000000112127819 */ /* 0x000fe200000006ff */
[----:B------:R-:W-:-:S03]  /*2c680*/  IMAD.SHL.U32 R19, R19, 0x80, RZ ;  /* 0x0000008013137824 */ /* 0x000fc600078e00ff */
[----:B------:R-:W-:-:S04]  /*2c690*/  LOP3.LUT R2, R2, 0x10, R18, 0x78, !PT ;  /* 0x0000001002027812 */ /* 0x000fc800078e7812 */
[----:B------:R-:W-:-:S04]  /*2c6a0*/  LOP3.LUT R2, R2, R19, RZ, 0xfc, !PT ;  /* 0x0000001302027212 */ /* 0x000fc800078efcff */
[----:B------:R-:W-:-:S05]  /*2c6b0*/  LOP3.LUT R2, R2, 0x20, RZ, 0x3c, !PT ;  /* 0x0000002002027812 */ /* 0x000fca00078e3cff */
[----:B------:R-:W0:Y:S04]  /*2c6c0*/  LDSM.16.MT88.4 R16, [R2+0x1a000] ;  /* 0x01a000000210783b */ /* 0x000e280000004200 */
[----:B------:R-:W1:Y:S04]  /*2c6d0*/  LDSM.16.MT88.4 R20, [R2+0x1a080] ;  /* 0x01a080000214783b */ /* 0x000e680000004200 */
[----:B------:R-:W-:Y:S04]  /*2c6e0*/  STL [R1+0x1c70], R0 ;  /* 0x001c700001007387 */ /* 0x000fe80000100800 */
[----:B0-----:R-:W-:Y:S04]  /*2c6f0*/  STL.64 [R1+0x1c90], R18 ;  /* 0x001c901201007387 */ /* 0x001fe80000100a00 */
[----:B------:R0:W-:Y:S04]  /*2c700*/  STL.64 [R1+0x1c88], R16 ;  /* 0x001c881001007387 */ /* 0x0001e80000100a00 */
[----:B0-----:R-:W3:Y:S04]  /*2c710*/  LDL.LU R16, [R1+0xb0] ;  /* 0x0000b00001107983 */ /* 0x001ee80000300800 */
[----:B------:R-:W3:Y:S04]  /*2c720*/  LDL.LU R17, [R1+0xb4] ;  /* 0x0000b40001117983 */ /* 0x000ee80000300800 */
[----:B------:R-:W3:Y:S04]  /*2c730*/  LDL.LU R18, [R1+0xb8] ;  /* 0x0000b80001127983 */ /* 0x000ee80000300800 */
[----:B------:R-:W3:Y:S04]  /*2c740*/  LDL.LU R19, [R1+0xbc] ;  /* 0x0000bc0001137983 */ /* 0x000ee80000300800 */
[----:B-1----:R0:W-:Y:S04]  /*2c750*/  STL.64 [R1+0x1c68], R22 ;  /* 0x001c681601007387 */ /* 0x0021e80000100a00 */
[----:B------:R1:W-:Y:S01]  /*2c760*/  STL.64 [R1+0x1c60], R20 ;  /* 0x001c601401007387 */ /* 0x0003e20000100a00 */
[----:B0-----:R-:W-:-:S02]  /*2c770*/  MOV R22, R29 ;  /* 0x0000001d00167202 */ /* 0x001fc40000000f00 */
[----:B-1----:R-:W-:Y:S02]  /*2c780*/  MOV R20, R8 ;  /* 0x0000000800147202 */ /* 0x002fe40000000f00 */
[----:B------:R-:W3:Y:S01]  /*2c790*/  LDL.LU R8, [R1+0x1cb8] ;  /* 0x001cb80001087983 */ /* 0x000ee20000300800 */
[----:B------:R-:W-:-:S03]  /*2c7a0*/  MOV R21, R28 ;  /* 0x0000001c00157202 */ /* 0x000fc60000000f00 */
[----:B------:R-:W3:Y:S04]  /*2c7b0*/  LDL.LU R28, [R1+0x1cb4] ;  /* 0x001cb400011c7983 */ /* 0x000ee80000300800 */
[----:B------:R-:W3:Y:S04]  /*2c7c0*/  LDL.LU R29, [R1+0x1cb0] ;  /* 0x001cb000011d7983 */ /* 0x000ee80000300800 */
[----:B------:R-:W3:Y:S04]  /*2c7d0*/  LDL.LU R23, [R1+0x8c] ;  /* 0x00008c0001177983 */ /* 0x000ee80000300800 */
[----:B----4-:R-:W-:Y:S01]  /*2c7e0*/  LDSM.16.MT88.4 R24, [R3+0x1a000] ;  /* 0x01a000000318783b */ /* 0x010fe20000004200 */
        /* <DEDUP_REMOVED lines=8> */
[----:B------:R-:W-:Y:S02]  /*2c870*/  MOV R0, R5 ;  /* 0x0000000500007202 */ /* 0x000fe40000000f00 */
[----:B------:R-:W2:Y:S04]  /*2c880*/  LDL.LU.64 R4, [R1+0x1c98] ;  /* 0x001c980001047983 */ /* 0x000ea80000300a00 */
[----:B------:R-:W-:Y:S01]  /*2c890*/  STL [R1+0x1c18], R3 ;  /* 0x001c180301007387 */ /* 0x000fe20000100800 */
[----:B---3--:R-:W-:Y:S02]  /*2c8a0*/  MOV R11, R28 ;  /* 0x0000001c000b7202 */ /* 0x008fe40000000f00 */
[----:B------:R-:W-:Y:S01]  /*2c8b0*/  MOV R28, R7 ;  /* 0x00000007001c7202 */ /* 0x000fe20000000f00 */
[----:B------:R-:W-:-:S02]  /*2c8c0*/  IMAD.MOV.U32 R10, RZ, RZ, R29 ;  /* 0x000000ffff0a7224 */ /* 0x000fc400078e001d */
[----:B------:R-:W-:Y:S01]  /*2c8d0*/  IMAD.MOV.U32 R29, RZ, RZ, R6 ;  /* 0x000000ffff1d7224 */ /* 0x000fe200078e0006 */
[-C--:B--2---:R-:W-:Y:S01]  /*2c8e0*/  HMMA.16816.F32.BF16 R12, R12, R4.reuse, R16 ;  /* 0x000000040c0c723c */ /* 0x084fe20000041810 */
[----:B------:R-:W2:Y:S04]  /*2c8f0*/  LDL.LU.64 R18, [R1+0x1c90] ;  /* 0x001c900001127983 */ /* 0x000ea80000300a00 */
[----:B------:R-:W2:Y:S11]  /*2c900*/  LDL.LU.64 R16, [R1+0x1c88] ;  /* 0x001c880001107983 */ /* 0x000eb60000300a00 */
[----:B------:R-:W-:Y:S07]  /*2c910*/  @!UPT UIADD3 URZ, URZ, URZ, URZ ;  /* 0x0000003f3f3ff290 */ /* 0x000fee000fffe03f */
[----:B------:R0:W-:Y:S01]  /*2c920*/  STL.64 [R1], R12 ;  /* 0x0000000c01007387 */ /* 0x0001e20000100a00 */
[----:B------:R-:W-:Y:S02]  /*2c930*/  MOV R6, R14 ;  /* 0x0000000e00067202 */ /* 0x000fe40000000f00 */
[----:B------:R-:W-:Y:S02]  /*2c940*/  MOV R7, R15 ;  /* 0x0000000f00077202 */ /* 0x000fe40000000f00 */
[----:B------:R-:W3:Y:S04]  /*2c950*/  LDL.LU.64 R14, [R1+0x1c80] ;  /* 0x001c8000010e7983 */ /* 0x000ee80000300a00 */
[----:B0-----:R-:W3:Y:S02]  /*2c960*/  LDL.LU.64 R12, [R1+0x1c78] ;  /* 0x001c7800010c7983 */ /* 0x001ee40000300a00 */
[-C--:B---3--:R-:W-:Y:S02]  /*2c970*/  HMMA.16816.F32.BF16 R8, R12, R4.reuse, R8 ;  /* 0x000000040c08723c */ /* 0x088fe40000041808 */
[----:B------:R-:W3:Y:S04]  /*2c980*/  LDL.LU R12, [R1+0x20] ;  /* 0x00002000010c7983 */ /* 0x000ee80000300800 */
[----:B------:R-:W3:Y:S04]  /*2c990*/  LDL.LU R13, [R1+0x24] ;  /* 0x00002400010d7983 */ /* 0x000ee80000300800 */
[----:B------:R-:W3:Y:S04]  /*2c9a0*/  LDL.LU R14, [R1+0x28] ;  /* 0x00002800010e7983 */ /* 0x000ee80000300800 */
[----:B------:R-:W3:Y:S09]  /*2c9b0*/  LDL.LU R15, [R1+0x2c] ;  /* 0x00002c00010f7983 */ /* 0x000ef20000300800 */
[----:B------:R-:W-:Y:S04]  /*2c9c0*/  STL.64 [R1+0x1c30], R10 ;  /* 0x001c300a01007387 */ /* 0x000fe80000100a00 */
[----:B------:R0:W-:Y:S04]  /*2c9d0*/  STL.64 [R1+0x1c28], R8 ;  /* 0x001c280801007387 */ /* 0x0001e80000100a00 */
[----:B0-----:R-:W4:Y:S04]  /*2c9e0*/  LDL.LU R8, [R1+0x70] ;  /* 0x0000700001087983 */ /* 0x001f280000300800 */
[----:B------:R-:W4:Y:S04]  /*2c9f0*/  LDL.LU R9, [R1+0x74] ;  /* 0x0000740001097983 */ /* 0x000f280000300800 */
[----:B------:R-:W3:Y:S04]  /*2ca00*/  LDL.LU R10, [R1+0x78] ;  /* 0x00007800010a7983 */ /* 0x000ee80000300800 */
[----:B------:R-:W3:Y:S01]  /*2ca10*/  LDL.LU R11, [R1+0x7c] ;  /* 0x00007c00010b7983 */ /* 0x000ee20000300800 */
[----:B--2---:R-:W-:Y:S03]  /*2ca20*/  HMMA.16816.F32.BF16 R16, R16, R4, R20 ;  /* 0x000000041010723c */ /* 0x004fe60000041814 */
[----:B---3--:R-:W-:Y:S04]  /*2ca30*/  STL.64 [R1+0x1c40], R10 ;  /* 0x001c400a01007387 */ /* 0x008fe80000100a00 */
[----:B----4-:R0:W-:Y:S02]  /*2ca40*/  STL.64 [R1+0x1c38], R8 ;  /* 0x001c380801007387 */ /* 0x0101e40000100a00 */
[----:B0-----:R-:W-:-:S02]  /*2ca50*/  IMAD.MOV.U32 R8, RZ, RZ, R2 ;  /* 0x000000ffff087224 */ /* 0x001fc400078e0002 */
[----:B------:R-:W2:Y:S01]  /*2ca60*/  LDL.LU R2, [R1+0x1c74] ;  /* 0x001c740001027983 */ /* 0x000ea20000300800 */
[----:B------:R-:W-:-:S03]  /*2ca70*/  MOV R9, R0 ;  /* 0x0000000000097202 */ /* 0x000fc60000000f00 */
[----:B------:R-:W3:Y:S04]  /*2ca80*/  LDL.LU R0, [R1+0x1c70] ;  /* 0x001c700001007983 */ /* 0x000ee80000300800 */
[----:B------:R-:W4:Y:S01]  /*2ca90*/  LDL.LU.64 R22, [R1+0x1c68] ;  /* 0x001c680001167983 */ /* 0x000f220000300a00 */
[----:B------:R-:W-:-:S03]  /*2caa0*/  MOV R10, R29 ;  /* 0x0000001d000a7202 */ /* 0x000fc60000000f00 */
[----:B------:R-:W4:Y:S01]  /*2cab0*/  LDL.LU.64 R20, [R1+0x1c60] ;  /* 0x001c600001147983 */ /* 0x000f220000300a00 */
[----:B------:R-:W-:-:S03]  /*2cac0*/  MOV R11, R28 ;  /* 0x0000001c000b7202 */ /* 0x000fc60000000f00 */
[----:B------:R2:W-:Y:S01]  /*2cad0*/  STL.64 [R1+0x80], R16 ;  /* 0x0000801001007387 */ /* 0x0005e20000100a00 */
[----:B------:R-:W-:Y:S01]  /*2cae0*/  IMAD.MOV.U32 R29, RZ, RZ, R18 ;  /* 0x000000ffff1d7224 */ /* 0x000fe200078e0012 */
[----:B------:R-:W-:Y:S02]  /*2caf0*/  MOV R28, R19 ;  /* 0x00000013001c7202 */ /* 0x000fe40000000f00 */
[----:B--2---:R-:W-:Y:S02]  /*2cb00*/  MOV R16, R2 ;  /* 0x0000000200107202 */ /* 0x004fe40000000f00 */
[----:B------:R-:W2:Y:S04]  /*2cb10*/  LDL.LU R2, [R1+0x1c58] ;  /* 0x001c580001027983 */ /* 0x000ea80000300800 */
[----:B------:R-:W4:Y:S04]  /*2cb20*/  LDL.LU R17, [R1+0x54] ;  /* 0x0000540001117983 */ /* 0x000f280000300800 */
[----:B------:R-:W4:Y:S04]  /*2cb30*/  LDL.LU R18, [R1+0x58] ;  /* 0x0000580001127983 */ /* 0x000f280000300800 */
[----:B------:R-:W4:Y:S04]  /*2cb40*/  LDL.LU R19, [R1+0x5c] ;  /* 0x00005c0001137983 */ /* 0x000f280000300800 */
[----:B------:R-:W-:Y:S04]  /*2cb50*/  STL [R1+0x1c0c], R28 ;  /* 0x001c0c1c01007387 */ /* 0x000fe80000100800 */
[----:B------:R-:W-:Y:S01]  /*2cb60*/  STL [R1+0x1c08], R29 ;  /* 0x001c081d01007387 */ /* 0x000fe20000100800 */
[-C--:B----4-:R-:W-:Y:S08]  /*2cb70*/  HMMA.16816.F32.BF16 R20, R20, R4.reuse, R16 ;  /* 0x000000041414723c */ /* 0x090ff00000041810 */
[----:B------:R-:W-:Y:S01]  /*2cb80*/  HMMA.16816.F32.BF16 R16, R24, R4, R12 ;  /* 0x000000041810723c */ /* 0x000fe2000004180c */
[----:B--2---:R-:W0:Y:S04]  /*2cb90*/  LDSM.16.MT88.4 R12, [R2+0x1a000] ;  /* 0x01a00000020c783b */ /* 0x004e280000004200 */
[----:B------:R-:W1:Y:S04]  /*2cba0*/  S2R R3, SR_TID.X ;  /* 0x0000000000037919 */ /* 0x000e680000002100 */
[----:B------:R-:W-:Y:S06]  /*2cbb0*/  LDSM.16.MT88.4 R24, [R2+0x1a080] ;  /* 0x01a080000218783b */ /* 0x000fec0000004200 */
[----:B------:R-:W-:Y:S04]  /*2cbc0*/  STL.64 [R1+0x40], R20 ;  /* 0x0000401401007387 */ /* 0x000fe80000100a00 */
[----:B------:R-:W-:Y:S04]  /*2cbd0*/  STL.64 [R1+0x48], R22 ;  /* 0x0000481601007387 */ /* 0x000fe80000100a00 */
[----:B---3--:R-:W-:Y:S04]  /*2cbe0*/  LDSM.16.MT88.4 R20, [R0+0x1b080] ;  /* 0x01b080000014783b */ /* 0x008fe80000004200 */
[----:B0-----:R-:W-:Y:S04]  /*2cbf0*/  STL.64 [R1+0x1c50], R14 ;  /* 0x001c500e01007387 */ /* 0x001fe80000100a00 */
[----:B------:R-:W-:Y:S04]  /*2cc00*/  STL.64 [R1+0xc0], R16 ;  /* 0x0000c01001007387 */ /* 0x000fe80000100a00 */
[----:B------:R-:W-:Y:S04]  /*2cc10*/  STL.64 [R1+0xc8], R18 ;  /* 0x0000c81201007387 */ /* 0x000fe80000100a00 */
[----:B------:R0:W-:Y:S04]  /*2cc20*/  STL.64 [R1+0x1c48], R12 ;  /* 0x001c480c01007387 */ /* 0x0001e80000100a00 */
[----:B0-----:R-:W2:Y:S04]  /*2cc30*/  LDL.LU R12, [R1+0x60] ;  /* 0x00006000010c7983 */ /* 0x001ea80000300800 */
[----:B------:R-:W2:Y:S04]  /*2cc40*/  LDL.LU R13, [R1+0x64] ;  /* 0x00006400010d7983 */ /* 0x000ea80000300800 */
[----:B------:R-:W2:Y:S04]  /*2cc50*/  LDL.LU R14, [R1+0x68] ;  /* 0x00006800010e7983 */ /* 0x000ea80000300800 */
[----:B------:R-:W2:Y:S04]  /*2cc60*/  LDL.LU R15, [R1+0x6c] ;  /* 0x00006c00010f7983 */ /* 0x000ea80000300800 */
[----:B------:R-:W0:Y:S01]  /*2cc70*/  S2R R19, SR_TID.X ;  /* 0x0000000000137919 */ /* 0x000e220000002100 */
[----:B-1----:R-:W-:-:S05]  /*2cc80*/  LOP3.LUT R3, R3, 0x7, RZ, 0xc0, !PT ;  /* 0x0000000703037812 */ /* 0x002fca00078ec0ff */
[----:B------:R-:W-:Y:S01]  /*2cc90*/  IMAD R3, R3, 0x110, RZ ;  /* 0x0000011003037824 */ /* 0x000fe200078e02ff */
[----:B------:R-:W-:Y:S01]  /*2cca0*/  STL [R1+0x1c10], R2 ;  /* 0x001c100201007387 */ /* 0x000fe20000100800 */
[C---:B0-----:R-:W-:Y:S02]  /*2ccb0*/  LOP3.LUT R28, R19.reuse, 0x10, RZ, 0xc0, !PT ;  /* 0x00000010131c7812 */ /* 0x041fe400078ec0ff */
[----:B------:R-:W-:Y:S01]  /*2ccc0*/  SHF.L.U32 R29, R19, 0x1, RZ ;  /* 0x00000001131d7819 */ /* 0x000fe200000006ff */
[----:B------:R-:W-:Y:S02]  /*2ccd0*/  STL [R1+0x1c14], R0 ;  /* 0x001c140001007387 */ /* 0x000fe40000100800 */
[----:B------:R-:W-:Y:S01]  /*2cce0*/  IMAD.SHL.U32 R28, R28, 0x80, RZ ;  /* 0x000000801c1c7824 */ /* 0x000fe200078e00ff */
[----:B------:R-:W-:Y:S01]  /*2ccf0*/  LOP3.LUT R3, R3, 0x10, R29, 0x78, !PT ;  /* 0x0000001003037812 */ /* 0x000fe200078e781d */
[----:B------:R-:W-:Y:S03]  /*2cd00*/  LDSM.16.MT88.4 R16, [R0+0x1b000] ;  /* 0x01b000000010783b */ /* 0x000fe60000004200 */
[----:B------:R-:W-:-:S04]  /*2cd10*/  LOP3.LUT R3, R3, R28, RZ, 0xfc, !PT ;  /* 0x0000001c03037212 */ /* 0x000fc800078efcff */
[----:B------:R-:W-:Y:S01]  /*2cd20*/  LOP3.LUT R3, R3, 0x20, RZ, 0x3c, !PT ;  /* 0x0000002003037812 */ /* 0x000fe200078e3cff */
[----:B--2---:R-:W-:Y:S01]  /*2cd30*/  HMMA.16816.F32.BF16 R8, R8, R4, R12 ;  /* 0x000000040808723c */ /* 0x004fe2000004180c */
[----:B------:R-:W2:Y:S04]  /*2cd40*/  LDL.LU.64 R14, [R1+0x1c50] ;  /* 0x001c5000010e7983 */ /* 0x000ea80000300a00 */
[----:B------:R-:W2:Y:S11]  /*2cd50*/  LDL.LU.64 R12, [R1+0x1c48] ;  /* 0x001c4800010c7983 */ /* 0x000eb60000300a00 */
[----:B------:R-:W-:Y:S07]  /*2cd60*/  @!UPT UIADD3 URZ, URZ, URZ, URZ ;  /* 0x0000003f3f3ff290 */ /* 0x000fee000fffe03f */
[----:B------:R-:W-:Y:S04]  /*2cd70*/  STL.64 [R1+0x60], R8 ;  /* 0x0000600801007387 */ /* 0x000fe80000100a00 */
[----:B------:R-:W-:Y:S04]  /*2cd80*/  STL.64 [R1+0x68], R10 ;  /* 0x0000680a01007387 */ /* 0x000fe80000100a00 */
[----:B------:R-:W0:Y:S02]  /*2cd90*/  LDSM.16.MT88.4 R8, [R3+0x1b000] ;  /* 0x01b000000308783b */ /* 0x000e240000004200 */
[----:B0-----:R-:W-:Y:S01]  /*2cda0*/  MOV R0, R8 ;  /* 0x0000000800007202 */ /* 0x001fe20000000f00 */
[----:B------:R-:W-:Y:S01]  /*2cdb0*/  IMAD.MOV.U32 R29, RZ, RZ, R11 ;  /* 0x000000ffff1d7224 */ /* 0x000fe200078e000b */
[----:B------:R-:W-:-:S02]  /*2cdc0*/  MOV R2, R9 ;  /* 0x0000000900027202 */ /* 0x000fc40000000f00 */
[----:B------:R-:W-:Y:S02]  /*2cdd0*/  MOV R28, R10 ;  /* 0x0000000a001c7202 */ /* 0x000fe40000000f00 */
[----:B------:R-:W0:Y:S04]  /*2cde0*/  LDSM.16.MT88.4 R8, [R3+0x1b080] ;  /* 0x01b080000308783b */ /* 0x000e280000004200 */
[----:B0-----:R-:W-:Y:S01]  /*2cdf0*/  STL.64 [R1+0x10], R8 ;  /* 0x0000100801007387 */ /* 0x001fe20000100a00 */
[----:B------:R-:W-:-:S03]  /*2ce00*/  MOV R3, R11 ;  /* 0x0000000b00037202 */ /* 0x000fc60000000f00 */
        /* <DEDUP_REMOVED lines=12> */
[----:B------:R-:W3:Y:S02]  /*2ced0*/  LDL.LU R15, [R1+0x3c] ;  /* 0x00003c00010f7983 */ /* 0x000ee40000300800 */
[----:B---3--:R-:W-:Y:S02]  /*2cee0*/  HMMA.16816.F32.BF16 R12, R24, R4, R12 ;  /* 0x00000004180c723c */ /* 0x008fe4000004180c */
[----:B------:R-:W3:Y:S04]  /*2cef0*/  LDL.LU R24, [R1] ;  /* 0x0000000001187983 */ /* 0x000ee80000300800 */
[----:B------:R-:W3:Y:S01]  /*2cf00*/  LDL.LU R25, [R1+0x4] ;  /* 0x0000040001197983 */ /* 0x000ee20000300800 */
[----:B------:R-:W-:-:S03]  /*2cf10*/  MOV R26, R6 ;  /* 0x00000006001a7202 */ /* 0x000fc60000000f00 */
[----:B------:R-:W3:Y:S01]  /*2cf20*/  LDL.LU R6, [R1+0x1c20] ;  /* 0x001c200001067983 */ /* 0x000ee20000300800 */
[----:B------:R-:W-:-:S03]  /*2cf30*/  MOV R27, R7 ;  /* 0x00000007001b7202 */ /* 0x000fc60000000f00 */
[----:B------:R-:W3:Y:S09]  /*2cf40*/  LDL.LU R7, [R1+0x1c1c] ;  /* 0x001c1c0001077983 */ /* 0x000ef20000300800 */
[----:B------:R-:W-:Y:S04]  /*2cf50*/  STL.64 [R1+0x1bc0], R14 ;  /* 0x001bc00e01007387 */ /* 0x000fe80000100a00 */
[----:B------:R0:W-:Y:S04]  /*2cf60*/  STL.64 [R1+0x1bb8], R12 ;  /* 0x001bb80c01007387 */ /* 0x0001e80000100a00 */
[----:B0-----:R-:W4:Y:S04]  /*2cf70*/  LDL.LU R12, [R1+0xc0] ;  /* 0x0000c000010c7983 */ /* 0x001f280000300800 */
[----:B------:R-:W4:Y:S04]  /*2cf80*/  LDL.LU R13, [R1+0xc4] ;  /* 0x0000c400010d7983 */ /* 0x000f280000300800 */
[----:B------:R-:W2:Y:S04]  /*2cf90*/  LDL.LU R14, [R1+0xc8] ;  /* 0x0000c800010e7983 */ /* 0x000ea80000300800 */
[----:B------:R-:W2:Y:S01]  /*2cfa0*/  LDL.LU R15, [R1+0xcc] ;  /* 0x0000cc00010f7983 */ /* 0x000ea20000300800 */
[-C--:B---3--:R-:W-:Y:S03]  /*2cfb0*/  HMMA.16816.F32.BF16 R16, R16, R6.reuse, R24 ;  /* 0x000000061010723c */ /* 0x088fe60000041818 */
[----:B--2---:R-:W-:Y:S04]  /*2cfc0*/  STL.64 [R1+0x1bd0], R14 ;  /* 0x001bd00e01007387 */ /* 0x004fe80000100a00 */
[----:B----4-:R0:W-:Y:S02]  /*2cfd0*/  STL.64 [R1+0x1bc8], R12 ;  /* 0x001bc80c01007387 */ /* 0x0101e40000100a00 */
[----:B0-----:R-:W-:Y:S02]  /*2cfe0*/  HMMA.16816.F32.BF16 R12, R20, R6, R8 ;  /* 0x00000006140c723c */ /* 0x001fe40000041808 */
[----:B------:R-:W2:Y:S11]  /*2cff0*/  LDL.LU R8, [R1+0x10] ;  /* 0x0000100001087983 */ /* 0x000eb60000300800 */
[----:B------:R-:W-:Y:S01]  /*2d000*/  @!UPT UIADD3 URZ, URZ, URZ, URZ ;  /* 0x0000003f3f3ff290 */ /* 0x000fe2000fffe03f */
[----:B------:R-:W-:Y:S04]  /*2d010*/  STL.64 [R1+0xa0], R16 ;  /* 0x0000a01001007387 */ /* 0x000fe80000100a00 */
[----:B------:R-:W-:Y:S01]  /*2d020*/  STL.64 [R1+0xa8], R18 ;  /* 0x0000a81201007387 */ /* 0x000fe20000100a00 */
[----:B------:R-:W-:-:S04]  /*2d030*/  IMAD.MOV.U32 R11, RZ, RZ, R3 ;  /* 0x000000ffff0b7224 */ /* 0x000fc800078e0003 */
[----:B------:R-:W-:Y:S04]  /*2d040*/  STL.64 [R1+0x70], R12 ;  /* 0x0000700c01007387 */ /* 0x000fe80000100a00 */
[----:B------:R-:W-:Y:S04]  /*2d050*/  STL.64 [R1+0x78], R14 ;  /* 0x0000780e01007387 */ /* 0x000fe80000100a00 */
[----:B------:R-:W2:Y:S04]  /*2d060*/  LDL.LU R9, [R1+0x14] ;  /* 0x0000140001097983 */ /* 0x000ea80000300800 */
[----:B------:R-:W3:Y:S04]  /*2d070*/  LDL.LU R10, [R1+0x18] ;  /* 0x00001800010a7983 */ /* 0x000ee80000300800 */
[----:B------:R-:W4:Y:S04]  /*2d080*/  LDL.LU R3, [R1+0x1c18] ;  /* 0x001c180001037983 */ /* 0x000f280000300800 */
[----:B----4-:R-:W0:Y:S04]  /*2d090*/  LDSM.16.MT88.4 R16, [R3+0x1b000] ;  /* 0x01b000000310783b */ /* 0x010e280000004200 */
[----:B---3--:R1:W-:Y:S01]  /*2d0a0*/  STL.64 [R1+0x1bf0], R10 ;  /* 0x001bf00a01007387 */ /* 0x0083e20000100a00 */
[----:B0-----:R-:W-:Y:S01]  /*2d0b0*/  MOV R13, R16 ;  /* 0x00000010000d7202 */ /* 0x001fe20000000f00 */
[----:B------:R-:W-:Y:S01]  /*2d0c0*/  IMAD.MOV.U32 R4, RZ, RZ, R19 ;  /* 0x000000ffff047224 */ /* 0x000fe200078e0013 */
[----:B------:R-:W-:-:S02]  /*2d0d0*/  MOV R12, R17 ;  /* 0x00000011000c7202 */ /* 0x000fc40000000f00 */
[----:B------:R-:W-:Y:S02]  /*2d0e0*/  MOV R5, R18 ;  /* 0x0000001200057202 */ /* 0x000fe40000000f00 */
[----:B------:R-:W0:Y:S01]  /*2d0f0*/  LDSM.16.MT88.4 R16, [R3+0x1b080] ;  /* 0x01b080000310783b */ /* 0x000e220000004200 */
[----:B-1----:R-:W-:-:S03]  /*2d100*/  MOV R10, R28 ;  /* 0x0000001c000a7202 */ /* 0x002fc60000000f00 */
[----:B--2---:R1:W-:Y:S01]  /*2d110*/  STL.64 [R1+0x1be8], R8 ;  /* 0x001be80801007387 */ /* 0x0043e20000100a00 */
[----:B------:R-:W-:Y:S01]  /*2d120*/  IMAD.MOV.U32 R11, RZ, RZ, R29 ;  /* 0x000000ffff0b7224 */ /* 0x000fe200078e001d */
[----:B-1----:R-:W-:Y:S02]  /*2d130*/  MOV R8, R0 ;  /* 0x0000000000087202 */ /* 0x002fe40000000f00 */
[----:B------:R-:W2:Y:S01]  /*2d140*/  LDL.LU R0, [R1+0x1c14] ;  /* 0x001c140001007983 */ /* 0x000ea20000300800 */
[----:B------:R-:W-:-:S03]  /*2d150*/  MOV R9, R2 ;  /* 0x0000000200097202 */ /* 0x000fc60000000f00 */
        /* <DEDUP_REMOVED lines=9> */
[----:B---3--:R-:W-:Y:S04]  /*2d1f0*/  LDSM.16.MT88.4 R20, [R2+0x1b000] ;  /* 0x01b000000214783b */ /* 0x008fe80000004200 */
[----:B------:R-:W-:Y:S04]  /*2d200*/  LDSM.16.MT88.4 R24, [R2+0x1b080] ;  /* 0x01b080000218783b */ /* 0x000fe80000004200 */
[----:B--2---:R-:W-:Y:S01]  /*2d210*/  STL.64 [R1+0x1c00], R18 ;  /* 0x001c001201007387 */ /* 0x004fe20000100a00 */
[----:B------:R0:W-:Y:S03]  /*2d220*/  STL.64 [R1+0x1bf8], R16 ;  /* 0x001bf81001007387 */ /* 0x0001e60000100a00 */
[----:B0-----:R-:W2:Y:S01]  /*2d230*/  LDL.LU R16, [R1+0x80] ;  /* 0x0000800001107983 */ /* 0x001ea20000300800 */
[----:B------:R-:W2:Y:S01]  /*2d240*/  LDL.LU R17, [R1+0x84] ;  /* 0x0000840001117983 */ /* 0x000ea20000300800 */
[----:B------:R-:W-:-:S02]  /*2d250*/  MOV R18, R29 ;  /* 0x0000001d00127202 */ /* 0x000fc40000000f00 */
[----:B----4-:R-:W-:Y:S01]  /*2d260*/  MOV R19, R28 ;  /* 0x0000001c00137202 */ /* 0x010fe20000000f00 */
[----:B------:R-:W-:Y:S01]  /*2d270*/  STL [R1+0x1bb0], R3 ;  /* 0x001bb00301007387 */ /* 0x000fe20000100800 */
[----:B------:R-:W-:Y:S05]  /*2d280*/  STL [R1+0x1b80], R2 ;  /* 0x001b800201007387 */ /* 0x000fea0000100800 */
[----:B--2---:R-:W-:Y:S01]  /*2d290*/  HMMA.16816.F32.BF16 R8, R8, R6, R16 ;  /* 0x000000060808723c */ /* 0x004fe20000041810 */
[----:B------:R-:W2:Y:S01]  /*2d2a0*/  LDL.LU.64 R18, [R1+0x1c00] ;  /* 0x001c000001127983 */ /* 0x000ea20000300a00 */
[----:B------:R-:W2:Y:S11]  /*2d2b0*/  LDL.LU.64 R16, [R1+0x1bf8] ;  /* 0x001bf80001107983 */ /* 0x000eb60000300a00 */
[----:B------:R-:W-:Y:S10]  /*2d2c0*/  @!UPT UIADD3 URZ, URZ, URZ, URZ ;  /* 0x0000003f3f3ff290 */ /* 0x000ff4000fffe03f */
[----:B------:R0:W-:Y:S01]  /*2d2d0*/  STL.64 [R1+0xb0], R8 ;  /* 0x0000b00801007387 */ /* 0x0001e20000100a00 */
[----:B------:R-:W-:Y:S01]  /*2d2e0*/  MOV R29, R10 ;  /* 0x0000000a001d7202 */ /* 0x000fe20000000f00 */
[----:B------:R-:W-:Y:S02]  /*2d2f0*/  IMAD.MOV.U32 R28, RZ, RZ, R11 ;  /* 0x000000ffff1c7224 */ /* 0x000fe400078e000b */
[----:B------:R-:W2:Y:S04]  /*2d300*/  LDL.LU.64 R10, [R1+0x1bf0] ;  /* 0x001bf000010a7983 */ /* 0x000ea80000300a00 */
[----:B0-----:R-:W2:Y:S01]  /*2d310*/  LDL.LU.64 R8, [R1+0x1be8] ;  /* 0x001be80001087983 */ /* 0x001ea20000300a00 */
[----:B------:R-:W-:Y:S02]  /*2d320*/  STL [R1+0x1b88], R28 ;  /* 0x001b881c01007387 */ /* 0x000fe40000100800 */
[----:B------:R-:W-:Y:S01]  /*2d330*/  STL [R1+0x1b84], R29 ;  /* 0x001b841d01007387 */ /* 0x000fe20000100800 */
[----:B------:R-:W0:Y:S02]  /*2d340*/  S2R R3, SR_TID.X ;  /* 0x0000000000037919 */ /* 0x000e240000002100 */
[----:B0-----:R-:W-:-:S02]  /*2d350*/  LOP3.LUT R14, R3, 0x7, RZ, 0xc0, !PT ;  /* 0x00000007030e7812 */ /* 0x001fc400078ec0ff */
[----:B------:R-:W-:-:S04]  /*2d360*/  LOP3.LUT R15, R3, 0x60, RZ, 0xc0, !PT ;  /* 0x00000060030f7812 */ /* 0x000fc800078ec0ff */
[----:B------:R-:W-:Y:S01]  /*2d370*/  LEA R15, R15, R14, 0x4 ;  /* 0x0000000e0f0f7211 */ /* 0x000fe200078e20ff */
[----:B------:R-:W-:-:S03]  /*2d380*/  SHF.L.U32 R3, R3, 0x1, RZ ;  /* 0x0000000103037819 */ /* 0x000fc600000006ff */
[----:B------:R-:W-:-:S04]  /*2d390*/  SHF.L.U32 R15, R15, 0x4, RZ ;  /* 0x000000040f0f7819 */ /* 0x000fc800000006ff */
[----:B------:R-:W-:-:S05]  /*2d3a0*/  LOP3.LUT R15, R15, 0x30, R3, 0x78, !PT ;  /* 0x000000300f0f7812 */ /* 0x000fca00078e7803 */
[----:B------:R-:W-:Y:S01]  /*2d3b0*/  IMAD R15, R14, 0x400, R15 ;  /* 0x000004000e0f7824 */ /* 0x000fe200078e020f */
[----:B--2---:R-:W-:Y:S01]  /*2d3c0*/  HMMA.16816.F32.BF16 R8, R8, R6, R16 ;  /* 0x000000060808723c */ /* 0x004fe20000041810 */
[----:B------:R-:W2:Y:S01]  /*2d3d0*/  LDL.LU.64 R18, [R1+0x1be0] ;  /* 0x001be00001127983 */ /* 0x000ea20000300a00 */
[----:B------:R-:W2:Y:S11]  /*2d3e0*/  LDL.LU.64 R16, [R1+0x1bd8] ;  /* 0x001bd80001107983 */ /* 0x000eb60000300a00 */
[----:B------:R-:W-:Y:S10]  /*2d3f0*/  @!UPT UIADD3 URZ, URZ, URZ, URZ ;  /* 0x0000003f3f3ff290 */ /* 0x000ff4000fffe03f */
[----:B------:R-:W-:Y:S01]  /*2d400*/  STL.64 [R1+0x90], R8 ;  /* 0x0000900801007387 */ /* 0x000fe20000100a00 */
[----:B------:R-:W-:Y:S01]  /*2d410*/  STL [R1+0x98], R10 ;  /* 0x0000980a01007387 */ /* 0x000fe20000100800 */
[----:B------:R-:W-:Y:S02]  /*2d420*/  MOV R2, R11 ;  /* 0x0000000b00027202 */ /* 0x000fe40000000f00 */
[----:B------:R-:W0:Y:S04]  /*2d430*/  LDSM.16.MT88.4 R8, [R0+0x1c000] ;  /* 0x01c000000008783b */ /* 0x000e280000004200 */
[----:B------:R-:W-:Y:S04]  /*2d440*/  STL [R1+0x1b8c], R2 ;  /* 0x001b8c0201007387 */ /* 0x000fe80000100800 */
[----:B0-----:R-:W-:Y:S01]  /*2d450*/  STL.64 [R1+0x30], R8 ;  /* 0x0000300801007387 */ /* 0x001fe20000100a00 */
[----:B------:R-:W-:Y:S02]  /*2d460*/  STL.64 [R1+0x38], R10 ;  /* 0x0000380a01007387 */ /* 0x000fe40000100a00 */
[----:B------:R-:W0:Y:S02]  /*2d470*/  LDSM.16.M88.4 R8, [R15+0x20380] ;  /* 0x020380000f08783b */ /* 0x000e240000000200 */
[----:B0-----:R0:W-:Y:S02]  /*2d480*/  STL [R1+0x1ba4], R8 ;  /* 0x001ba40801007387 */ /* 0x0011e40000100800 */
[----:B------:R1:W-:Y:S01]  /*2d490*/  STL [R1+0x1ba0], R9 ;  /* 0x001ba00901007387 */ /* 0x0003e20000100800 */
[----:B0-----:R-:W-:-:S02]  /*2d4a0*/  MOV R8, R13 ;  /* 0x0000000d00087202 */ /* 0x001fc40000000f00 */
[----:B-1----:R-:W-:Y:S02]  /*2d4b0*/  MOV R9, R12 ;  /* 0x0000000c00097202 */ /* 0x002fe40000000f00 */
[----:B------:R-:W0:Y:S04]  /*2d4c0*/  LDSM.16.MT88.4 R12, [R0+0x1c080] ;  /* 0x01c08000000c783b */ /* 0x000e280000004200 */
[----:B------:R-:W-:Y:S01]  /*2d4d0*/  STL [R1+0x1b90], R10 ;  /* 0x001b900a01007387 */ /* 0x000fe20000100800 */
[----:B------:R-:W-:Y:S03]  /*2d4e0*/  STL [R1+0x1ae8], R11 ;  /* 0x001ae80b01007387 */ /* 0x000fe60000100800 */
[----:B0-----:R-:W-:Y:S01]  /*2d4f0*/  STL.64 [R1+0x40], R12 ;  /* 0x0000400c01007387 */ /* 0x001fe20000100a00 */
[----:B------:R0:W-:Y:S01]  /*2d500*/  STL [R1+0x4c], R15 ;  /* 0x00004c0f01007387 */ /* 0x0001e20000100800 */
[----:B------:R-:W-:-:S02]  /*2d510*/  MOV R3, R14 ;  /* 0x0000000e00037202 */ /* 0x000fc40000000f00 */
[----:B0-----:R-:W3:Y:S01]  /*2d520*/  LDL.LU.64 R14, [R1+0x1bd0] ;  /* 0x001bd000010e7983 */ /* 0x001ee20000300a00 */
[----:B------:R-:W3:Y:S02]  /*2d530*/  LDL.LU.64 R12, [R1+0x1bc8] ;  /* 0x001bc800010c7983 */ /* 0x000ee40000300a00 */
[----:B------:R-:W-:Y:S01]  /*2d540*/  IMAD.MOV.U32 R10, RZ, RZ, R5 ;  /* 0x000000ffff0a7224 */ /* 0x000fe200078e0005 */
[----:B------:R-:W-:Y:S01]  /*2d550*/  MOV R11, R4 ;  /* 0x00000004000b7202 */ /* 0x000fe20000000f00 */
[----:B------:R-:W-:Y:S06]  /*2d560*/  STL [R1+0x1b94], R0 ;  /* 0x001b940001007387 */ /* 0x000fec0000100800 */
[-C--:B---3--:R-:W-:Y:S01]  /*2d570*/  HMMA.16816.F32.BF16 R8, R8, R6.reuse, R12 ;  /* 0x000000060808723c */ /* 0x088fe2000004180c */
[----:B------:R-:W3:Y:S01]  /*2d580*/  LDL.LU.64 R14, [R1+0x1bc0] ;  /* 0x001bc000010e7983 */ /* 0x000ee20000300a00 */
[----:B------:R-:W3:Y:S11]  /*2d590*/  LDL.LU.64 R12, [R1+0x1bb8] ;  /* 0x001bb800010c7983 */ /* 0x000ef60000300a00 */
[----:B------:R-:W-:Y:S10]  /*2d5a0*/  @!UPT UIADD3 URZ, URZ, URZ, URZ ;  /* 0x0000003f3f3ff290 */ /* 0x000ff4000fffe03f */
[----:B------:R0:W-:Y:S01]  /*2d5b0*/  STL [R1+0x1bac], R11 ;  /* 0x001bac0b01007387 */ /* 0x0001e20000100800 */
[----:B------:R-:W-:Y:S01]  /*2d5c0*/  MOV R2, R8 ;  /* 0x0000000800027202 */ /* 0x000fe20000000f00 */
[----:B------:R-:W-:Y:S02]  /*2d5d0*/  IMAD.MOV.U32 R28, RZ, RZ, R9 ;  /* 0x000000ffff1c7224 */ /* 0x000fe400078e0009 */
[----:B------:R-:W2:Y:S01]  /*2d5e0*/  LDL.LU R8, [R1+0x60] ;  /* 0x0000600001087983 */ /* 0x000ea20000300800 */
[----:B------:R-:W-:Y:S01]  /*2d5f0*/  MOV R29, R10 ;  /* 0x0000000a001d7202 */ /* 0x000fe20000000f00 */
[----:B------:R-:W2:Y:S01]  /*2d600*/  LDL.LU R9, [R1+0x64] ;  /* 0x0000640001097983 */ /* 0x000ea20000300800 */
[----:B------:R-:W2:Y:S03]  /*2d610*/  LDL.LU R10, [R1+0x68] ;  /* 0x00006800010a7983 */ /* 0x000ea60000300800 */
[----:B0-----:R-:W2:Y:S01]  /*2d620*/  LDL.LU R11, [R1+0x6c] ;  /* 0x00006c00010b7983 */ /* 0x001ea20000300800 */
[----:B------:R-:W-:Y:S02]  /*2d630*/  STL [R1+0x1ba8], R29 ;  /* 0x001ba81d01007387 */ /* 0x000fe40000100800 */
[----:B------:R0:W-:Y:S02]  /*2d640*/  STL [R1+0x1b9c], R2 ;  /* 0x001b9c0201007387 */ /* 0x0001e40000100800 */
[----:B------:R-:W-:Y:S01]  /*2d650*/  STL [R1+0x1b98], R28 ;  /* 0x001b981c01007387 */ /* 0x000fe20000100800 */
[-C--:B--2---:R-:W-:Y:S11]  /*2d660*/  HMMA.16816.F32.BF16 R16, R16, R6.reuse, R8 ;  /* 0x000000061010723c */ /* 0x084ff60000041808 */
[----:B------:R-:W-:Y:S11]  /*2d670*/  @!UPT UIADD3 URZ, URZ, URZ, URZ ;  /* 0x0000003f3f3ff290 */ /* 0x000ff6000fffe03f */
[----:B------:R-:W-:Y:S02]  /*2d680*/  @!UPT UIADD3 URZ, URZ, URZ, URZ ;  /* 0x0000003f3f3ff290 */ /* 0x000fe4000fffe03f */
[----:B------:R-:W-:Y:S02]  /*2d690*/  MOV R9, R16 ;  /* 0x0000001000097202 */ /* 0x000fe40000000f00 */
[----:B------:R-:W-:Y:S01]  /*2d6a0*/  MOV R11, R17 ;  /* 0x00000011000b7202 */ /* 0x000fe20000000f00 */
[----:B------:R-:W2:Y:S01]  /*2d6b0*/  LDL.LU R16, [R1+0x50] ;  /* 0x0000500001107983 */ /* 0x000ea20000300800 */
[----:B0-----:R-:W-:Y:S02]  /*2d6c0*/  IMAD.MOV.U32 R2, RZ, RZ, R18 ;  /* 0x000000ffff027224 */ /* 0x001fe400078e0012 */
[----:B------:R-:W2:Y:S01]  /*2d6d0*/  LDL.LU R17, [R1+0x54] ;  /* 0x0000540001117983 */ /* 0x000ea20000300800 */
[----:B------:R-:W-:Y:S01]  /*2d6e0*/  MOV R0, R19 ;  /* 0x0000001300007202 */ /* 0x000fe20000000f00 */
[----:B------:R-:W2:Y:S01]  /*2d6f0*/  LDL.LU R18, [R1+0x58] ;  /* 0x0000580001127983 */ /* 0x000ea20000300800 */
[----:B------:R-:W2:Y:S02]  /*2d700*/  LDL.LU R19, [R1+0x5c] ;  /* 0x00005c0001137983 */ /* 0x000ea40000300800 */
[-C--:B--2---:R-:W-:Y:S08]  /*2d710*/  HMMA.16816.F32.BF16 R20, R20, R6.reuse, R16 ;  /* 0x000000061414723c */ /* 0x084ff00000041810 */
[----:B---3--:R-:W-:Y:S11]  /*2d720*/  HMMA.16816.F32.BF16 R4, R24, R6, R12 ;  /* 0x000000061804723c */ /* 0x008ff6000004180c */
[----:B------:R-:W-:Y:S05]  /*2d730*/  @!UPT UIADD3 URZ, URZ, URZ, URZ ;  /* 0x0000003f3f3ff290 */ /* 0x000fea000fffe03f */
[----:B------:R-:W-:Y:S01]  /*2d740*/  MOV R8, R23 ;  /* 0x0000001700087202 */ /* 0x000fe20000000f00 */
[----:B------:R-:W-:-:S06]  /*2d750*/  IMAD.MOV.U32 R10, RZ, RZ, R22 ;  /* 0x000000ffff0a7224 */ /* 0x000fcc00078e0016 */
[----:B------:R0:W-:Y:S02]  /*2d760*/  STL.64 [R1+0x1af8], R6 ;  /* 0x001af80601007387 */ /* 0x0001e40000100a00 */
[----:B0-----:R-:W-:Y:S02]  /*2d770*/  MOV R7, R8 ;  /* 0x0000000800077202 */ /* 0x001fe40000000f00 */
[----:B------:R-:W0:Y:S01]  /*2d780*/  S2R R8, SR_TID.X ;  /* 0x0000000000087919 */ /* 0x000e220000002100 */
[----:B------:R-:W-:Y:S02]  /*2d790*/  IMAD.MOV.U32 R6, RZ, RZ, R10 ;  /* 0x000000ffff067224 */ /* 0x000fe400078e000a */
[----:B------:R-:W1:Y:S01]  /*2d7a0*/  S2R R10, SR_TID.X ;  /* 0x00000000000a7919 */ /* 0x000e620000002100 */
[----:B------:R2:W-:Y:S01]  /*2d7b0*/  STL.64 [R1+0x1af0], R4 ;  /* 0x001af00401007387 */ /* 0x0005e20000100a00 */
[----:B------:R-:W-:Y:S02]  /*2d7c0*/  MOV R17, R20 ;  /* 0x0000001400117202 */ /* 0x000fe40000000f00 */
[----:B------:R-:W-:Y:S01]  /*2d7d0*/  MOV R16, R21 ;  /* 0x0000001500107202 */ /* 0x000fe20000000f00 */
[----:B------:R-:W3:Y:S01]  /*2d7e0*/  LDL.LU R12, [R1+0x30] ;  /* 0x00003000010c7983 */ /* 0x000ee20000300800 */
[----:B------:R-:W3:Y:S01]  /*2d7f0*/  LDL.LU R13, [R1+0x34] ;  /* 0x00003400010d7983 */ /* 0x000ee20000300800 */
[----:B------:R-:W3:Y:S02]  /*2d800*/  LDL.LU R14, [R1+0x38] ;  /* 0x00003800010e7983 */ /* 0x000ee40000300800 */
[----:B------:R-:W3:Y:S02]  /*2d810*/  LDL.LU R15, [R1+0x3c] ;  /* 0x00003c00010f7983 */ /* 0x000ee40000300800 */
[----:B------:R-:W3:Y:S01]  /*2d820*/  LDL.LU R24, [R1+0xa0] ;  /* 0x0000a00001187983 */ /* 0x000ee20000300800 */
[----:B------:R-:W3:Y:S01]  /*2d830*/  LDL.LU R25, [R1+0xa4] ;  /* 0x0000a40001197983 */ /* 0x000ee20000300800 */
[----:B------:R-:W3:Y:S02]  /*2d840*/  LDL.LU R26, [R1+0xa8] ;  /* 0x0000a800011a7983 */ /* 0x000ee40000300800 */
[----:B------:R-:W3:Y:S01]  /*2d850*/  LDL.LU R27, [R1+0xac] ;  /* 0x0000ac00011b7983 */ /* 0x000ee20000300800 */
[----:B--2---:R-:W-:-:S02]  /*2d860*/  MOV R4, R17 ;  /* 0x0000001100047202 */ /* 0x004fc40000000f00 */
[----:B------:R-:W-:Y:S01]  /*2d870*/  MOV R5, R16 ;  /* 0x0000001000057202 */ /* 0x000fe20000000f00 */
[----:B------:R-:W-:Y:S04]  /*2d880*/  STL.64 [R1+0x1b08], R6 ;  /* 0x001b080601007387 */ /* 0x000fe80000100a00 */
[----:B------:R2:W-:Y:S01]  /*2d890*/  STL.64 [R1+0x1b00], R4 ;  /* 0x001b000401007387 */ /* 0x0005e20000100a00 */
[----:B0-----:R-:W-:-:S05]  /*2d8a0*/  LOP3.LUT R8, R8, 0x7, RZ, 0xc0, !PT ;  /* 0x0000000708087812 */ /* 0x001fca00078ec0ff */
[----:B------:R-:W-:Y:S01]  /*2d8b0*/  IMAD R8, R8, 0x110, RZ ;  /* 0x0000011008087824 */ /* 0x000fe200078e02ff */
[----:B--2---:R-:W-:Y:S01]  /*2d8c0*/  MOV R4, R9 ;  /* 0x0000000900047202 */ /* 0x004fe20000000f00 */
[C---:B-1----:R-:W-:Y:S01]  /*2d8d0*/  LOP3.LUT R9, R10.reuse, 0x10, RZ, 0xc0, !PT ;  /* 0x000000100a097812 */ /* 0x042fe200078ec0ff */
[----:B------:R-:W-:-:S04]  /*2d8e0*/  SHF.L.U32 R10, R10, 0x1, RZ ;  /* 0x000000010a0a7819 */ /* 0x000fc800000006ff */
[----:B------:R-:W-:Y:S01]  /*2d8f0*/  IMAD.SHL.U32 R9, R9, 0x80, RZ ;  /* 0x0000008009097824 */ /* 0x000fe200078e00ff */
[----:B------:R-:W-:-:S04]  /*2d900*/  LOP3.LUT R8, R8, 0x10, R10, 0x78, !PT ;  /* 0x0000001008087812 */ /* 0x000fc800078e780a */
[----:B------:R-:W-:-:S04]  /*2d910*/  LOP3.LUT R8, R8, R9, RZ, 0xfc, !PT ;  /* 0x0000000908087212 */ /* 0x000fc800078efcff */
[----:B------:R-:W-:-:S05]  /*2d920*/  LOP3.LUT R8, R8, 0x20, RZ, 0x3c, !PT ;  /* 0x0000002008087812 */ /* 0x000fca00078e3cff */
[----:B------:R-:W0:Y:S01]  /*2d930*/  LDSM.16.MT88.4 R16, [R8+0x1c000] ;  /* 0x01c000000810783b */ /* 0x000e220000004200 */
[----:B------:R-:W-:Y:S02]  /*2d940*/  MOV R6, R2 ;  /* 0x0000000200067202 */ /* 0x000fe40000000f00 */
[----:B------:R-:W-:Y:S02]  /*2d950*/  MOV R7, R0 ;  /* 0x0000000000077202 */ /* 0x000fe40000000f00 */
[----:B------:R-:W-:-:S03]  /*2d960*/  MOV R5, R11 ;  /* 0x0000000b00057202 */ /* 0x000fc60000000f00 */
[----:B------:R-:W-:Y:S02]  /*2d970*/  STL.64 [R1+0x1b18], R6 ;  /* 0x001b180601007387 */ /* 0x000fe40000100a00 */
[----:B------:R-:W-:Y:S02]  /*2d980*/  STL.64 [R1+0x1b10], R4 ;  /* 0x001b100401007387 */ /* 0x000fe40000100a00 */
[----:B------:R-:W1:Y:S04]  /*2d990*/  LDSM.16.MT88.4 R4, [R8+0x1c080] ;  /* 0x01c080000804783b */ /* 0x000e680000004200 */
[----:B0-----:R-:W-:Y:S01]  /*2d9a0*/  IMAD.MOV.U32 R2, RZ, RZ, R16 ;  /* 0x000000ffff027224 */ /* 0x001fe200078e0010 */
[----:B------:R-:W-:Y:S02]  /*2d9b0*/  MOV R28, R17 ;  /* 0x00000011001c7202 */ /* 0x000fe40000000f00 */
[----:B------:R-:W-:Y:S01]  /*2d9c0*/  MOV R0, R18 ;  /* 0x0000001200007202 */ /* 0x000fe20000000f00 */
[----:B------:R-:W2:Y:S01]  /*2d9d0*/  LDL.LU R16, [R1+0x40] ;  /* 0x0000400001107983 */ /* 0x000ea20000300800 */
[----:B------:R-:W2:Y:S02]  /*2d9e0*/  LDL.LU R17, [R1+0x44] ;  /* 0x0000440001117983 */ /* 0x000ea40000300800 */
[----:B------:R-:W-:-:S02]  /*2d9f0*/  IMAD.MOV.U32 R18, RZ, RZ, R3 ;  /* 0x000000ffff127224 */ /* 0x000fc400078e0003 */
[----:B------:R-:W4:Y:S01]  /*2da00*/  LDL.LU R3, [R1+0x1bb0] ;  /* 0x001bb00001037983 */ /* 0x000f220000300800 */
[----:B-1----:R-:W-:Y:S01]  /*2da10*/  IMAD.MOV.U32 R11, RZ, RZ, R4 ;  /* 0x000000ffff0b7224 */ /* 0x002fe200078e0004 */
[----:B------:R-:W-:Y:S02]  /*2da20*/  MOV R29, R5 ;  /* 0x00000005001d7202 */ /* 0x000fe40000000f00 */
[----:B------:R-:W-:Y:S02]  /*2da30*/  MOV R8, R6 ;  /* 0x0000000600087202 */ /* 0x000fe40000000f00 */
[----:B------:R-:W-:Y:S02]  /*2da40*/  MOV R9, R7 ;  /* 0x0000000700097202 */ /* 0x000fe40000000f00 */
[----:B------:R-:W-:Y:S02]  /*2da50*/  MOV R10, R19 ;  /* 0x00000013000a7202 */ /* 0x000fe40000000f00 */
[----:B------:R-:W2:Y:S01]  /*2da60*/  LDL.LU R19, [R1+0x4c] ;  /* 0x00004c0001137983 */ /* 0x000ea20000300800 */
[----:B------:R-:W2:Y:S02]  /*2da70*/  LDL.LU R20, [R1+0x70] ;  /* 0x0000700001147983 */ /* 0x000ea40000300800 */
[----:B------:R-:W2:Y:S02]  /*2da80*/  LDL.LU R21, [R1+0x74] ;  /* 0x0000740001157983 */ /* 0x000ea40000300800 */
[----:B------:R-:W2:Y:S01]  /*2da90*/  LDL.LU R22, [R1+0x78] ;  /* 0x0000780001167983 */ /* 0x000ea20000300800 */
[----:B------:R-:W2:Y:S04]  /*2daa0*/  LDL.LU R23, [R1+0x7c] ;  /* 0x00007c0001177983 */ /* 0x000ea80000300800 */
[----:B----4-:R-:W0:Y:S04]  /*2dab0*/  LDSM.16.MT88.4 R4, [R3+0x1c000] ;  /* 0x01c000000304783b */ /* 0x010e280000004200 */
[----:B0-----:R-:W-:Y:S01]  /*2dac0*/  STL.64 [R1+0x1b38], R6 ;  /* 0x001b380601007387 */ /* 0x001fe20000100a00 */
[----:B------:R0:W-:Y:S02]  /*2dad0*/  STL.64 [R1+0x1b30], R4 ;  /* 0x001b300401007387 */ /* 0x0001e40000100a00 */
[----:B0-----:R-:W-:-:S02]  /*2dae0*/  MOV R4, R11 ;  /* 0x0000000b00047202 */ /* 0x001fc40000000f00 */
[----:B------:R-:W-:Y:S01]  /*2daf0*/  MOV R5, R29 ;  /* 0x0000001d00057202 */ /* 0x000fe20000000f00 */
[----:B------:R-:W4:Y:S01]  /*2db00*/  LDL.LU R11, [R1+0x1bac] ;  /* 0x001bac00010b7983 */ /* 0x000f220000300800 */
[----:B------:R-:W2:Y:S01]  /*2db10*/  LDL.LU R29, [R1+0x1ba8] ;  /* 0x001ba800011d7983 */ /* 0x000ea20000300800 */
[----:B------:R-:W-:Y:S01]  /*2db20*/  MOV R6, R8 ;  /* 0x0000000800067202 */ /* 0x000fe20000000f00 */
[----:B------:R-:W-:Y:S01]  /*2db30*/  IMAD.MOV.U32 R7, RZ, RZ, R9 ;  /* 0x000000ffff077224 */ /* 0x000fe200078e0009 */
[----:B------:R-:W3:Y:S01]  /*2db40*/  LDL.LU R8, [R1+0x1ba4] ;  /* 0x001ba40001087983 */ /* 0x000ee20000300800 */
[----:B------:R-:W3:Y:S03]  /*2db50*/  LDL.LU R9, [R1+0x1ba0] ;  /* 0x001ba00001097983 */ /* 0x000ee60000300800 */
[----:B------:R-:W-:Y:S01]  /*2db60*/  STL.64 [R1+0x1b58], R6 ;  /* 0x001b580601007387 */ /* 0x000fe20000100a00 */
[----:B------:R0:W-:Y:S02]  /*2db70*/  STL.64 [R1+0x1b50], R4 ;  /* 0x001b500401007387 */ /* 0x0001e40000100a00 */
[----:B0-----:R-:W-:-:S02]  /*2db80*/  MOV R4, R2 ;  /* 0x0000000200047202 */ /* 0x001fc40000000f00 */
[----:B------:R-:W2:Y:S01]  /*2db90*/  LDL.LU R2, [R1+0x1b9c] ;  /* 0x001b9c0001027983 */ /* 0x000ea20000300800 */
[----:B------:R-:W-:Y:S02]  /*2dba0*/  MOV R5, R28 ;  /* 0x0000001c00057202 */ /* 0x000fe40000000f00 */
[----:B------:R-:W2:Y:S01]  /*2dbb0*/  LDL.LU R28, [R1+0x1b98] ;  /* 0x001b9800011c7983 */ /* 0x000ea20000300800 */
[----:B------:R-:W-:Y:S01]  /*2dbc0*/  MOV R6, R0 ;  /* 0x0000000000067202 */ /* 0x000fe20000000f00 */
[----:B------:R-:W-:Y:S01]  /*2dbd0*/  IMAD.MOV.U32 R7, RZ, RZ, R10 ;  /* 0x000000ffff077224 */ /* 0x000fe200078e000a */
[----:B------:R-:W2:Y:S01]  /*2dbe0*/  LDL.LU R0, [R1+0x1b94] ;  /* 0x001b940001007983 */ /* 0x000ea20000300800 */
[----:B------:R-:W2:Y:S03]  /*2dbf0*/  LDL.LU R10, [R1+0x1b90] ;  /* 0x001b9000010a7983 */ /* 0x000ea60000300800 */
[----:B------:R-:W-:Y:S01]  /*2dc00*/  STL.64 [R1+0x1b78], R6 ;  /* 0x001b780601007387 */ /* 0x000fe20000100a00 */
[----:B------:R-:W-:Y:S01]  /*2dc10*/  STL.64 [R1+0x1b70], R4 ;  /* 0x001b700401007387 */ /* 0x000fe20000100a00 */
[-C--:B---3--:R-:W-:Y:S11]  /*2dc20*/  HMMA.16816.F32.BF16 R12, R12, R8.reuse, R24 ;  /* 0x000000080c0c723c */ /* 0x088ff60000041818 */
[----:B------:R-:W-:Y:S11]  /*2dc30*/  @!UPT UIADD3 URZ, URZ, URZ, URZ ;  /* 0x0000003f3f3ff290 */ /* 0x000ff6000fffe03f */
[----:B------:R-:W-:Y:S01]  /*2dc40*/  @!UPT UIADD3 URZ, URZ, URZ, URZ ;  /* 0x0000003f3f3ff290 */ /* 0x000fe2000fffe03f */
[----:B------:R-:W-:Y:S01]  /*2dc50*/  STL.64 [R1+0x1b28], R14 ;  /* 0x001b280e01007387 */ /* 0x000fe20000100a00 */
[----:B------:R2:W-:Y:S02]  /*2dc60*/  STL.64 [R1+0x1b20], R12 ;  /* 0x001b200c01007387 */ /* 0x0005e40000100a00 */
[----:B--2---:R-:W-:Y:S02]  /*2dc70*/  MOV R12, R2 ;  /* 0x00000002000c7202 */ /* 0x004fe40000000f00 */
[----:B------:R-:W2:Y:S01]  /*2dc80*/  LDL.LU R2, [R1+0x1b8c] ;  /* 0x001b8c0001027983 */ /* 0x000ea20000300800 */
[----:B------:R-:W-:Y:S01]  /*2dc90*/  MOV R14, R29 ;  /* 0x0000001d000e7202 */ /* 0x000fe20000000f00 */
[----:B----4-:R-:W-:Y:S01]  /*2dca0*/  IMAD.MOV.U32 R15, RZ, RZ, R11 ;  /* 0x000000ffff0f7224 */ /* 0x010fe200078e000b */
[----:B------:R-:W-:Y:S02]  /*2dcb0*/  MOV R13, R28 ;  /* 0x0000001c000d7202 */ /* 0x000fe40000000f00 */
[----:B------:R-:W3:Y:S01]  /*2dcc0*/  LDL.LU R28, [R1+0x1b88] ;  /* 0x001b8800011c7983 */ /* 0x000ee20000300800 */
[----:B------:R-:W4:Y:S02]  /*2dcd0*/  LDL.LU R29, [R1+0x1b84] ;  /* 0x001b8400011d7983 */ /* 0x000f240000300800 */
[----:B------:R-:W-:Y:S02]  /*2dce0*/  STL.64 [R1+0x1b48], R14 ;  /* 0x001b480e01007387 */ /* 0x000fe40000100a00 */
[----:B------:R0:W-:Y:S02]  /*2dcf0*/  STL.64 [R1+0x1b40], R12 ;  /* 0x001b400c01007387 */ /* 0x0001e40000100a00 */
[----:B0-----:R-:W3:Y:S01]  /*2dd00*/  LDL.LU R12, [R1+0x90] ;  /* 0x00009000010c7983 */ /* 0x001ee20000300800 */
[----:B------:R-:W3:Y:S02]  /*2dd10*/  LDL.LU R13, [R1+0x94] ;  /* 0x00009400010d7983 */ /* 0x000ee40000300800 */
[----:B------:R-:W3:Y:S01]  /*2dd20*/  LDL.LU R14, [R1+0x98] ;  /* 0x00009800010e7983 */ /* 0x000ee20000300800 */
[----:B------:R-:W-:Y:S01]  /*2dd30*/  HMMA.16816.F32.BF16 R4, R16, R8, R20 ;  /* 0x000000081004723c */ /* 0x000fe20000041814 */
[----:B------:R-:W-:Y:S01]  /*2dd40*/  LDSM.16.MT88.4 R16, [R3+0x1c080] ;  /* 0x01c080000310783b */ /* 0x000fe20000004200 */
[----:B--2---:R-:W-:-:S03]  /*2dd50*/  MOV R15, R2 ;  /* 0x00000002000f7202 */ /* 0x004fc60000000f00 */
[----:B------:R-:W2:Y:S04]  /*2dd60*/  LDL.LU R2, [R1+0x1b80] ;  /* 0x001b800001027983 */ /* 0x000ea80000300800 */
[----:B---3--:R-:W-:Y:S01]  /*2dd70*/  STL.64 [R1+0x1b68], R14 ;  /* 0x001b680e01007387 */ /* 0x008fe20000100a00 */
[----:B------:R0:W-:Y:S03]  /*2dd80*/  STL.64 [R1+0x1b60], R12 ;  /* 0x001b600c01007387 */ /* 0x0001e60000100a00 */
[----:B0-----:R-:W3:Y:S01]  /*2dd90*/  LDL.LU R12, [R1+0xb0] ;  /* 0x0000b000010c7983 */ /* 0x001ee20000300800 */
[----:B------:R-:W3:Y:S09]  /*2dda0*/  LDL.LU R13, [R1+0xb4] ;  /* 0x0000b400010d7983 */ /* 0x000ef20000300800 */
[----:B------:R-:W-:Y:S02]  /*2ddb0*/  STL.64 [R1+0xc0], R4 ;  /* 0x0000c00401007387 */ /* 0x000fe40000100a00 */
[----:B------:R-:W-:Y:S02]  /*2ddc0*/  STL.64 [R1+0xc8], R6 ;  /* 0x0000c80601007387 */ /* 0x000fe40000100a00 */
[----:B------:R-:W0:Y:S01]  /*2ddd0*/  LDSM.16.MT88.4 R4, [R0+0x1d000] ;  /* 0x01d000000004783b */ /* 0x000e220000004200 */
[----:B----4-:R-:W-:Y:S01]  /*2dde0*/  MOV R14, R29 ;  /* 0x0000001d000e7202 */ /* 0x010fe20000000f00 */
[----:B0-----:R-:W-:Y:S01]  /*2ddf0*/  IMAD.MOV.U32 R29, RZ, RZ, R4 ;  /* 0x000000ffff1d7224 */ /* 0x001fe200078e0004 */
[----:B------:R-:W-:Y:S01]  /*2de00*/  MOV R11, R5 ;  /* 0x00000005000b7202 */ /* 0x000fe20000000f00 */
[----:B--2---:R-:W-:Y:S01]  /*2de10*/  STL [R1+0x1ae0], R2 ;  /* 0x001ae00201007387 */ /* 0x004fe20000100800 */
[----:B------:R0:W-:Y:S03]  /*2de20*/  STL.64 [R1+0x38], R6 ;  /* 0x0000380601007387 */ /* 0x0001e60000100a00 */
[----:B------:R-:W-:Y:S04]  /*2de30*/  LDSM.16.MT88.4 R20, [R2+0x1c000] ;  /* 0x01c000000214783b */ /* 0x000fe80000004200 */
[----:B------:R1:W-:Y:S04]  /*2de40*/  LDSM.16.MT88.4 R24, [R2+0x1c080] ;  /* 0x01c080000218783b */ /* 0x0003e80000004200 */
[----:B0-----:R-:W3:Y:S01]  /*2de50*/  LDL.LU.64 R6, [R1+0x1b78] ;  /* 0x001b780001067983 */ /* 0x001ee20000300a00 */
[----:B------:R-:W3:Y:S01]  /*2de60*/  LDL.LU.64 R4, [R1+0x1b70] ;  /* 0x001b700001047983 */ /* 0x000ee20000300a00 */
[----:B------:R-:W-:-:S07]  /*2de70*/  MOV R15, R28 ;  /* 0x0000001c000f7202 */ /* 0x000fce0000000f00 */
[-C--:B---3--:R-:W-:Y:S01]  /*2de80*/  HMMA.16816.F32.BF16 R4, R4, R8.reuse, R12 ;  /* 0x000000080404723c */ /* 0x088fe2000004180c */
[----:B------:R-:W2:Y:S01]  /*2de90*/  LDL.LU.64 R14, [R1+0x1b68] ;  /* 0x001b6800010e7983 */ /* 0x000ea20000300a00 */
[----:B------:R-:W2:Y:S11]  /*2dea0*/  LDL.LU.64 R12, [R1+0x1b60] ;  /* 0x001b6000010c7983 */ /* 0x000eb60000300a00 */
[----:B------:R-:W-:Y:S10]  /*2deb0*/  @!UPT UIADD3 URZ, URZ, URZ, URZ ;  /* 0x0000003f3f3ff290 */ /* 0x000ff4000fffe03f */
[----:B------:R-:W-:Y:S01]  /*2dec0*/  STL.64 [R1+0xb0], R4 ;  /* 0x0000b00401007387 */ /* 0x000fe20000100a00 */
[----:B------:R0:W-:Y:S01]  /*2ded0*/  STL [R1+0xb8], R6 ;  /* 0x0000b80601007387 */ /* 0x0001e20000100800 */
[----:B-1----:R-:W-:Y:S02]  /*2dee0*/  MOV R2, R7 ;  /* 0x0000000700027202 */ /* 0x002fe40000000f00 */
[----:B0-----:R-:W2:Y:S01]  /*2def0*/  LDL.LU.64 R6, [R1+0x1b58] ;  /* 0x001b580001067983 */ /* 0x001ea20000300a00 */
[----:B------:R-:W2:Y:S02]  /*2df00*/  LDL.LU.64 R4, [R1+0x1b50] ;  /* 0x001b500001047983 */ /* 0x000ea40000300a00 */
[----:B------:R-:W-:Y:S01]  /*2df10*/  STL [R1+0x1ae4], R2 ;  /* 0x001ae40201007387 */ /* 0x000fe20000100800 */
[-C--:B--2---:R-:W-:Y:S01]  /*2df20*/  HMMA.16816.F32.BF16 R4, R4, R8.reuse, R12 ;  /* 0x000000080404723c */ /* 0x084fe2000004180c */
[----:B------:R-:W2:Y:S01]  /*2df30*/  LDL.LU.64 R14, [R1+0x1b48] ;  /* 0x001b4800010e7983 */ /* 0x000ea20000300a00 */
[----:B------:R-:W2:Y:S11]  /*2df40*/  LDL.LU.64 R12, [R1+0x1b40] ;  /* 0x001b4000010c7983 */ /* 0x000eb60000300a00 */
[----:B------:R-:W-:Y:S10]  /*2df50*/  @!UPT UIADD3 URZ, URZ, URZ, URZ ;  /* 0x0000003f3f3ff290 */ /* 0x000ff4000fffe03f */
[----:B------:R-:W-:Y:S01]  /*2df60*/  STL.64 [R1+0xa0], R4 ;  /* 0x0000a00401007387 */ /* 0x000fe20000100a00 */
[----:B------:R0:W-:Y:S03]  /*2df70*/  STL.64 [R1+0xa8], R6 ;  /* 0x0000a80601007387 */ /* 0x0001e60000100a00 */
[----:B0-----:R-:W2:Y:S01]  /*2df80*/  LDL.LU.64 R6, [R1+0x1b38] ;  /* 0x001b380001067983 */ /* 0x001ea20000300a00 */
[----:B------:R-:W2:Y:S02]  /*2df90*/  LDL.LU.64 R4, [R1+0x1b30] ;  /* 0x001b300001047983 */ /* 0x000ea40000300a00 */
[-C--:B--2---:R-:W-:Y:S01]  /*2dfa0*/  HMMA.16816.F32.BF16 R4, R4, R8.reuse, R12 ;  /* 0x000000080404723c */ /* 0x084fe2000004180c */
[----:B------:R-:W2:Y:S01]  /*2dfb0*/  LDL.LU.64 R14, [R1+0x1b28] ;  /* 0x001b2800010e7983 */ /* 0x000ea20000300a00 */
[----:B------:R-:W2:Y:S11]  /*2dfc0*/  LDL.LU.64 R12, [R1+0x1b20] ;  /* 0x001b2000010c7983 */ /* 0x000eb60000300a00 */
[----:B------:R-:W-:Y:S10]  /*2dfd0*/  @!UPT UIADD3 URZ, URZ, URZ, URZ ;  /* 0x0000003f3f3ff290 */ /* 0x000ff4000fffe03f */
[----:B------:R-:W-:Y:S01]  /*2dfe0*/  STL.64 [R1+0x90], R4 ;  /* 0x0000900401007387 */ /* 0x000fe20000100a00 */
[----:B------:R-:W-:Y:S02]  /*2dff0*/  STL.64 [R1+0x98], R6 ;  /* 0x0000980601007387 */ /* 0x000fe40000100a00 */
[----:B------:R-:W0:Y:S02]  /*2e000*/  LDSM.16.MT88.4 R4, [R0+0x1d080] ;  /* 0x01d080000004783b */ /* 0x000e240000004200 */
[----:B0-----:R-:W-:Y:S02]  /*2e010*/  STL.64 [R1+0x20], R4 ;  /* 0x0000200401007387 */ /* 0x001fe40000100a00 */
[----:B------:R0:W-:Y:S01]  /*2e020*/  STL [R1+0x28], R6 ;  /* 0x0000280601007387 */ /* 0x0001e20000100800 */
[----:B------:R-:W-:Y:S02]  /*2e030*/  MOV R2, R7 ;  /* 0x0000000700027202 */ /* 0x000fe40000000f00 */
[----:B0-----:R-:W3:Y:S01]  /*2e040*/  LDL.LU.64 R6, [R1+0x1b18] ;  /* 0x001b180001067983 */ /* 0x001ee20000300a00 */
[----:B------:R-:W3:Y:S02]  /*2e050*/  LDL.LU.64 R4, [R1+0x1b10] ;  /* 0x001b100001047983 */ /* 0x000ee40000300a00 */
[-C--:B---3--:R-:W-:Y:S01]  /*2e060*/  HMMA.16816.F32.BF16 R16, R16, R8.reuse, R4 ;  /* 0x000000081010723c */ /* 0x088fe20000041804 */
[----:B------:R-:W3:Y:S01]  /*2e070*/  LDL.LU.64 R6, [R1+0x1b08] ;  /* 0x001b080001067983 */ /* 0x000ee20000300a00 */
[----:B------:R-:W3:Y:S11]  /*2e080*/  LDL.LU.64 R4, [R1+0x1b00] ;  /* 0x001b000001047983 */ /* 0x000ef60000300a00 */
[----:B------:R-:W-:Y:S10]  /*2e090*/  @!UPT UIADD3 URZ, URZ, URZ, URZ ;  /* 0x0000003f3f3ff290 */ /* 0x000ff4000fffe03f */
[----:B------:R-:W-:Y:S01]  /*2e0a0*/  STL.64 [R1+0x80], R16 ;  /* 0x0000801001007387 */ /* 0x000fe20000100a00 */
[----:B------:R-:W-:Y:S01]  /*2e0b0*/  STL.64 [R1+0x88], R18 ;  /* 0x0000881201007387 */ /* 0x000fe20000100a00 */
[----:B---3--:R-:W-:Y:S02]  /*2e0c0*/  HMMA.16816.F32.BF16 R20, R20, R8, R4 ;  /* 0x000000081414723c */ /* 0x008fe40000041804 */
[----:B------:R-:W3:Y:S01]  /*2e0d0*/  LDL.LU.64 R6, [R1+0x1af8] ;  /* 0x001af80001067983 */ /* 0x000ee20000300a00 */
[----:B------:R-:W3:Y:S11]  /*2e0e0*/  LDL.LU.64 R4, [R1+0x1af0] ;  /* 0x001af00001047983 */ /* 0x000ef60000300a00 */
[----:B------:R-:W-:Y:S09]  /*2e0f0*/  @!UPT UIADD3 URZ, URZ, URZ, URZ ;  /* 0x0000003f3f3ff290 */ /* 0x000ff2000fffe03f */
[----:B------:R0:W-:Y:S01]  /*2e100*/  STL.64 [R1+0x70], R20 ;  /* 0x0000701401007387 */ /* 0x0001e20000100a00 */
[----:B------:R1:W-:Y:S02]  /*2e110*/  STL [R1+0x78], R22 ;  /* 0x0000781601007387 */ /* 0x0003e40000100800 */
[----:B------:R-:W-:Y:S01]  /*2e120*/  IMAD.MOV.U32 R28, RZ, RZ, R23 ;  /* 0x000000ffff1c7224 */ /* 0x000fe200078e0017 */
[----:B0-----:R-:W-:Y:S02]  /*2e130*/  MOV R20, R29 ;  /* 0x0000001d00147202 */ /* 0x001fe40000000f00 */
[----:B------:R-:W4:Y:S01]  /*2e140*/  LDL.LU R29, [R1+0x1aec] ;  /* 0x001aec00011d7983 */ /* 0x000f220000300800 */
[----:B------:R-:W-:Y:S02]  /*2e150*/  MOV R21, R11 ;  /* 0x0000000b00157202 */ /* 0x000fe40000000f00 */
[----:B------:R-:W2:Y:S02]  /*2e160*/  LDL.LU R11, [R1+0x1ae8] ;  /* 0x001ae800010b7983 */ /* 0x000ea40000300800 */
[----:B-1----:R-:W2:Y:S01]  /*2e170*/  LDL.LU R22, [R1+0x38] ;  /* 0x0000380001167983 */ /* 0x002ea20000300800 */
[----:B------:R-:W2:Y:S04]  /*2e180*/  LDL.LU R23, [R1+0x3c] ;  /* 0x00003c0001177983 */ /* 0x000ea80000300800 */
[----:B------:R-:W0:Y:S04]  /*2e190*/  S2R R19, SR_TID.X ;  /* 0x0000000000137919 */ /* 0x000e280000002100 */
[----:B------:R-:W1:Y:S01]  /*2e1a0*/  S2R R18, SR_TID.X ;  /* 0x0000000000127919 */ /* 0x000e620000002100 */
[----:B0-----:R-:W-:-:S02]  /*2e1b0*/  LOP3.LUT R19, R19, 0x7, RZ, 0xc0, !PT ;  /* 0x0000000713137812 */ /* 0x001fc400078ec0ff */
[----:B-1----:R-:W-:-:S03]  /*2e1c0*/  SHF.L.U32 R18, R18, 0x1, RZ ;  /* 0x0000000112127819 */ /* 0x002fc600000006ff */
[----:B------:R-:W-:-:S05]  /*2e1d0*/  IMAD R19, R19, 0x110, RZ ;  /* 0x0000011013137824 */ /* 0x000fca00078e02ff */
[----:B------:R-:W-:Y:S01]  /*2e1e0*/  LOP3.LUT R19, R19, 0x10, R18, 0x78, !PT ;  /* 0x0000001013137812 */ /* 0x000fe200078e7812 */
[----:B---3--:R-:W-:Y:S11]  /*2e1f0*/  HMMA.16816.F32.BF16 R4, R24, R8, R4 ;  /* 0x000000081804723c */ /* 0x008ff60000041804 */
[----:B------:R-:W-:Y:S11]  /*2e200*/  @!UPT UIADD3 URZ, URZ, URZ, URZ ;  /* 0x0000003f3f3ff290 */ /* 0x000ff6000fffe03f */
[----:B------:R-:W-:Y:S01]  /*2e210*/  @!UPT UIADD3 URZ, URZ, URZ, URZ ;  /* 0x0000003f3f3ff290 */ /* 0x000fe2000fffe03f */
[----:B------:R-:W-:Y:S01]  /*2e220*/  STL.64 [R1+0x60], R4 ;  /* 0x0000600401007387 */ /* 0x000fe20000100a00 */
[----:B------:R2:W-:Y:S01]  /*2e230*/  STL.64 [R1+0x68], R6 ;  /* 0x0000680601007387 */ /* 0x0005e20000100a00 */
[----:B----4-:R-:W-:-:S04]  /*2e240*/  LOP3.LUT R19, R19, R29, RZ, 0xfc, !PT ;  /* 0x0000001d13137212 */ /* 0x010fc800078efcff */
[----:B------:R-:W-:Y:S01]  /*2e250*/  LOP3.LUT R19, R19, 0x20, RZ, 0x3c, !PT ;  /* 0x0000002013137812 */ /* 0x000fe200078e3cff */
[----:B--2---:R-:W-:Y:S04]  /*2e260*/  HMMA.16816.F32.BF16 R4, R20, R10, R12 ;  /* 0x0000000a1404723c */ /* 0x004fe8000004180c */
[----:B------:R-:W0:Y:S11]  /*2e270*/  LDSM.16.MT88.4 R12, [R19+0x1d000] ;  /* 0x01d00000130c783b */ /* 0x000e360000004200 */
[----:B------:R-:W-:Y:S08]  /*2e280*/  @!UPT UIADD3 URZ, URZ, URZ, URZ ;  /* 0x0000003f3f3ff290 */ /* 0x000ff0000fffe03f */
[----:B------:R-:W-:Y:S01]  /*2e290*/  STL [R1+0x34], R5 ;  /* 0x0000340501007387 */ /* 0x000fe20000100800 */
[----:B------:R0:W-:Y:S02]  /*2e2a0*/  STL.64 [R1+0x38], R6 ;  /* 0x0000380601007387 */ /* 0x0001e40000100a00 */
[----:B------:R-:W-:Y:S01]  /*2e2b0*/  IMAD.MOV.U32 R29, RZ, RZ, R4 ;  /* 0x000000ffff1d7224 */ /* 0x000fe200078e0004 */
[----:B0-----:R-:W-:Y:S02]  /*2e2c0*/  MOV R7, R12 ;  /* 0x0000000c00077202 */ /* 0x001fe40000000f00 */
[----:B------:R-:W-:Y:S02]  /*2e2d0*/  MOV R6, R13 ;  /* 0x0000000d00067202 */ /* 0x000fe40000000f00 */
[----:B------:R-:W-:Y:S01]  /*2e2e0*/  MOV R5, R14 ;  /* 0x0000000e00057202 */ /* 0x000fe20000000f00 */
[----:B------:R-:W-:Y:S02]  /*2e2f0*/  IMAD.MOV.U32 R4, RZ, RZ, R15 ;  /* 0x000000ffff047224 */ /* 0x000fe400078e000f */
[----:B------:R-:W0:Y:S04]  /*2e300*/  LDSM.16.MT88.4 R12, [R19+0x1d080] ;  /* 0x01d08000130c783b */ /* 0x000e280000004200 */
[----:B------:R0:W-:Y:S01]  /*2e310*/  STL.64 [R1+0x1ad8], R10 ;  /* 0x001ad80a01007387 */ /* 0x0001e20000100a00 */
[----:B------:R-:W-:Y:S01]  /*2e320*/  LDSM.16.MT88.4 R16, [R3+0x1d080] ;  /* 0x01d080000310783b */ /* 0x000fe20000004200 */
[----:B0-----:R-:W-:-:S02]  /*2e330*/  MOV R11, R12 ;  /* 0x0000000c000b7202 */ /* 0x001fc40000000f00 */
[----:B------:R-:W-:Y:S02]  /*2e340*/  MOV R10, R13 ;  /* 0x0000000d000a7202 */ /* 0x000fe40000000f00 */
[----:B------:R-:W-:Y:S01]  /*2e350*/  MOV R9, R14 ;  /* 0x0000000e00097202 */ /* 0x000fe20000000f00 */
[----:B------:R-:W-:Y:S02]  /*2e360*/  IMAD.MOV.U32 R8, RZ, RZ, R15 ;  /* 0x000000ffff087224 */ /* 0x000fe400078e000f */
[----:B------:R-:W0:Y:S04]  /*2e370*/  LDSM.16.MT88.4 R12, [R3+0x1d000] ;  /* 0x01d00000030c783b */ /* 0x000e280000004200 */
[----:B------:R-:W-:Y:S04]  /*2e380*/  STL [R1+0x1a2c], R29 ;  /* 0x001a2c1d01007387 */ /* 0x000fe80000100800 */
[----:B0-----:R0:W-:Y:S01]  /*2e390*/  STL.64 [R1+0x1a80], R14 ;  /* 0x001a800e01007387 */ /* 0x0011e20000100a00 */
[----:B------:R1:W-:Y:S01]  /*2e3a0*/  STL.64 [R1+0x1a78], R12 ;  /* 0x001a780c01007387 */ /* 0x0003e20000100a00 */
[----:B0-----:R-:W-:Y:S01]  /*2e3b0*/  MOV R14, R9 ;  /* 0x00000009000e7202 */ /* 0x001fe20000000f00 */
[----:B------:R-:W-:Y:S01]  /*2e3c0*/  IMAD.MOV.U32 R15, RZ, RZ, R8 ;  /* 0x000000ffff0f7224 */ /* 0x000fe200078e0008 */
[----:B-1----:R-:W-:-:S02]  /*2e3d0*/  MOV R12, R11 ;  /* 0x0000000b000c7202 */ /* 0x002fc40000000f00 */
[----:B------:R-:W-:Y:S02]  /*2e3e0*/  MOV R13, R10 ;  /* 0x0000000a000d7202 */ /* 0x000fe40000000f00 */
[----:B------:R-:W-:Y:S04]  /*2e3f0*/  LDSM.16.MT88.4 R8, [R0+0x1e000] ;  /* 0x01e000000008783b */ /* 0x000fe80000004200 */
[----:B------:R-:W-:Y:S01]  /*2e400*/  STL.64 [R1+0x1aa0], R14 ;  /* 0x001aa00e01007387 */ /* 0x000fe20000100a00 */
[----:B------:R-:W-:Y:S02]  /*2e410*/  STL.64 [R1+0x1a98], R12 ;  /* 0x001a980c01007387 */ /* 0x000fe40000100a00 */
[----:B------:R-:W-:Y:S02]  /*2e420*/  STL.64 [R1+0x1a70], R18 ;  /* 0x001a701201007387 */ /* 0x000fe40000100a00 */
[----:B------:R0:W-:Y:S02]  /*2e430*/  STL.64 [R1+0x1a68], R16 ;  /* 0x001a681001007387 */ /* 0x0001e40000100a00 */
[----:B0-----:R-:W2:Y:S01]  /*2e440*/  LDL.LU R16, [R1+0x90] ;  /* 0x0000900001107983 */ /* 0x001ea20000300800 */
[----:B------:R-:W2:Y:S02]  /*2e450*/  LDL.LU R17, [R1+0x94] ;  /* 0x0000940001117983 */ /* 0x000ea40000300800 */
[----:B------:R-:W3:Y:S02]  /*2e460*/  LDL.LU R18, [R1+0x98] ;  /* 0x0000980001127983 */ /* 0x000ee40000300800 */
[----:B------:R-:W3:Y:S01]  /*2e470*/  LDL.LU R19, [R1+0x9c] ;  /* 0x00009c0001137983 */ /* 0x000ee20000300800 */
[----:B------:R-:W-:Y:S01]  /*2e480*/  MOV R14, R5 ;  /* 0x00000005000e7202 */ /* 0x000fe20000000f00 */
[----:B------:R-:W-:Y:S01]  /*2e490*/  IMAD.MOV.U32 R15, RZ, RZ, R4 ;  /* 0x000000ffff0f7224 */ /* 0x000fe200078e0004 */
[----:B------:R-:W-:-:S02]  /*2e4a0*/  MOV R12, R7 ;  /* 0x00000007000c7202 */ /* 0x000fc40000000f00 */
[----:B------:R-:W-:Y:S02]  /*2e4b0*/  MOV R13, R6 ;  /* 0x00000006000d7202 */ /* 0x000fe40000000f00 */
[----:B------:R-:W-:Y:S03]  /*2e4c0*/  STL.64 [R1+0x1ac0], R14 ;  /* 0x001ac00e01007387 */ /* 0x000fe60000100a00 */
[----:B------:R0:W-:Y:S02]  /*2e4d0*/  STL.64 [R1+0x1ab8], R12 ;  /* 0x001ab80c01007387 */ /* 0x0001e40000100a00 */
[----:B0-----:R-:W4:Y:S01]  /*2e4e0*/  LDL.LU R12, [R1+0x20] ;  /* 0x00002000010c7983 */ /* 0x001f220000300800 */
[----:B------:R-:W4:Y:S02]  /*2e4f0*/  LDL.LU R13, [R1+0x24] ;  /* 0x00002400010d7983 */ /* 0x000f240000300800 */
[----:B------:R-:W4:Y:S01]  /*2e500*/  LDL.LU R14, [R1+0x28] ;  /* 0x00002800010e7983 */ /* 0x000f220000300800 */
[----:B------:R-:W-:-:S02]  /*2e510*/  MOV R15, R2 ;  /* 0x00000002000f7202 */ /* 0x000fc40000000f00 */
[----:B------:R-:W4:Y:S01]  /*2e520*/  LDL.LU R2, [R1+0x1ae4] ;  /* 0x001ae40001027983 */ /* 0x000f220000300800 */
[----:B------:R-:W4:Y:S03]  /*2e530*/  LDL R7, [R1+0x14b0] ;  /* 0x0014b00001077983 */ /* 0x000f260000100800 */
[----:B---3--:R-:W-:Y:S01]  /*2e540*/  STL.64 [R1+0x1a90], R18 ;  /* 0x001a901201007387 */ /* 0x008fe20000100a00 */
[----:B--2---:R0:W-:Y:S03]  /*2e550*/  STL.64 [R1+0x1a88], R16 ;  /* 0x001a881001007387 */ /* 0x0041e60000100a00 */
[----:B0-----:R-:W2:Y:S01]  /*2e560*/  LDL.LU R16, [R1+0xa0] ;  /* 0x0000a00001107983 */ /* 0x001ea20000300800 */
[----:B------:R-:W2:Y:S02]  /*2e570*/  LDL.LU R17, [R1+0xa4] ;  /* 0x0000a40001117983 */ /* 0x000ea40000300800 */
[----:B------:R-:W3:Y:S02]  /*2e580*/  LDL.LU R18, [R1+0xa8] ;  /* 0x0000a80001127983 */ /* 0x000ee40000300800 */
[----:B------:R-:W3:Y:S01]  /*2e590*/  LDL.LU R19, [R1+0xac] ;  /* 0x0000ac0001137983 */ /* 0x000ee20000300800 */
[----:B----4-:R-:W-:Y:S04]  /*2e5a0*/  LDSM.16.M88.4 R4, [R7+0x20380] ;  /* 0x020380000704783b */ /* 0x010fe80000000200 */
[----:B---3--:R-:W-:Y:S01]  /*2e5b0*/  STL.64 [R1+0x1ab0], R18 ;  /* 0x001ab01201007387 */ /* 0x008fe20000100a00 */
[----:B--2---:R0:W-:Y:S03]  /*2e5c0*/  STL.64 [R1+0x1aa8], R16 ;  /* 0x001aa81001007387 */ /* 0x0041e60000100a00 */
[----:B0-----:R-:W2:Y:S01]  /*2e5d0*/  LDL.LU R16, [R1+0xb0] ;  /* 0x0000b00001107983 */ /* 0x001ea20000300800 */
[----:B------:R-:W2:Y:S02]  /*2e5e0*/  LDL.LU R17, [R1+0xb4] ;  /* 0x0000b40001117983 */ /* 0x000ea40000300800 */
[----:B------:R-:W3:Y:S01]  /*2e5f0*/  LDL.LU R18, [R1+0xb8] ;  /* 0x0000b80001127983 */ /* 0x000ee20000300800 */
[----:B------:R-:W-:-:S02]  /*2e600*/  MOV R19, R2 ;  /* 0x0000000200137202 */ /* 0x000fc40000000f00 */
[----:B------:R-:W4:Y:S04]  /*2e610*/  LDL.LU R2, [R1+0x1ae0] ;  /* 0x001ae00001027983 */ /* 0x000f280000300800 */
[----:B----4-:R-:W0:Y:S04]  /*2e620*/  LDSM.16.MT88.4 R20, [R2+0x1d000] ;  /* 0x01d000000214783b */ /* 0x010e280000004200 */
[----:B------:R-:W1:Y:S04]  /*2e630*/  LDSM.16.MT88.4 R24, [R2+0x1d080] ;  /* 0x01d080000218783b */ /* 0x000e680000004200 */
[----:B---3--:R-:W-:Y:S01]  /*2e640*/  STL.64 [R1+0x1ad0], R18 ;  /* 0x001ad01201007387 */ /* 0x008fe20000100a00 */
[----:B--2---:R2:W-:Y:S03]  /*2e650*/  STL.64 [R1+0x1ac8], R16 ;  /* 0x001ac81001007387 */ /* 0x0045e60000100a00 */
[----:B--2---:R-:W2:Y:S01]  /*2e660*/  LDL.LU R16, [R1+0xc0] ;  /* 0x0000c00001107983 */ /* 0x004ea20000300800 */
[----:B------:R-:W2:Y:S02]  /*2e670*/  LDL.LU R17, [R1+0xc4] ;  /* 0x0000c40001117983 */ /* 0x000ea40000300800 */
[----:B------:R-:W2:Y:S02]  /*2e680*/  LDL.LU R18, [R1+0xc8] ;  /* 0x0000c80001127983 */ /* 0x000ea40000300800 */
[----:B------:R-:W2:Y:S01]  /*2e690*/  LDL.LU R19, [R1+0xcc] ;  /* 0x0000cc0001137983 */ /* 0x000ea20000300800 */
[----:B------:R-:W-:Y:S04]  /*2e6a0*/  STL [R1+0x1a28], R3 ;  /* 0x001a280301007387 */ /* 0x000fe80000100800 */
[----:B0-----:R-:W-:Y:S01]  /*2e6b0*/  STL.64 [R1+0x1a60], R22 ;  /* 0x001a601601007387 */ /* 0x001fe20000100a00 */
[----:B------:R0:W-:Y:S03]  /*2e6c0*/  STL.64 [R1+0x1a58], R20 ;  /* 0x001a581401007387 */ /* 0x0001e60000100a00 */
[----:B0-----:R-:W3:Y:S01]  /*2e6d0*/  LDL.LU R20, [R1+0x80] ;  /* 0x0000800001147983 */ /* 0x001ee20000300800 */
[----:B------:R-:W3:Y:S02]  /*2e6e0*/  LDL.LU R21, [R1+0x84] ;  /* 0x0000840001157983 */ /* 0x000ee40000300800 */
[----:B------:R-:W3:Y:S02]  /*2e6f0*/  LDL.LU R22, [R1+0x88] ;  /* 0x0000880001167983 */ /* 0x000ee40000300800 */
[----:B------:R-:W3:Y:S01]  /*2e700*/  LDL.LU R23, [R1+0x8c] ;  /* 0x00008c0001177983 */ /* 0x000ee20000300800 */
[----:B-1----:R-:W-:Y:S01]  /*2e710*/  STL.64 [R1+0x1a50], R26 ;  /* 0x001a501a01007387 */ /* 0x002fe20000100a00 */
[----:B------:R0:W-:Y:S02]  /*2e720*/  STL.64 [R1+0x1a48], R24 ;  /* 0x001a481801007387 */ /* 0x0001e40000100a00 */
[----:B------:R-:W-:Y:S01]  /*2e730*/  STL [R1+0x1a24], R2 ;  /* 0x001a240201007387 */ /* 0x000fe20000100800 */
[----:B0-----:R-:W4:Y:S01]  /*2e740*/  LDL.LU R24, [R1+0x70] ;  /* 0x0000700001187983 */ /* 0x001f220000300800 */
[----:B------:R-:W-:Y:S02]  /*2e750*/  STL.64 [R1+0x50], R8 ;  /* 0x0000500801007387 */ /* 0x000fe40000100a00 */
[----:B------:R-:W-:Y:S02]  /*2e760*/  STL.64 [R1+0x58], R10 ;  /* 0x0000580a01007387 */ /* 0x000fe40000100a00 */
[----:B------:R-:W0:Y:S04]  /*2e770*/  LDSM.16.MT88.4 R8, [R0+0x1e080] ;  /* 0x01e080000008783b */ /* 0x000e280000004200 */
[----:B------:R-:W4:Y:S01]  /*2e780*/  LDL.LU R25, [R1+0x74] ;  /* 0x0000740001197983 */ /* 0x000f220000300800 */
[----:B------:R-:W4:Y:S02]  /*2e790*/  LDL.LU R26, [R1+0x78] ;  /* 0x00007800011a7983 */ /* 0x000f240000300800 */
[----:B------:R-:W-:Y:S02]  /*2e7a0*/  STL [R1+0x1a30], R5 ;  /* 0x001a300501007387 */ /* 0x000fe40000100800 */
[----:B------:R-:W-:Y:S01]  /*2e7b0*/  STL [R1+0x19a4], R6 ;  /* 0x0019a40601007387 */ /* 0x000fe20000100800 */
[----:B------:R-:W-:Y:S04]  /*2e7c0*/  STL [R1+0x19a0], R7 ;  /* 0x0019a00701007387 */ /* 0x000fe80000100800 */
[----:B0-----:R-:W-:Y:S01]  /*2e7d0*/  STL.64 [R1+0x40], R8 ;  /* 0x0000400801007387 */ /* 0x001fe20000100a00 */
[----:B------:R0:W-:Y:S03]  /*2e7e0*/  STL.64 [R1+0x48], R10 ;  /* 0x0000480a01007387 */ /* 0x0001e60000100a00 */
[----:B0-----:R-:W2:Y:S01]  /*2e7f0*/  LDL.LU.64 R10, [R1+0x1ad8] ;  /* 0x001ad800010a7983 */ /* 0x001ea20000300a00 */
[----:B------:R-:W-:Y:S01]  /*2e800*/  STL [R1+0x1a20], R0 ;  /* 0x001a200001007387 */ /* 0x000fe20000100800 */
[-C--:B--2---:R-:W-:Y:S02]  /*2e810*/  HMMA.16816.F32.BF16 R12, R12, R10.reuse, R16 ;  /* 0x0000000a0c0c723c */ /* 0x084fe40000041810 */
[----:B------:R-:W2:Y:S01]  /*2e820*/  LDL.LU.64 R18, [R1+0x1ad0] ;  /* 0x001ad00001127983 */ /* 0x000ea20000300a00 */
[----:B------:R-:W2:Y:S11]  /*2e830*/  LDL.LU.64 R16, [R1+0x1ac8] ;  /* 0x001ac80001107983 */ /* 0x000eb60000300a00 */
[----:B------:R-:W-:Y:S09]  /*2e840*/  @!UPT UIADD3 URZ, URZ, URZ, URZ ;  /* 0x0000003f3f3ff290 */ /* 0x000ff2000fffe03f */
[----:B------:R0:W-:Y:S01]  /*2e850*/  STL.64 [R1+0x20], R12 ;  /* 0x0000200c01007387 */ /* 0x0001e20000100a00 */
[----:B------:R-:W-:Y:S01]  /*2e860*/  IMAD.MOV.U32 R9, RZ, RZ, R14 ;  /* 0x000000ffff097224 */ /* 0x000fe200078e000e */
[----:B------:R-:W-:Y:S02]  /*2e870*/  MOV R8, R15 ;  /* 0x0000000f00087202 */ /* 0x000fe40000000f00 */
[----:B------:R-:W2:Y:S04]  /*2e880*/  LDL.LU.64 R14, [R1+0x1ac0] ;  /* 0x001ac000010e7983 */ /* 0x000ea80000300a00 */
[----:B0-----:R-:W2:Y:S01]  /*2e890*/  LDL.LU.64 R12, [R1+0x1ab8] ;  /* 0x001ab800010c7983 */ /* 0x001ea20000300a00 */
[----:B------:R-:W-:Y:S01]  /*2e8a0*/  MOV R27, R28 ;  /* 0x0000001c001b7202 */ /* 0x000fe20000000f00 */
[-C--:B--2---:R-:W-:Y:S02]  /*2e8b0*/  HMMA.16816.F32.BF16 R12, R12, R10.reuse, R16 ;  /* 0x0000000a0c0c723c */ /* 0x084fe40000041810 */
[----:B------:R-:W2:Y:S01]  /*2e8c0*/  LDL.LU.64 R18, [R1+0x1ab0] ;  /* 0x001ab00001127983 */ /* 0x000ea20000300a00 */
[----:B------:R-:W2:Y:S11]  /*2e8d0*/  LDL.LU.64 R16, [R1+0x1aa8] ;  /* 0x001aa80001107983 */ /* 0x000eb60000300a00 */
[----:B------:R-:W-:Y:S09]  /*2e8e0*/  @!UPT UIADD3 URZ, URZ, URZ, URZ ;  /* 0x0000003f3f3ff290 */ /* 0x000ff2000fffe03f */
[----:B------:R0:W-:Y:S01]  /*2e8f0*/  STL.64 [R1+0xc0], R12 ;  /* 0x0000c00c01007387 */ /* 0x0001e20000100a00 */
[----:B------:R-:W-:Y:S02]  /*2e900*/  MOV R28, R14 ;  /* 0x0000000e001c7202 */ /* 0x000fe40000000f00 */
[----:B------:R-:W-:Y:S02]  /*2e910*/  MOV R6, R15 ;  /* 0x0000000f00067202 */ /* 0x000fe40000000f00 */
[----:B------:R-:W2:Y:S04]  /*2e920*/  LDL.LU.64 R14, [R1+0x1aa0] ;  /* 0x001aa000010e7983 */ /* 0x000ea80000300a00 */
[----:B0-----:R-:W2:Y:S02]  /*2e930*/  LDL.LU.64 R12, [R1+0x1a98] ;  /* 0x001a9800010c7983 */ /* 0x001ea40000300a00 */
        /* <DEDUP_REMOVED lines=8> */
[----:B0-----:R-:W2:Y:S02]  /*2e9c0*/  LDL.LU.64 R12, [R1+0x1a78] ;  /* 0x001a7800010c7983 */ /* 0x001ea40000300a00 */
[-C--:B--2---:R-:W-:Y:S11]  /*2e9d0*/  HMMA.16816.F32.BF16 R16, R12, R10.reuse, R16 ;  /* 0x0000000a0c10723c */ /* 0x084ff60000041810 */
[----:B------:R-:W-:Y:S11]  /*2e9e0*/  @!UPT UIADD3 URZ, URZ, URZ, URZ ;  /* 0x0000003f3f3ff290 */ /* 0x000ff6000fffe03f */
[----:B------:R-:W-:Y:S02]  /*2e9f0*/  @!UPT UIADD3 URZ, URZ, URZ, URZ ;  /* 0x0000003f3f3ff290 */ /* 0x000fe4000fffe03f */
[----:B------:R-:W-:Y:S01]  /*2ea00*/  IMAD.MOV.U32 R12, RZ, RZ, R18 ;  /* 0x000000ffff0c7224 */ /* 0x000fe200078e0012 */
[----:B------:R-:W-:Y:S02]  /*2ea10*/  MOV R7, R19 ;  /* 0x0000001300077202 */ /* 0x000fe40000000f00 */
[----:B------:R-:W-:Y:S02]  /*2ea20*/  MOV R14, R16 ;  /* 0x00000010000e7202 */ /* 0x000fe40000000f00 */
[----:B------:R-:W-:Y:S01]  /*2ea30*/  MOV R13, R17 ;  /* 0x00000011000d7202 */ /* 0x000fe20000000f00 */
[----:B------:R-:W3:Y:S01]  /*2ea40*/  LDL.LU.64 R18, [R1+0x1a70] ;  /* 0x001a700001127983 */ /* 0x000ee20000300a00 */
[----:B------:R-:W3:Y:S02]  /*2ea50*/  LDL.LU.64 R16, [R1+0x1a68] ;  /* 0x001a680001107983 */ /* 0x000ee40000300a00 */
[----:B---3--:R-:W-:Y:S01]  /*2ea60*/  HMMA.16816.F32.BF16 R16, R16, R10, R20 ;  /* 0x0000000a1010723c */ /* 0x008fe20000041814 */
[----:B------:R-:W4:Y:S01]  /*2ea70*/  LDL.LU.64 R22, [R1+0x1a60] ;  /* 0x001a600001167983 */ /* 0x000f220000300a00 */
[----:B------:R-:W4:Y:S02]  /*2ea80*/  LDL.LU.64 R20, [R1+0x1a58] ;  /* 0x001a580001147983 */ /* 0x000f240000300a00 */
[----:B------:R-:W-:Y:S11]  /*2ea90*/  STL.64 [R1+0x1a40], R6 ;  /* 0x001a400601007387 */ /* 0x000ff60000100a00 */
[----:B------:R-:W-:Y:S09]  /*2eaa0*/  @!UPT UIADD3 URZ, URZ, URZ, URZ ;  /* 0x0000003f3f3ff290 */ /* 0x000ff2000fffe03f */
[----:B------:R-:W-:-:S05]  /*2eab0*/  MOV R5, R16 ;  /* 0x0000001000057202 */ /* 0x000fca0000000f00 */
[----:B------:R0:W-:Y:S01]  /*2eac0*/  STL.64 [R1+0x1a38], R4 ;  /* 0x001a380401007387 */ /* 0x0001e20000100a00 */
[----:B------:R-:W-:Y:S01]  /*2ead0*/  MOV R29, R17 ;  /* 0x00000011001d7202 */ /* 0x000fe20000000f00 */
[----:B------:R-:W-:Y:S01]  /*2eae0*/  IMAD.MOV.U32 R3, RZ, RZ, R18 ;  /* 0x000000ffff037224 */ /* 0x000fe200078e0012 */
[----:B------:R-:W-:Y:S01]  /*2eaf0*/  MOV R15, R19 ;  /* 0x00000013000f7202 */ /* 0x000fe20000000f00 */
[----:B0-----:R-:W2:Y:S01]  /*2eb00*/  LDL.LU R4, [R1+0x60] ;  /* 0x0000600001047983 */ /* 0x001ea20000300800 */
[----:B------:R-:W2:Y:S02]  /*2eb10*/  LDL.LU R5, [R1+0x64] ;  /* 0x0000640001057983 */ /* 0x000ea40000300800 */
[----:B------:R-:W2:Y:S02]  /*2eb20*/  LDL.LU R6, [R1+0x68] ;  /* 0x0000680001067983 */ /* 0x000ea40000300800 */
[----:B------:R-:W2:Y:S01]  /*2eb30*/  LDL.LU R7, [R1+0x6c] ;  /* 0x00006c0001077983 */ /* 0x000ea20000300800 */
[----:B------:R-:W3:Y:S01]  /*2eb40*/  LDL.LU R16, [R1+0x40] ;  /* 0x0000400001107983 */ /* 0x000ee20000300800 */
[----:B------:R-:W3:Y:S02]  /*2eb50*/  LDL.LU R17, [R1+0x44] ;  /* 0x0000440001117983 */ /* 0x000ee40000300800 */
[----:B------:R-:W3:Y:S02]  /*2eb60*/  LDL.LU R18, [R1+0x48] ;  /* 0x0000480001127983 */ /* 0x000ee40000300800 */
[----:B------:R-:W3:Y:S01]  /*2eb70*/  LDL.LU R19, [R1+0x4c] ;  /* 0x00004c0001137983 */ /* 0x000ee20000300800 */
[-C--:B----4-:R-:W-:Y:S01]  /*2eb80*/  HMMA.16816.F32.BF16 R20, R20, R10.reuse, R24 ;  /* 0x0000000a1414723c */ /* 0x090fe20000041818 */
[----:B------:R-:W2:Y:S01]  /*2eb90*/  LDL.LU.64 R26, [R1+0x1a50] ;  /* 0x001a5000011a7983 */ /* 0x000ea20000300a00 */
[----:B------:R-:W2:Y:S11]  /*2eba0*/  LDL.LU.64 R24, [R1+0x1a48] ;  /* 0x001a480001187983 */ /* 0x000eb60000300a00 */
[----:B------:R-:W-:Y:S10]  /*2ebb0*/  @!UPT UIADD3 URZ, URZ, URZ, URZ ;  /* 0x0000003f3f3ff290 */ /* 0x000ff4000fffe03f */
[----:B------:R0:W-:Y:S01]  /*2ebc0*/  STL.64 [R1+0x70], R20 ;  /* 0x0000701401007387 */ /* 0x0001e20000100a00 */
[----:B------:R1:W-:Y:S03]  /*2ebd0*/  STL.64 [R1+0x78], R22 ;  /* 0x0000781601007387 */ /* 0x0003e60000100a00 */
[----:B0-----:R-:W3:Y:S01]  /*2ebe0*/  LDL.LU R20, [R1+0x20] ;  /* 0x0000200001147983 */ /* 0x001ee20000300800 */
[----:B-1----:R-:W-:Y:S02]  /*2ebf0*/  MOV R22, R9 ;  /* 0x0000000900167202 */ /* 0x002fe40000000f00 */
[----:B------:R-:W-:Y:S01]  /*2ec00*/  MOV R23, R8 ;  /* 0x0000000800177202 */ /* 0x000fe20000000f00 */
[----:B------:R-:W3:Y:S01]  /*2ec10*/  LDL.LU R21, [R1+0x24] ;  /* 0x0000240001157983 */ /* 0x000ee20000300800 */
[----:B--2---:R-:W-:Y:S01]  /*2ec20*/  HMMA.16816.F32.BF16 R8, R24, R10, R4 ;  /* 0x0000000a1808723c */ /* 0x004fe20000041804 */
[----:B------:R-:W2:Y:S01]  /*2ec30*/  LDL.LU.64 R6, [R1+0x1a40] ;  /* 0x001a400001067983 */ /* 0x000ea20000300a00 */
[----:B------:R-:W4:Y:S02]  /*2ec40*/  LDL.LU.64 R4, [R1+0x1a38] ;  /* 0x001a380001047983 */ /* 0x000f240000300a00 */
[----:B------:R-:W2:Y:S02]  /*2ec50*/  LDL.LU R24, [R1+0x50] ;  /* 0x0000500001187983 */ /* 0x000ea40000300800 */
[----:B------:R-:W2:Y:S01]  /*2ec60*/  LDL.LU R25, [R1+0x54] ;  /* 0x0000540001197983 */ /* 0x000ea20000300800 */
[----:B------:R-:W2:Y:S01]  /*2ec70*/  LDL.LU R26, [R1+0x58] ;  /* 0x00005800011a7983 */ /* 0x000ea20000300800 */
[----:B------:R-:W2:Y:S11]  /*2ec80*/  LDL.LU R27, [R1+0x5c] ;  /* 0x00005c00011b7983 */ /* 0x000eb60000300800 */
[----:B------:R-:W-:Y:S04]  /*2ec90*/  @!UPT UIADD3 URZ, URZ, URZ, URZ ;  /* 0x0000003f3f3ff290 */ /* 0x000fe8000fffe03f */
[----:B------:R-:W-:Y:S01]  /*2eca0*/  STL.64 [R1+0x19b8], R10 ;  /* 0x0019b80a01007387 */ /* 0x000fe20000100a00 */
[----:B------:R0:W-:Y:S02]  /*2ecb0*/  STL.64 [R1+0x19b0], R8 ;  /* 0x0019b00801007387 */ /* 0x0001e40000100a00 */
[----:B0-----:R-:W-:Y:S02]  /*2ecc0*/  MOV R9, R29 ;  /* 0x0000001d00097202 */ /* 0x001fe40000000f00 */
[----:B------:R-:W-:Y:S02]  /*2ecd0*/  MOV R10, R3 ;  /* 0x00000003000a7202 */ /* 0x000fe40000000f00 */
[----:B------:R-:W-:Y:S01]  /*2ece0*/  MOV R11, R15 ;  /* 0x0000000f000b7202 */ /* 0x000fe20000000f00 */
[----:B----4-:R-:W-:Y:S02]  /*2ecf0*/  IMAD.MOV.U32 R8, RZ, RZ, R5 ;  /* 0x000000ffff087224 */ /* 0x010fe400078e0005 */
[----:B------:R-:W4:Y:S01]  /*2ed00*/  LDL.LU R5, [R1+0x1a30] ;  /* 0x001a300001057983 */ /* 0x000f220000300800 */
[----:B------:R-:W3:Y:S02]  /*2ed10*/  LDL.LU R29, [R1+0x1a2c] ;  /* 0x001a2c00011d7983 */ /* 0x000ee40000300800 */
[----:B------:R-:W4:Y:S02]  /*2ed20*/  LDL.LU R3, [R1+0x1a28] ;  /* 0x001a280001037983 */ /* 0x000f240000300800 */
[----:B------:R0:W-:Y:S01]  /*2ed30*/  STL.64 [R1+0x19c8], R10 ;  /* 0x0019c80a01007387 */ /* 0x0001e20000100a00 */
[----:B------:R1:W-:Y:S01]  /*2ed40*/  STL.64 [R1+0x19c0], R8 ;  /* 0x0019c00801007387 */ /* 0x0003e20000100a00 */
[----:B0-----:R-:W-:-:S02]  /*2ed50*/  MOV R10, R12 ;  /* 0x0000000c000a7202 */ /* 0x001fc40000000f00 */
[----:B--2---:R-:W-:Y:S01]  /*2ed60*/  MOV R11, R7 ;  /* 0x00000007000b7202 */ /* 0x004fe20000000f00 */
[----:B-1----:R-:W-:Y:S01]  /*2ed70*/  IMAD.MOV.U32 R8, RZ, RZ, R14 ;  /* 0x000000ffff087224 */ /* 0x002fe200078e000e */
[----:B------:R-:W-:-:S03]  /*2ed80*/  MOV R9, R13 ;  /* 0x0000000d00097202 */ /* 0x000fc60000000f00 */
[----:B------:R-:W-:Y:S02]  /*2ed90*/  STL.64 [R1+0x19d8], R10 ;  /* 0x0019d80a01007387 */ /* 0x000fe40000100a00 */
[----:B------:R0:W-:Y:S02]  /*2eda0*/  STL.64 [R1+0x19d0], R8 ;  /* 0x0019d00801007387 */ /* 0x0001e40000100a00 */
[----:B0-----:R-:W4:Y:S01]  /*2edb0*/  LDL.LU R9, [R1+0x34] ;  /* 0x0000340001097983 */ /* 0x001f220000300800 */
[----:B------:R-:W4:Y:S02]  /*2edc0*/  LDL.LU R10, [R1+0x38] ;  /* 0x00003800010a7983 */ /* 0x000f240000300800 */
[----:B------:R-:W4:Y:S01]  /*2edd0*/  LDL.LU R11, [R1+0x3c] ;  /* 0x00003c00010b7983 */ /* 0x000f220000300800 */
[----:B------:R-:W0:Y:S02]  /*2ede0*/  S2R R7, SR_TID.X ;  /* 0x0000000000077919 */ /* 0x000e240000002100 */
[----:B0-----:R-:W-:-:S05]  /*2edf0*/  LOP3.LUT R7, R7, 0x7, RZ, 0xc0, !PT ;  /* 0x0000000707077812 */ /* 0x001fca00078ec0ff */
[----:B------:R-:W-:Y:S02]  /*2ee00*/  IMAD R15, R7, 0x110, RZ ;  /* 0x00000110070f7824 */ /* 0x000fe400078e02ff */
[----:B---3--:R-:W-:Y:S02]  /*2ee10*/  IMAD.MOV.U32 R8, RZ, RZ, R29 ;  /* 0x000000ffff087224 */ /* 0x008fe400078e001d */
[----:B------:R-:W0:Y:S02]  /*2ee20*/  S2R R29, SR_TID.X ;  /* 0x00000000001d7919 */ /* 0x000e240000002100 */
[C---:B0-----:R-:W-:Y:S02]  /*2ee30*/  LOP3.LUT R14, R29.reuse, 0x10, RZ, 0xc0, !PT ;  /* 0x000000101d0e7812 */ /* 0x041fe400078ec0ff */
[----:B------:R-:W-:Y:S01]  /*2ee40*/  SHF.L.U32 R13, R29, 0x1, RZ ;  /* 0x000000011d0d7819 */ /* 0x000fe200000006ff */
[----:B----4-:R-:W-:Y:S01]  /*2ee50*/  HMMA.16816.F32.BF16 R8, R24, R4, R8 ;  /* 0x000000041808723c */ /* 0x010fe20000041808 */
[----:B------:R-:W-:-:S02]  /*2ee60*/  SHF.L.U32 R14, R14, 0x7, RZ ;  /* 0x000000070e0e7819 */ /* 0x000fc400000006ff */
[----:B------:R-:W-:-:S04]  /*2ee70*/  LOP3.LUT R15, R15, 0x10, R13, 0x78, !PT ;  /* 0x000000100f0f7812 */ /* 0x000fc800078e780d */
[----:B------:R-:W-:-:S04]  /*2ee80*/  LOP3.LUT R15, R15, R14, RZ, 0xfc, !PT ;  /* 0x0000000e0f0f7212 */ /* 0x000fc800078efcff */
[----:B------:R-:W-:Y:S11]  /*2ee90*/  LOP3.LUT R15, R15, 0x20, RZ, 0x3c, !PT ;  /* 0x000000200f0f7812 */ /* 0x000ff600078e3cff */
[----:B------:R-:W-:Y:S01]  /*2eea0*/  @!UPT UIADD3 URZ, URZ, URZ, URZ ;  /* 0x0000003f3f3ff290 */ /* 0x000fe2000fffe03f */
[----:B------:R-:W-:Y:S01]  /*2eeb0*/  STL.64 [R1+0x38], R10 ;  /* 0x0000380a01007387 */ /* 0x000fe20000100a00 */
[----:B------:R-:W-:Y:S01]  /*2eec0*/  MOV R7, R8 ;  /* 0x0000000800077202 */ /* 0x000fe20000000f00 */
[----:B------:R-:W-:Y:S02]  /*2eed0*/  IMAD.MOV.U32 R29, RZ, RZ, R9 ;  /* 0x000000ffff1d7224 */ /* 0x000fe400078e0009 */
[----:B------:R-:W0:Y:S04]  /*2eee0*/  LDSM.16.MT88.4 R8, [R15+0x1e000] ;  /* 0x01e000000f08783b */ /* 0x000e280000004200 */
[----:B------:R1:W-:Y:S01]  /*2eef0*/  STL [R1+0x19ac], R7 ;  /* 0x0019ac0701007387 */ /* 0x0003e20000100800 */
[----:B------:R-:W-:Y:S01]  /*2ef00*/  HMMA.16816.F32.BF16 R16, R16, R4, R20 ;  /* 0x000000041010723c */ /* 0x000fe20000041814 */
[----:B0-----:R-:W-:-:S02]  /*2ef10*/  MOV R14, R8 ;  /* 0x00000008000e7202 */ /* 0x001fc40000000f00 */
[----:B------:R-:W-:Y:S02]  /*2ef20*/  MOV R13, R9 ;  /* 0x00000009000d7202 */ /* 0x000fe40000000f00 */
[----:B------:R-:W-:Y:S01]  /*2ef30*/  MOV R12, R10 ;  /* 0x0000000a000c7202 */ /* 0x000fe20000000f00 */
[----:B-1----:R-:W-:Y:S02]  /*2ef40*/  IMAD.MOV.U32 R7, RZ, RZ, R11 ;  /* 0x000000ffff077224 */ /* 0x002fe400078e000b */
[----:B------:R-:W0:Y:S04]  /*2ef50*/  LDSM.16.MT88.4 R8, [R15+0x1e080] ;  /* 0x01e080000f08783b */ /* 0x000e280000004200 */
[----:B------:R-:W-:Y:S11]  /*2ef60*/  STL [R1+0x19a8], R29 ;  /* 0x0019a81d01007387 */ /* 0x000ff60000100800 */
[----:B------:R-:W-:Y:S02]  /*2ef70*/  STL.64 [R1+0xb0], R16 ;  /* 0x0000b01001007387 */ /* 0x000fe40000100a00 */
[----:B------:R-:W-:Y:S02]  /*2ef80*/  STL.64 [R1+0xb8], R18 ;  /* 0x0000b81201007387 */ /* 0x000fe40000100a00 */
[----:B------:R-:W-:Y:S04]  /*2ef90*/  LDSM.16.MT88.4 R16, [R3+0x1e080] ;  /* 0x01e080000310783b */ /* 0x000fe80000004200 */
[----:B0-----:R0:W-:Y:S01]  /*2efa0*/  STL.64 [R1+0x19f8], R10 ;  /* 0x0019f80a01007387 */ /* 0x0011e20000100a00 */
[----:B------:R1:W-:Y:S01]  /*2efb0*/  STL.64 [R1+0x19f0], R8 ;  /* 0x0019f00801007387 */ /* 0x0003e20000100a00 */
[----:B0-----:R-:W-:-:S02]  /*2efc0*/  MOV R10, R12 ;  /* 0x0000000c000a7202 */ /* 0x001fc40000000f00 */
[----:B-1----:R-:W-:Y:S02]  /*2efd0*/  MOV R8, R14 ;  /* 0x0000000e00087202 */ /* 0x002fe40000000f00 */
[----:B------:R-:W-:Y:S02]  /*2efe0*/  MOV R9, R13 ;  /* 0x0000000d00097202 */ /* 0x000fe40000000f00 */
[----:B------:R-:W0:Y:S01]  /*2eff0*/  LDSM.16.MT88.4 R12, [R3+0x1e000] ;  /* 0x01e00000030c783b */ /* 0x000e220000004200 */
[----:B------:R-:W-:-:S05]  /*2f000*/  IMAD.MOV.U32 R11, RZ, RZ, R7 ;  /* 0x000000ffff0b7224 */ /* 0x000fca00078e0007 */
[----:B------:R-:W-:Y:S01]  /*2f010*/  STL.64 [R1+0x1a18], R10 ;  /* 0x001a180a01007387 */ /* 0x000fe20000100a00 */
[----:B------:R-:W-:Y:S03]  /*2f020*/  STL.64 [R1+0x1a10], R8 ;  /* 0x001a100801007387 */ /* 0x000fe60000100a00 */
[----:B0-----:R0:W-:Y:S01]  /*2f030*/  STL.64 [R1+0x19e8], R14 ;  /* 0x0019e80e01007387 */ /* 0x0011e20000100a00 */
[----:B------:R1:W-:Y:S01]  /*2f040*/  STL.64 [R1+0x19e0], R12 ;  /* 0x0019e00c01007387 */ /* 0x0003e20000100a00 */
[----:B0-----:R-:W-:Y:S02]  /*2f050*/  MOV R14, R2 ;  /* 0x00000002000e7202 */ /* 0x001fe40000000f00 */
[----:B-1----:R-:W2:Y:S01]  /*2f060*/  LDL.LU R12, [R1+0xa0] ;  /* 0x0000a000010c7983 */ /* 0x002ea20000300800 */
[----:B------:R-:W2:Y:S02]  /*2f070*/  LDL.LU R13, [R1+0xa4] ;  /* 0x0000a400010d7983 */ /* 0x000ea40000300800 */
[----:B------:R-:W3:Y:S01]  /*2f080*/  LDL.LU R2, [R1+0x1a24] ;  /* 0x001a240001027983 */ /* 0x000ee20000300800 */
[----:B------:R-:W-:-:S02]  /*2f090*/  MOV R15, R0 ;  /* 0x00000000000f7202 */ /* 0x000fc40000000f00 */
[----:B------:R-:W4:Y:S03]  /*2f0a0*/  LDL.LU R0, [R1+0x1a20] ;  /* 0x001a200001007983 */ /* 0x000f260000300800 */
[----:B------:R0:W-:Y:S02]  /*2f0b0*/  STL.64 [R1+0x1a08], R14 ;  /* 0x001a080e01007387 */ /* 0x0001e40000100a00 */
[----:B0-----:R-:W-:Y:S01]  /*2f0c0*/  IMAD.MOV.U32 R15, RZ, RZ, R6 ;  /* 0x000000ffff0f7224 */ /* 0x001fe200078e0006 */
[----:B---3--:R-:W-:Y:S04]  /*2f0d0*/  LDSM.16.MT88.4 R20, [R2+0x1e000] ;  /* 0x01e000000214783b */ /* 0x008fe80000004200 */
[----:B----4-:R-:W0:Y:S04]  /*2f0e0*/  LDSM.16.MT88.4 R8, [R0+0x1f000] ;  /* 0x01f000000008783b */ /* 0x010e280000004200 */
[----:B--2---:R1:W-:Y:S04]  /*2f0f0*/  STL.64 [R1+0x1a00], R12 ;  /* 0x001a000c01007387 */ /* 0x0043e80000100a00 */
[----:B------:R-:W2:Y:S04]  /*2f100*/  LDSM.16.MT88.4 R24, [R2+0x1e080] ;  /* 0x01e080000218783b */ /* 0x000ea80000004200 */
[----:B-1----:R-:W3:Y:S01]  /*2f110*/  LDL.LU R12, [R1+0xc0] ;  /* 0x0000c000010c7983 */ /* 0x002ee20000300800 */
[----:B------:R-:W3:Y:S01]  /*2f120*/  LDL.LU R13, [R1+0xc4] ;  /* 0x0000c400010d7983 */ /* 0x000ee20000300800 */
[----:B0-----:R-:W-:-:S02]  /*2f130*/  MOV R29, R10 ;  /* 0x0000000a001d7202 */ /* 0x001fc40000000f00 */
[----:B------:R0:W-:Y:S01]  /*2f140*/  STL [R1+0x20], R8 ;  /* 0x0000200801007387 */ /* 0x0001e20000100800 */
[----:B------:R-:W-:Y:S02]  /*2f150*/  MOV R6, R11 ;  /* 0x0000000b00067202 */ /* 0x000fe40000000f00 */
[----:B------:R-:W-:Y:S01]  /*2f160*/  MOV R7, R9 ;  /* 0x0000000900077202 */ /* 0x000fe20000000f00 */
[----:B------:R-:W3:Y:S01]  /*2f170*/  LDL.LU.64 R10, [R1+0x1a18] ;  /* 0x001a1800010a7983 */ /* 0x000ee20000300a00 */
[----:B0-----:R-:W3:Y:S01]  /*2f180*/  LDL.LU.64 R8, [R1+0x1a10] ;  /* 0x001a100001087983 */ /* 0x001ee20000300a00 */
[----:B------:R-:W-:-:S07]  /*2f190*/  MOV R14, R28 ;  /* 0x0000001c000e7202 */ /* 0x000fce0000000f00 */
[-C--:B---3--:R-:W-:Y:S01]  /*2f1a0*/  HMMA.16816.F32.BF16 R8, R8, R4.reuse, R12 ;  /* 0x000000040808723c */ /* 0x088fe2000004180c */
[----:B------:R-:W3:Y:S01]  /*2f1b0*/  LDL.LU.64 R14, [R1+0x1a08] ;  /* 0x001a0800010e7983 */ /* 0x000ee20000300a00 */
[----:B------:R-:W3:Y:S11]  /*2f1c0*/  LDL.LU.64 R12, [R1+0x1a00] ;  /* 0x001a0000010c7983 */ /* 0x000ef60000300a00 */
[----:B------:R-:W-:Y:S10]  /*2f1d0*/  @!UPT UIADD3 URZ, URZ, URZ, URZ ;  /* 0x0000003f3f3ff290 */ /* 0x000ff4000fffe03f */
[----:B------:R-:W-:Y:S01]  /*2f1e0*/  STL.64 [R1+0xc0], R8 ;  /* 0x0000c00801007387 */ /* 0x000fe20000100a00 */
[----:B------:R0:W-:Y:S03]  /*2f1f0*/  STL.64 [R1+0xc8], R10 ;  /* 0x0000c80a01007387 */ /* 0x0001e60000100a00 */
[----:B0-----:R-:W3:Y:S01]  /*2f200*/  LDL.LU.64 R10, [R1+0x19f8] ;  /* 0x0019f800010a7983 */ /* 0x001ee20000300a00 */
[----:B------:R-:W3:Y:S02]  /*2f210*/  LDL.LU.64 R8, [R1+0x19f0] ;  /* 0x0019f00001087983 */ /* 0x000ee40000300a00 */
        /* <DEDUP_REMOVED lines=10> */
[----:B------:R-:W3:Y:S06]  /*2f2c0*/  LDL.LU.64 R8, [R1+0x19c0] ;  /* 0x0019c00001087983 */ /* 0x000eec0000300a00 */
[----:B---3--:R-:W-:Y:S01]  /*2f2d0*/  HMMA.16816.F32.BF16 R16, R16, R4, R8 ;  /* 0x000000041010723c */ /* 0x008fe20000041808 */
[----:B------:R-:W2:Y:S01]  /*2f2e0*/  LDL.LU.64 R10, [R1+0x19b8] ;  /* 0x0019b800010a7983 */ /* 0x000ea20000300a00 */
[----:B------:R-:W2:Y:S11]  /*2f2f0*/  LDL.LU.64 R8, [R1+0x19b0] ;  /* 0x0019b00001087983 */ /* 0x000eb60000300a00 */
[----:B------:R-:W-:Y:S10]  /*2f300*/  @!UPT UIADD3 URZ, URZ, URZ, URZ ;  /* 0x0000003f3f3ff290 */ /* 0x000ff4000fffe03f */
[----:B------:R0:W-:Y:S01]  /*2f310*/  STL.64 [R1+0x40], R16 ;  /* 0x0000401001007387 */ /* 0x0001e20000100a00 */
[----:B------:R1:W-:Y:S03]  /*2f320*/  STL.64 [R1+0x48], R18 ;  /* 0x0000481201007387 */ /* 0x0003e60000100a00 */
[----:B0-----:R-:W3:Y:S01]  /*2f330*/  LDL.LU R16, [R1+0x70] ;  /* 0x0000700001107983 */ /* 0x001ee20000300800 */
[----:B------:R-:W3:Y:S02]  /*2f340*/  LDL.LU R17, [R1+0x74] ;  /* 0x0000740001117983 */ /* 0x000ee40000300800 */
[----:B-1----:R-:W3:Y:S02]  /*2f350*/  LDL.LU R18, [R1+0x78] ;  /* 0x0000780001127983 */ /* 0x002ee40000300800 */
[----:B------:R-:W3:Y:S01]  /*2f360*/  LDL.LU R19, [R1+0x7c] ;  /* 0x00007c0001137983 */ /* 0x000ee20000300800 */
[----:B------:R-:W-:-:S02]  /*2f370*/  MOV R0, R15 ;  /* 0x0000000f00007202 */ /* 0x000fc40000000f00 */
[----:B------:R-:W0:Y:S01]  /*2f380*/  S2R R15, SR_TID.X ;  /* 0x00000000000f7919 */ /* 0x000e220000002100 */
[----:B------:R-:W-:Y:S02]  /*2f390*/  MOV R3, R13 ;  /* 0x0000000d00037202 */ /* 0x000fe40000000f00 */
[----:B------:R-:W1:Y:S01]  /*2f3a0*/  S2R R13, SR_TID.X ;  /* 0x00000000000d7919 */ /* 0x000e620000002100 */
[----:B------:R-:W-:Y:S02]  /*2f3b0*/  MOV R2, R14 ;  /* 0x0000000e00027202 */ /* 0x000fe40000000f00 */
[----:B0-----:R-:W-:Y:S02]  /*2f3c0*/  LOP3.LUT R14, R15, 0x7, RZ, 0xc0, !PT ;  /* 0x000000070f0e7812 */ /* 0x001fe400078ec0ff */
[C---:B-1----:R-:W-:Y:S01]  /*2f3d0*/  LOP3.LUT R15, R13.reuse, 0x10, RZ, 0xc0, !PT ;  /* 0x000000100d0f7812 */ /* 0x042fe200078ec0ff */
[----:B------:R-:W-:Y:S02]  /*2f3e0*/  IMAD.SHL.U32 R13, R13, 0x2, RZ ;  /* 0x000000020d0d7824 */ /* 0x000fe400078e00ff */
[----:B------:R-:W-:Y:S01]  /*2f3f0*/  IMAD R14, R14, 0x110, RZ ;  /* 0x000001100e0e7824 */ /* 0x000fe200078e02ff */
[----:B------:R-:W-:-:S04]  /*2f400*/  SHF.L.U32 R15, R15, 0x7, RZ ;  /* 0x000000070f0f7819 */ /* 0x000fc800000006ff */
[----:B------:R-:W-:-:S04]  /*2f410*/  LOP3.LUT R14, R14, 0x10, R13, 0x78, !PT ;  /* 0x000000100e0e7812 */ /* 0x000fc800078e780d */
[----:B------:R-:W-:Y:S02]  /*2f420*/  LOP3.LUT R14, R14, R15, RZ, 0xfc, !PT ;  /* 0x0000000f0e0e7212 */ /* 0x000fe400078efcff */
[----:B------:R-:W0:Y:S01]  /*2f430*/  S2R R15, SR_TID.X ;  /* 0x00000000000f7919 */ /* 0x000e220000002100 */
[----:B------:R-:W-:Y:S01]  /*2f440*/  IMAD.MOV.U32 R28, RZ, RZ, R12 ;  /* 0x000000ffff1c7224 */ /* 0x000fe200078e000c */
[----:B---3--:R-:W-:Y:S02]  /*2f450*/  HMMA.16816.F32.BF16 R20, R20, R4, R16 ;  /* 0x000000041414723c */ /* 0x008fe40000041810 */
[----:B------:R-:W1:Y:S11]  /*2f460*/  S2R R18, SR_TID.X ;  /* 0x0000000000127919 */ /* 0x000e760000002100 */
[----:B------:R-:W-:Y:S10]  /*2f470*/  @!UPT UIADD3 URZ, URZ, URZ, URZ ;  /* 0x0000003f3f3ff290 */ /* 0x000ff4000fffe03f */
[----:B------:R-:W-:Y:S01]  /*2f480*/  STL.64 [R1+0x50], R20 ;  /* 0x0000501401007387 */ /* 0x000fe20000100a00 */
[----:B------:R-:W-:Y:S02]  /*2f490*/  STL.64 [R1+0x58], R22 ;  /* 0x0000581601007387 */ /* 0x000fe40000100a00 */
[----:B------:R-:W3:Y:S01]  /*2f4a0*/  LDSM.16.MT88.4 R20, [R14+0x1f080] ;  /* 0x01f080000e14783b */ /* 0x000ee20000004200 */
[----:B0-----:R-:W-:-:S03]  /*2f4b0*/  LOP3.LUT R19, R15, 0x7, RZ, 0xc0, !PT ;  /* 0x000000070f137812 */ /* 0x001fc600078ec0ff */
[C---:B-1----:R-:W-:Y:S01]  /*2f4c0*/  LOP3.LUT R15, R18.reuse, 0x10, RZ, 0xc0, !PT ;  /* 0x00000010120f7812 */ /* 0x042fe200078ec0ff */
[----:B------:R-:W-:Y:S01]  /*2f4d0*/  SHF.L.U32 R18, R18, 0x1, RZ ;  /* 0x0000000112127819 */ /* 0x000fe200000006ff */
[----:B------:R-:W-:-:S05]  /*2f4e0*/  IMAD R19, R19, 0x110, RZ ;  /* 0x0000011013137824 */ /* 0x000fca00078e02ff */
[----:B------:R-:W-:Y:S02]  /*2f4f0*/  LOP3.LUT R19, R19, 0x10, R18, 0x78, !PT ;  /* 0x0000001013137812 */ /* 0x000fe400078e7812 */
[----:B------:R-:W0:Y:S01]  /*2f500*/  S2R R18, SR_TID.X ;  /* 0x0000000000127919 */ /* 0x000e220000002100 */
[----:B--2---:R-:W-:Y:S01]  /*2f510*/  HMMA.16816.F32.BF16 R8, R24, R4, R8 ;  /* 0x000000041808723c */ /* 0x004fe20000041808 */
[----:B------:R-:W-:Y:S02]  /*2f520*/  SHF.L.U32 R15, R15, 0x7, RZ ;  /* 0x000000070f0f7819 */ /* 0x000fe400000006ff */
[----:B---3--:R-:W-:Y:S02]  /*2f530*/  MOV R14, R21 ;  /* 0x00000015000e7202 */ /* 0x008fe40000000f00 */
[----:B------:R-:W1:Y:S01]  /*2f540*/  S2R R21, SR_TID.X ;  /* 0x0000000000157919 */ /* 0x000e620000002100 */
[----:B------:R-:W-:Y:S01]  /*2f550*/  IMAD.MOV.U32 R13, RZ, RZ, R22 ;  /* 0x000000ffff0d7224 */ /* 0x000fe200078e0016 */
[----:B0-----:R-:W-:-:S02]  /*2f560*/  LOP3.LUT R22, R18, 0x7, RZ, 0xc0, !PT ;  /* 0x0000000712167812 */ /* 0x001fc400078ec0ff */
[----:B------:R-:W-:Y:S02]  /*2f570*/  LOP3.LUT R19, R19, R15, RZ, 0xfc, !PT ;  /* 0x0000000f13137212 */ /* 0x000fe400078efcff */
[----:B------:R-:W-:Y:S01]  /*2f580*/  MOV R12, R23 ;  /* 0x00000017000c7202 */ /* 0x000fe20000000f00 */
[----:B------:R-:W-:Y:S01]  /*2f590*/  IMAD R22, R22, 0x110, RZ ;  /* 0x0000011016167824 */ /* 0x000fe200078e02ff */
[----:B------:R-:W-:-:S10]  /*2f5a0*/  LOP3.LUT R19, R19, 0x20, RZ, 0x3c, !PT ;  /* 0x0000002013137812 */ /* 0x000fd400078e3cff */
[----:B------:R-:W-:Y:S01]  /*2f5b0*/  STL.64 [R1+0x1950], R10 ;  /* 0x0019500a01007387 */ /* 0x000fe20000100a00 */
[----:B------:R0:W-:Y:S01]  /*2f5c0*/  STL.64 [R1+0x1948], R8 ;  /* 0x0019480801007387 */ /* 0x0001e20000100a00 */
[----:B------:R-:W-:Y:S02]  /*2f5d0*/  MOV R16, R20 ;  /* 0x0000001400107202 */ /* 0x000fe40000000f00 */
[C---:B-1----:R-:W-:Y:S01]  /*2f5e0*/  LOP3.LUT R23, R21.reuse, 0x10, RZ, 0xc0, !PT ;  /* 0x0000001015177812 */ /* 0x042fe200078ec0ff */
[----:B------:R-:W-:Y:S01]  /*2f5f0*/  IMAD.SHL.U32 R21, R21, 0x2, RZ ;  /* 0x0000000215157824 */ /* 0x000fe200078e00ff */
[----:B0-----:R-:W-:Y:S02]  /*2f600*/  MOV R9, R14 ;  /* 0x0000000e00097202 */ /* 0x001fe40000000f00 */
[----:B------:R-:W-:Y:S02]  /*2f610*/  MOV R10, R13 ;  /* 0x0000000d000a7202 */ /* 0x000fe40000000f00 */
[----:B------:R-:W-:-:S02]  /*2f620*/  MOV R11, R12 ;  /* 0x0000000c000b7202 */ /* 0x000fc40000000f00 */
[----:B------:R-:W-:Y:S02]  /*2f630*/  SHF.L.U32 R23, R23, 0x7, RZ ;  /* 0x0000000717177819 */ /* 0x000fe400000006ff */
[----:B------:R-:W-:Y:S01]  /*2f640*/  LOP3.LUT R5, R22, 0x10, R21, 0x78, !PT ;  /* 0x0000001016057812 */ /* 0x000fe200078e7815 */
[----:B------:R-:W0:Y:S01]  /*2f650*/  LDSM.16.MT88.4 R12, [R19+0x1f000] ;  /* 0x01f00000130c783b */ /* 0x000e220000004200 */
[----:B------:R-:W-:Y:S02]  /*2f660*/  IMAD.MOV.U32 R8, RZ, RZ, R16 ;  /* 0x000000ffff087224 */ /* 0x000fe400078e0010 */
[----:B------:R-:W1:Y:S01]  /*2f670*/  LDSM.16.MT88.4 R16, [R19+0x1f080] ;  /* 0x01f080001310783b */ /* 0x000e620000004200 */
[----:B------:R-:W-:-:S04]  /*2f680*/  LOP3.LUT R5, R5, R23, RZ, 0xfc, !PT ;  /* 0x0000001705057212 */ /* 0x000fc800078efcff */
[----:B------:R-:W-:-:S05]  /*2f690*/  LOP3.LUT R5, R5, 0x40, RZ, 0x3c, !PT ;  /* 0x0000004005057812 */ /* 0x000fca00078e3cff */
[----:B------:R-:W2:Y:S04]  /*2f6a0*/  LDSM.16.MT88.4 R20, [R5+0x1f000] ;  /* 0x01f000000514783b */ /* 0x000ea80000004200 */
[----:B------:R-:W3:Y:S04]  /*2f6b0*/  LDSM.16.MT88.4 R24, [R5+0x1f080] ;  /* 0x01f080000518783b */ /* 0x000ee80000004200 */
[----:B0-----:R-:W-:Y:S01]  /*2f6c0*/  STL.64 [R1+0x1998], R14 ;  /* 0x0019980e01007387 */ /* 0x001fe20000100a00 */
[----:B------:R0:W-:Y:S03]  /*2f6d0*/  STL.64 [R1+0x1990], R12 ;  /* 0x0019900c01007387 */ /* 0x0001e60000100a00 */
[----:B0-----:R-:W4:Y:S01]  /*2f6e0*/  LDL.LU R12, [R1+0xb0] ;  /* 0x0000b000010c7983 */ /* 0x001f220000300800 */
[----:B------:R-:W4:Y:S02]  /*2f6f0*/  LDL.LU R13, [R1+0xb4] ;  /* 0x0000b400010d7983 */ /* 0x000f240000300800 */
[----:B------:R-:W4:Y:S02]  /*2f700*/  LDL.LU R14, [R1+0xb8] ;  /* 0x0000b800010e7983 */ /* 0x000f240000300800 */
[----:B------:R-:W4:Y:S01]  /*2f710*/  LDL.LU R15, [R1+0xbc] ;  /* 0x0000bc00010f7983 */ /* 0x000f220000300800 */
[----:B-1----:R-:W-:Y:S01]  /*2f720*/  STL.64 [R1+0x1988], R18 ;  /* 0x0019881201007387 */ /* 0x002fe20000100a00 */
[----:B------:R0:W-:Y:S03]  /*2f730*/  STL.64 [R1+0x1980], R16 ;  /* 0x0019801001007387 */ /* 0x0001e60000100a00 */
[----:B0-----:R-:W4:Y:S01]  /*2f740*/  LDL.LU R16, [R1+0xc0] ;  /* 0x0000c00001107983 */ /* 0x001f220000300800 */
[----:B------:R-:W4:Y:S02]  /*2f750*/  LDL.LU R17, [R1+0xc4] ;  /* 0x0000c40001117983 */ /* 0x000f240000300800 */
[----:B------:R-:W4:Y:S02]  /*2f760*/  LDL.LU R18, [R1+0xc8] ;  /* 0x0000c80001127983 */ /* 0x000f240000300800 */
[----:B------:R-:W4:Y:S01]  /*2f770*/  LDL.LU R19, [R1+0xcc] ;  /* 0x0000cc0001137983 */ /* 0x000f220000300800 */
[----:B--2---:R-:W-:Y:S01]  /*2f780*/  STL.64 [R1+0x1978], R22 ;  /* 0x0019781601007387 */ /* 0x004fe20000100a00 */
[----:B------:R0:W-:Y:S03]  /*2f790*/  STL.64 [R1+0x1970], R20 ;  /* 0x0019701401007387 */ /* 0x0001e60000100a00 */
[----:B0-----:R-:W2:Y:S01]  /*2f7a0*/  LDL.LU R20, [R1+0x20] ;  /* 0x0000200001147983 */ /* 0x001ea20000300800 */
[----:B------:R-:W-:-:S02]  /*2f7b0*/  MOV R21, R7 ;  /* 0x0000000700157202 */ /* 0x000fc40000000f00 */
[----:B------:R-:W2:Y:S01]  /*2f7c0*/  LDL.LU R7, [R1+0x19ac] ;  /* 0x0019ac0001077983 */ /* 0x000ea20000300800 */
[----:B------:R-:W-:Y:S01]  /*2f7d0*/  MOV R22, R29 ;  /* 0x0000001d00167202 */ /* 0x000fe20000000f00 */
[----:B------:R-:W-:Y:S01]  /*2f7e0*/  IMAD.MOV.U32 R23, RZ, RZ, R6 ;  /* 0x000000ffff177224 */ /* 0x000fe200078e0006 */
[----:B------:R-:W4:Y:S01]  /*2f7f0*/  LDL.LU R29, [R1+0x19a8] ;  /* 0x0019a800011d7983 */ /* 0x000f220000300800 */
[----:B------:R-:W4:Y:S02]  /*2f800*/  LDL.LU R6, [R1+0x19a4] ;  /* 0x0019a40001067983 */ /* 0x000f240000300800 */
[----:B---3--:R-:W-:Y:S02]  /*2f810*/  STL.64 [R1+0x1968], R26 ;  /* 0x0019681a01007387 */ /* 0x008fe40000100a00 */
[----:B------:R2:W-:Y:S01]  /*2f820*/  STL.64 [R1+0x1960], R24 ;  /* 0x0019601801007387 */ /* 0x0005e20000100a00 */
[----:B------:R-:W0:Y:S04]  /*2f830*/  S2R R5, SR_TID.X ;  /* 0x0000000000057919 */ /* 0x000e280000002100 */
[----:B------:R-:W1:Y:S01]  /*2f840*/  S2R R4, SR_TID.X ;  /* 0x0000000000047919 */ /* 0x000e620000002100 */
[----:B--2---:R-:W-:-:S03]  /*2f850*/  MOV R24, R7 ;  /* 0x0000000700187202 */ /* 0x004fc60000000f00 */
[----:B------:R-:W2:Y:S01]  /*2f860*/  LDL.LU R7, [R1+0x19a0] ;  /* 0x0019a00001077983 */ /* 0x000ea20000300800 */
[----:B------:R-:W2:Y:S02]  /*2f870*/  LDL.LU R26, [R1+0x38] ;  /* 0x00003800011a7983 */ /* 0x000ea40000300800 */
[----:B------:R-:W2:Y:S01]  /*2f880*/  LDL.LU R27, [R1+0x3c] ;  /* 0x00003c00011b7983 */ /* 0x000ea20000300800 */
[----:B----4-:R-:W-:Y:S02]  /*2f890*/  MOV R25, R29 ;  /* 0x0000001d00197202 */ /* 0x010fe40000000f00 */
[----:B0-----:R-:W-:Y:S01]  /*2f8a0*/  LOP3.LUT R5, R5, 0x7, RZ, 0xc0, !PT ;  /* 0x0000000705057812 */ /* 0x001fe200078ec0ff */
[C---:B-1----:R-:W-:Y:S01]  /*2f8b0*/  LOP3.LUT R29, R4.reuse, 0x10, RZ, 0xc0, !PT ;  /* 0x00000010041d7812 */ /* 0x042fe200078ec0ff */
[----:B------:R-:W-:-:S03]  /*2f8c0*/  SHF.L.U32 R4, R4, 0x1, RZ ;  /* 0x0000000104047819 */ /* 0x000fc600000006ff */
[----:B------:R-:W-:Y:S02]  /*2f8d0*/  IMAD R5, R5, 0x110, RZ ;  /* 0x0000011005057824 */ /* 0x000fe400078e02ff */
[----:B------:R-:W-:-:S03]  /*2f8e0*/  IMAD.SHL.U32 R29, R29, 0x80, RZ ;  /* 0x000000801d1d7824 */ /* 0x000fc600078e00ff */
[----:B------:R-:W-:-:S04]  /*2f8f0*/  LOP3.LUT R5, R5, 0x10, R4, 0x78, !PT ;  /* 0x0000001005057812 */ /* 0x000fc800078e7804 */
[----:B------:R-:W-:-:S04]  /*2f900*/  LOP3.LUT R5, R5, R29, RZ, 0xfc, !PT ;  /* 0x0000001d05057212 */ /* 0x000fc800078efcff */
[----:B------:R-:W-:Y:S01]  /*2f910*/  LOP3.LUT R5, R5, 0x60, RZ, 0x3c, !PT ;  /* 0x0000006005057812 */ /* 0x000fe200078e3cff */
[-C--:B--2---:R-:W-:Y:S04]  /*2f920*/  HMMA.16816.F32.BF16 R20, R20, R6.reuse, R24 ;  /* 0x000000061414723c */ /* 0x084fe80000041818 */
[----:B------:R-:W0:Y:S11]  /*2f930*/  LDSM.16.MT88.4 R24, [R5+0x1f080] ;  /* 0x01f080000518783b */ /* 0x000e360000004200 */
[----:B------:R-:W-:Y:S08]  /*2f940*/  @!UPT UIADD3 URZ, URZ, URZ, URZ ;  /* 0x0000003f3f3ff290 */ /* 0x000ff0000fffe03f */
[----:B------:R-:W-:Y:S01]  /*2f950*/  STL.64 [R1+0x30], R20 ;  /* 0x0000301401007387 */ /* 0x000fe20000100a00 */
[----:B------:R-:W-:Y:S01]  /*2f960*/  STL [R1+0x3c], R23 ;  /* 0x00003c1701007387 */ /* 0x000fe20000100800 */
[----:B------:R-:W-:Y:S02]  /*2f970*/  MOV R29, R22 ;  /* 0x00000016001d7202 */ /* 0x000fe40000000f00 */
[----:B------:R-:W1:Y:S04]  /*2f980*/  LDSM.16.MT88.4 R20, [R5+0x1f000] ;  /* 0x01f000000514783b */ /* 0x000e680000004200 */
[----:B------:R2:W-:Y:S01]  /*2f990*/  STL [R1+0x1958], R29 ;  /* 0x0019581d01007387 */ /* 0x0005e20000100800 */
[----:B------:R-:W-:Y:S01]  /*2f9a0*/  HMMA.16816.F32.BF16 R8, R8, R6, R12 ;  /* 0x000000060808723c */ /* 0x000fe2000004180c */
[----:B------:R-:W-:Y:S06]  /*2f9b0*/  BAR.SYNC.DEFER_BLOCKING 0x0 ;  /* 0x0000000000007b1d */ /* 0x000fec0000010000 */
[----:B0-----:R-:W-:Y:S01]  /*2f9c0*/  STL.64 [R1+0x10], R24 ;  /* 0x0000101801007387 */ /* 0x001fe20000100a00 */
[----:B------:R-:W-:Y:S03]  /*2f9d0*/  STL.64 [R1+0x18], R26 ;  /* 0x0000181a01007387 */ /* 0x000fe60000100a00 */
[----:B-1----:R0:W-:Y:S01]  /*2f9e0*/  STL [R1+0x20], R20 ;  /* 0x0000201401007387 */ /* 0x0021e20000100800 */
[----:B--2---:R-:W-:-:S02]  /*2f9f0*/  MOV R29, R21 ;  /* 0x00000015001d7202 */ /* 0x004fc40000000f00 */
[----:B------:R-:W-:Y:S01]  /*2fa00*/  MOV R5, R22 ;  /* 0x0000001600057202 */ /* 0x000fe20000000f00 */
[----:B------:R-:W-:Y:S01]  /*2fa10*/  IMAD.MOV.U32 R4, RZ, RZ, R23 ;  /* 0x000000ffff047224 */ /* 0x000fe200078e0017 */
[----:B0-----:R-:W2:Y:S01]  /*2fa20*/  LDL.LU R20, [R1+0xa0] ;  /* 0x0000a00001147983 */ /* 0x001ea20000300800 */
[----:B------:R-:W2:Y:S02]  /*2fa30*/  LDL.LU R21, [R1+0xa4] ;  /* 0x0000a40001157983 */ /* 0x000ea40000300800 */
[----:B------:R-:W2:Y:S02]  /*2fa40*/  LDL.LU R22, [R1+0xa8] ;  /* 0x0000a80001167983 */ /* 0x000ea40000300800 */
[----:B------:R-:W2:Y:S01]  /*2fa50*/  LDL.LU R23, [R1+0xac] ;  /* 0x0000ac0001177983 */ /* 0x000ea20000300800 */
[----:B------:R-:W3:Y:S01]  /*2fa60*/  LDL.LU.64 R14, [R1+0x1998] ;  /* 0x00199800010e7983 */ /* 0x000ee20000300a00 */
[----:B------:R-:W3:Y:S01]  /*2fa70*/  LDL.LU.64 R12, [R1+0x1990] ;  /* 0x00199000010c7983 */ /* 0x000ee20000300a00 */
[----:B------:R-:W-:-:S02]  /*2fa80*/  MOV R24, R28 ;  /* 0x0000001c00187202 */ /* 0x000fc40000000f00 */
[----:B------:R-:W-:Y:S01]  /*2fa90*/  MOV R25, R3 ;  /* 0x0000000300197202 */ /* 0x000fe20000000f00 */
[----:B------:R-:W-:Y:S01]  /*2faa0*/  MOV R28, R8 ;  /* 0x00000008001c7202 */ /* 0x000fe20000000f00 */
[----:B------:R-:W-:Y:S02]  /*2fab0*/  MOV R26, R2 ;  /* 0x00000002001a7202 */ /* 0x000fe40000000f00 */
[----:B------:R-:W-:Y:S01]  /*2fac0*/  MOV R3, R9 ;  /* 0x0000000900037202 */ /* 0x000fe20000000f00 */
[----:B------:R-:W4:Y:S01]  /*2fad0*/  LDL.LU R8, [R1+0x40] ;  /* 0x0000400001087983 */ /* 0x000f220000300800 */
[----:B------:R-:W-:Y:S01]  /*2fae0*/  IMAD.MOV.U32 R27, RZ, RZ, R0 ;  /* 0x000000ffff1b7224 */ /* 0x000fe200078e0000 */
[----:B------:R-:W-:Y:S01]  /*2faf0*/  MOV R2, R10 ;  /* 0x0000000a00027202 */ /* 0x000fe20000000f00 */
[----:B------:R-:W4:Y:S02]  /*2fb00*/  LDL.LU R9, [R1+0x44] ;  /* 0x0000440001097983 */ /* 0x000f240000300800 */
[----:B------:R-:W-:Y:S01]  /*2fb10*/  IMAD.MOV.U32 R0, RZ, RZ, R11 ;  /* 0x000000ffff007224 */ /* 0x000fe200078e000b */
[----:B------:R-:W4:Y:S01]  /*2fb20*/  LDL.LU R10, [R1+0x48] ;  /* 0x00004800010a7983 */ /* 0x000f220000300800 */
[----:B------:R-:W4:Y:S01]  /*2fb30*/  LDL.LU R11, [R1+0x4c] ;  /* 0x00004c00010b7983 */ /* 0x000f220000300800 */
[-C--:B---3--:R-:W-:Y:S02]  /*2fb40*/  HMMA.16816.F32.BF16 R12, R12, R6.reuse, R16 ;  /* 0x000000060c0c723c */ /* 0x088fe40000041810 */
[----:B------:R-:W2:Y:S01]  /*2fb50*/  LDL.LU.64 R18, [R1+0x1988] ;  /* 0x0019880001127983 */ /* 0x000ea20000300a00 */
[----:B------:R-:W2:Y:S11]  /*2fb60*/  LDL.LU.64 R16, [R1+0x1980] ;  /* 0x0019800001107983 */ /* 0x000eb60000300a00 */
[----:B------:R-:W-:Y:S09]  /*2fb70*/  @!UPT UIADD3 URZ, URZ, URZ, URZ ;  /* 0x0000003f3f3ff290 */ /* 0x000ff2000fffe03f */
[----:B------:R0:W-:Y:S04]  /*2fb80*/  STL [R1+0x1918], R12 ;  /* 0x0019180c01007387 */ /* 0x0001e80000100800 */
[----:B0-----:R-:W3:Y:S01]  /*2fb90*/  LDL.LU R12, [R1+0x3c] ;  /* 0x00003c00010c7983 */ /* 0x001ee20000300800 */
[----:B------:R0:W-:Y:S03]  /*2fba0*/  STL [R1+0x1914], R14 ;  /* 0x0019140e01007387 */ /* 0x0001e60000100800 */
[----:B0-----:R-:W2:Y:S01]  /*2fbb0*/  LDL.LU R14, [R1+0x34] ;  /* 0x00003400010e7983 */ /* 0x001ea20000300800 */
[----:B------:R0:W-:Y:S03]  /*2fbc0*/  STL [R1+0x1908], R13 ;  /* 0x0019080d01007387 */ /* 0x0001e60000100800 */
[----:B0-----:R-:W3:Y:S01]  /*2fbd0*/  LDL.LU R13, [R1+0x30] ;  /* 0x00003000010d7983 */ /* 0x001ee20000300800 */
[----:B------:R-:W-:Y:S03]  /*2fbe0*/  STL [R1+0x1904], R15 ;  /* 0x0019040f01007387 */ /* 0x000fe60000100800 */
[----:B--2---:R-:W-:Y:S04]  /*2fbf0*/  STL [R1+0x1930], R14 ;  /* 0x0019300e01007387 */ /* 0x004fe80000100800 */
[----:B---3--:R0:W-:Y:S04]  /*2fc00*/  STL.64 [R1+0x1928], R12 ;  /* 0x0019280c01007387 */ /* 0x0081e80000100a00 */
[----:B0-----:R-:W2:Y:S01]  /*2fc10*/  LDL.LU R12, [R1+0x50] ;  /* 0x00005000010c7983 */ /* 0x001ea20000300800 */
[----:B------:R-:W2:Y:S02]  /*2fc20*/  LDL.LU R13, [R1+0x54] ;  /* 0x00005400010d7983 */ /* 0x000ea40000300800 */
[----:B------:R-:W3:Y:S02]  /*2fc30*/  LDL.LU R14, [R1+0x58] ;  /* 0x00005800010e7983 */ /* 0x000ee40000300800 */
[----:B------:R-:W3:Y:S01]  /*2fc40*/  LDL.LU R15, [R1+0x5c] ;  /* 0x00005c00010f7983 */ /* 0x000ee20000300800 */
[-C--:B------:R-:W-:Y:S01]  /*2fc50*/  HMMA.16816.F32.BF16 R16, R16, R6.reuse, R20 ;  /* 0x000000061010723c */ /* 0x080fe20000041814 */
[----:B---3--:R-:W-:Y:S01]  /*2fc60*/  STL.64 [R1+0x1940], R14 ;  /* 0x0019400e01007387 */ /* 0x008fe20000100a00 */
[----:B--2---:R0:W-:Y:S03]  /*2fc70*/  STL.64 [R1+0x1938], R12 ;  /* 0x0019380c01007387 */ /* 0x0041e60000100a00 */
[----:B0-----:R-:W2:Y:S01]  /*2fc80*/  LDL.LU R12, [R1+0x10] ;  /* 0x00001000010c7983 */ /* 0x001ea20000300800 */
[----:B------:R-:W2:Y:S02]  /*2fc90*/  LDL.LU R13, [R1+0x14] ;  /* 0x00001400010d7983 */ /* 0x000ea40000300800 */
[----:B------:R-:W2:Y:S02]  /*2fca0*/  LDL.LU R14, [R1+0x18] ;  /* 0x00001800010e7983 */ /* 0x000ea40000300800 */
[----:B------:R-:W2:Y:S01]  /*2fcb0*/  LDL.LU R15, [R1+0x1c] ;  /* 0x00001c00010f7983 */ /* 0x000ea20000300800 */
[----:B------:R-:W3:Y:S01]  /*2fcc0*/  LDL.LU.64 R22, [R1+0x1978] ;  /* 0x0019780001167983 */ /* 0x000ee20000300a00 */
[----:B------:R-:W3:Y:S02]  /*2fcd0*/  LDL.LU.64 R20, [R1+0x1970] ;  /* 0x0019700001147983 */ /* 0x000ee40000300a00 */
[----:B---3--:R-:W-:Y:S01]  /*2fce0*/  HMMA.16816.F32.BF16 R20, R20, R6, R24 ;  /* 0x000000061414723c */ /* 0x008fe20000041818 */
[----:B------:R-:W4:Y:S01]  /*2fcf0*/  LDL.LU.64 R26, [R1+0x1968] ;  /* 0x00196800011a7983 */ /* 0x000f220000300a00 */
[----:B------:R-:W4:Y:S11]  /*2fd00*/  LDL.LU.64 R24, [R1+0x1960] ;  /* 0x0019600001187983 */ /* 0x000f360000300a00 */
[----:B------:R-:W-:Y:S10]  /*2fd10*/  @!UPT UIADD3 URZ, URZ, URZ, URZ ;  /* 0x0000003f3f3ff290 */ /* 0x000ff4000fffe03f */
[----:B------:R0:W-:Y:S01]  /*2fd20*/  STL [R1+0x1920], R20 ;  /* 0x0019201401007387 */ /* 0x0001e20000100800 */
[----:B------:R-:W-:Y:S02]  /*2fd30*/  STL [R1+0x191c], R22 ;  /* 0x00191c1601007387 */ /* 0x000fe40000100800 */
[----:B------:R1:W-:Y:S02]  /*2fd40*/  STL [R1+0x1910], R21 ;  /* 0x0019101501007387 */ /* 0x0003e40000100800 */
[----:B------:R3:W-:Y:S01]  /*2fd50*/  STL [R1+0x190c], R23 ;  /* 0x00190c1701007387 */ /* 0x0007e20000100800 */
[----:B0-----:R-:W2:Y:S01]  /*2fd60*/  LDL.LU R20, [R1+0x20] ;  /* 0x0000200001147983 */ /* 0x001ea20000300800 */
[----:B-1----:R-:W-:-:S03]  /*2fd70*/  MOV R21, R29 ;  /* 0x0000001d00157202 */ /* 0x002fc60000000f00 */
[----:B------:R-:W2:Y:S01]  /*2fd80*/  LDL.LU R29, [R1+0x1958] ;  /* 0x00195800011d7983 */ /* 0x000ea20000300800 */
[-C--:B----4-:R-:W-:Y:S03]  /*2fd90*/  HMMA.16816.F32.BF16 R24, R24, R6.reuse, R8 ;  /* 0x000000061818723c */ /* 0x090fe60000041808 */
[----:B------:R-:W2:Y:S01]  /*2fda0*/  LDL.LU.64 R10, [R1+0x1950] ;  /* 0x00195000010a7983 */ /* 0x000ea20000300a00 */
[----:B------:R-:W2:Y:S01]  /*2fdb0*/  LDL.LU.64 R8, [R1+0x1948] ;  /* 0x0019480001087983 */ /* 0x000ea20000300a00 */
[----:B------:R-:W-:Y:S02]  /*2fdc0*/  MOV R22, R5 ;  /* 0x0000000500167202 */ /* 0x000fe40000000f00 */
[----:B---3--:R-:W-:Y:S01]  /*2fdd0*/  MOV R23, R4 ;  /* 0x0000000400177202 */ /* 0x008fe20000000f00 */
[-C--:B--2---:R-:W-:Y:S01]  /*2fde0*/  HMMA.16816.F32.BF16 R8, R12, R6.reuse, R8 ;  /* 0x000000060c08723c */ /* 0x084fe20000041808 */
[----:B------:R-:W2:Y:S01]  /*2fdf0*/  LDL.LU.64 R14, [R1+0x1940] ;  /* 0x00194000010e7983 */ /* 0x000ea20000300a00 */
[----:B------:R-:W2:Y:S06]  /*2fe00*/  LDL.LU.64 R12, [R1+0x1938] ;  /* 0x00193800010c7983 */ /* 0x000eac0000300a00 */
[----:B--2---:R-:W-:Y:S01]  /*2fe10*/  HMMA.16816.F32.BF16 R4, R20, R6, R12 ;  /* 0x000000061404723c */ /* 0x004fe2000004180c */
[----:B------:R-:W2:Y:S01]  /*2fe20*/  LDL.LU R14, [R1+0x1930] ;  /* 0x00193000010e7983 */ /* 0x000ea20000300800 */
[----:B------:R-:W3:Y:S05]  /*2fe30*/  LDL.LU.64 R12, [R1+0x1928] ;  /* 0x00192800010c7983 */ /* 0x000eea0000300a00 */
[----:B------:R-:W-:-:S02]  /*2fe40*/  FMUL R15, R3, c[0x0][0x188] ;  /* 0x00006200030f7a20 */ /* 0x000fc40000400000 */
[----:B------:R-:W-:Y:S02]  /*2fe50*/  FMUL R3, R2, c[0x0][0x188] ;  /* 0x0000620002037a20 */ /* 0x000fe40000400000 */
[----:B------:R-:W0:Y:S11]  /*2fe60*/  S2R R2, SR_TID.X ;  /* 0x0000000000027919 */ /* 0x000e360000002100 */
[----:B------:R-:W-:Y:S01]  /*2fe70*/  @!UPT UIADD3 URZ, URZ, URZ, URZ ;  /* 0x0000003f3f3ff290 */ /* 0x000fe2000fffe03f */
[----:B------:R3:W-:Y:S01]  /*2fe80*/  STL [R1+0x1924], R7 ;  /* 0x0019240701007387 */ /* 0x0007e20000100800 */
[----:B------:R-:W-:Y:S02]  /*2fe90*/  FMUL R10, R10, c[0x0][0x188] ;  /* 0x000062000a0a7a20 */ /* 0x000fe40000400000 */
[----:B------:R-:W-:Y:S02]  /*2fea0*/  FMUL R8, R8, c[0x0][0x188] ;  /* 0x0000620008087a20 */ /* 0x000fe40000400000 */
[----:B------:R-:W-:Y:S02]  /*2feb0*/  FMUL R26, R26, c[0x0][0x188] ;  /* 0x000062001a1a7a20 */ /* 0x000fe40000400000 */
[----:B------:R-:W-:Y:S02]  /*2fec0*/  FMUL R24, R24, c[0x0][0x188] ;  /* 0x0000620018187a20 */ /* 0x000fe40000400000 */
[----:B------:R-:W-:Y:S02]  /*2fed0*/  FMUL R18, R18, c[0x0][0x188] ;  /* 0x0000620012127a20 */ /* 0x000fe40000400000 */
[----:B------:R-:W-:-:S02]  /*2fee0*/  FMUL R16, R16, c[0x0][0x188] ;  /* 0x0000620010107a20 */ /* 0x000fc40000400000 */
[----:B--2---:R-:W-:Y:S02]  /*2fef0*/  FMUL R21, R14, c[0x0][0x188] ;  /* 0x000062000e157a20 */ /* 0x004fe40000400000 */
[----:B------:R-:W1:Y:S01]  /*2ff00*/  S2R R14, SR_TID.X ;  /* 0x00000000000e7919 */ /* 0x000e620000002100 */
[----:B---3--:R-:W-:Y:S02]  /*2ff10*/  FMUL R7, R13, c[0x0][0x188] ;  /* 0x000062000d077a20 */ /* 0x008fe40000400000 */
[----:B------:R-:W-:Y:S01]  /*2ff20*/  FMUL R13, R0, c[0x0][0x188] ;  /* 0x00006200000d7a20 */ /* 0x000fe20000400000 */
[----:B0-----:R-:W-:Y:S02]  /*2ff30*/  LOP3.LUT R0, R2, 0x3, RZ, 0xc0, !PT ;  /* 0x0000000302007812 */ /* 0x001fe400078ec0ff */
[----:B-1----:R-:W-:Y:S02]  /*2ff40*/  LOP3.LUT R20, R14, 0x1c, RZ, 0xc0, !PT ;  /* 0x0000001c0e147812 */ /* 0x002fe400078ec0ff */
[----:B------:R-:W0:Y:S01]  /*2ff50*/  S2R R14, SR_CTAID.X ;  /* 0x00000000000e7919 */ /* 0x000e220000002500 */
[----:B------:R-:W-:Y:S01]  /*2ff60*/  IMAD.SHL.U32 R0, R0, 0x2, RZ ;  /* 0x0000000200007824 */ /* 0x000fe200078e00ff */
[----:B------:R-:W-:-:S02]  /*2ff70*/  LOP3.LUT R2, R2, 0x60, RZ, 0xc0, !PT ;  /* 0x0000006002027812 */ /* 0x000fc400078ec0ff */
[----:B------:R-:W-:Y:S01]  /*2ff80*/  LEA.HI R22, R20, 0x78, RZ, 0x1e ;  /* 0x0000007814167811 */ /* 0x000fe200078ff0ff */
[----:B------:R1:W-:Y:S01]  /*2ff90*/  STL [R1+0x10], R7 ;  /* 0x0000100701007387 */ /* 0x0003e20000100800 */
[----:B------:R-:W-:-:S03]  /*2ffa0*/  LEA.HI R0, R2, R0, RZ, 0x1e ;  /* 0x0000000002007211 */ /* 0x000fc600078ff0ff */
[----:B------:R-:W2:Y:S01]  /*2ffb0*/  S2R R2, SR_TID.X ;  /* 0x0000000000027919 */ /* 0x000ea20000002100 */
[----:B------:R-:W-:-:S03]  /*2ffc0*/  IADD3 R0, P0, R0, UR4, RZ ;  /* 0x0000000400007c10 */ /* 0x000fc6000ff1e0ff */
[----:B-1----:R-:W1:Y:S01]  /*2ffd0*/  S2R R7, SR_TID.X ;  /* 0x0000000000077919 */ /* 0x002e620000002100 */
[----:B0-----:R-:W-:-:S04]  /*2ffe0*/  SHF.L.U32 R14, R14, 0x7, RZ ;  /* 0x000000070e0e7819 */ /* 0x001fc800000006ff */
[----:B------:R-:W-:Y:S02]  /*2fff0*/  IADD3 R14, R14, R22, RZ ;  /* 0x000000160e0e7210 */ /* 0x000fe40007ffe0ff */
[----:B------:R-:W0:Y:S02]  /*30000*/  S2R R22, SR_CTAID.X ;  /* 0x0000000000167919 */ /* 0x000e240000002500 */
[----:B------:R-:W-:Y:S02]  /*30010*/  ISETP.GT.U32.AND P3, PT, R0, R14, PT ;  /* 0x0000000e0000720c */ /* 0x000fe40003f64070 */
[----:B------:R-:W3:Y:S01]  /*30020*/  S2R R14, SR_CTAID.X ;  /* 0x00000000000e7919 */ /* 0x000ee20000002500 */
[----:B------:R-:W-:Y:S02]  /*30030*/  FMUL R23, R12, c[0x0][0x188] ;  /* 0x000062000c177a20 */ /* 0x000fe40000400000 */
[----:B------:R-:W4:Y:S01]  /*30040*/  S2R R12, SR_CTAID.X ;  /* 0x00000000000c7919 */ /* 0x000f220000002500 */
[----:B-1----:R-:W-:-:S02]  /*30050*/  LOP3.LUT R7, R7, 0x1c, RZ, 0xc0, !PT ;  /* 0x0000001c07077812 */ /* 0x002fc400078ec0ff */
[C---:B--2---:R-:W-:Y:S01]  /*30060*/  LOP3.LUT R20, R2.reuse, 0x1c, RZ, 0xc0, !PT ;  /* 0x0000001c02147812 */ /* 0x044fe200078ec0ff */
[----:B------:R-:W-:Y:S01]  /*30070*/  LOP3.LUT R2, R2, 0x1c, RZ, 0xc0, !PT ;  /* 0x0000001c02027812 */ /* 0x000fe200078ec0ff */
[----:B------:R-:W-:Y:S01]  /*30080*/  LEA.HI R7, R7, 0x70, RZ, 0x1e ;  /* 0x0000007007077811 */ /* 0x000fe200078ff0ff */
[----:B0-----:R-:W-:Y:S01]  /*30090*/  IMAD.SHL.U32 R22, R22, 0x80, RZ ;  /* 0x0000008016167824 */ /* 0x001fe200078e00ff */
[----:B---3--:R-:W-:-:S04]  /*300a0*/  SHF.L.U32 R14, R14, 0x7, RZ ;  /* 0x000000070e0e7819 */ /* 0x008fc800000006ff */
[----:B------:R-:W-:Y:S01]  /*300b0*/  IADD3 R22, R22, R7, RZ ;  /* 0x0000000716167210 */ /* 0x000fe20007ffe0ff */
[----:B------:R-:W-:Y:S01]  /*300c0*/  LEA.HI R7, R2, 0x68, RZ, 0x1e ;  /* 0x0000006802077811 */ /* 0x000fe200078ff0ff */
[----:B------:R-:W-:Y:S02]  /*300d0*/  IADD3.X R2, RZ, UR5, RZ, P0, !PT ;  /* 0x00000005ff027c10 */ /* 0x000fe400087fe4ff */
[----:B----4-:R-:W-:Y:S02]  /*300e0*/  SHF.L.U32 R12, R12, 0x7, RZ ;  /* 0x000000070c0c7819 */ /* 0x010fe400000006ff */
[----:B------:R-:W-:Y:S01]  /*300f0*/  ISETP.GT.U32.AND P5, PT, R0, R22, PT ;  /* 0x000000160000720c */ /* 0x000fe20003fa4070 */
[----:B------:R-:W-:Y:S02]  /*30100*/  LEA.HI R22, R20, 0x60, RZ, 0x1e ;  /* 0x0000006014167811 */ /* 0x000fe400078ff0ff */
[----:B------:R-:W-:Y:S01]  /*30110*/  IMAD.IADD R7, R14, 0x1, R7 ;  /* 0x000000010e077824 */ /* 0x000fe200078e0207 */
[----:B------:R-:W-:-:S02]  /*30120*/  LEA.HI R14, R20, 0x58, RZ, 0x1e ;  /* 0x00000058140e7811 */ /* 0x000fc400078ff0ff */
[----:B------:R-:W-:Y:S01]  /*30130*/  ISETP.GT.U32.AND.EX P3, PT, R2, RZ, PT, P3 ;  /* 0x000000ff0200720c */ /* 0x000fe20003f64130 */
[----:B------:R-:W-:Y:S01]  /*30140*/  LEA.HI R20, R20, 0x50, RZ, 0x1e ;  /* 0x0000005014147811 */ /* 0x000fe200078ff0ff */
[----:B------:R-:W-:Y:S02]  /*30150*/  IADD3 R22, R12, R22, RZ ;  /* 0x000000160c167210 */ /* 0x000fe40007ffe0ff */
[----:B------:R-:W-:Y:S02]  /*30160*/  ISETP.GT.U32.AND P4, PT, R0, R7, PT ;  /* 0x000000070000720c */ /* 0x000fe40003f84070 */
[----:B------:R-:W-:Y:S02]  /*30170*/  FSEL R10, R10, -INF , !P3 ;  /* 0xff8000000a0a7808 */ /* 0x000fe40005800000 */
[C---:B------:R-:W-:Y:S01]  /*30180*/  IADD3 R14, R12.reuse, R14, RZ ;  /* 0x0000000e0c0e7210 */ /* 0x040fe20007ffe0ff */
[----:B------:R-:W3:Y:S01]  /*30190*/  LDL.LU R7, [R1+0x1924] ;  /* 0x0019240001077983 */ /* 0x000ee20000300800 */
[----:B------:R-:W-:-:S02]  /*301a0*/  IADD3 R12, R12, R20, RZ ;  /* 0x000000140c0c7210 */ /* 0x000fc40007ffe0ff */
[----:B------:R-:W3:Y:S01]  /*301b0*/  LDL.LU R20, [R1+0x1920] ;  /* 0x0019200001147983 */ /* 0x000ee20000300800 */
[C---:B------:R-:W-:Y:S02]  /*301c0*/  ISETP.GT.U32.AND P0, PT, R0.reuse, R22, PT ;  /* 0x000000160000720c */ /* 0x040fe40003f04070 */
[----:B------:R-:W4:Y:S01]  /*301d0*/  LDL.LU R22, [R1+0x191c] ;  /* 0x00191c0001167983 */ /* 0x000f220000300800 */
[----:B------:R0:W-:Y:S01]  /*301e0*/  STL [R1+0x6c], R10 ;  /* 0x00006c0a01007387 */ /* 0x0001e20000100800 */
[C---:B------:R-:W-:Y:S02]  /*301f0*/  ISETP.GT.U32.AND P2, PT, R0.reuse, R14, PT ;  /* 0x0000000e0000720c */ /* 0x040fe40003f44070 */
[----:B------:R-:W1:Y:S04]  /*30200*/  S2R R14, SR_CTAID.X ;  /* 0x00000000000e7919 */ /* 0x000e680000002500 */
[----:B0-----:R-:W0:Y:S01]  /*30210*/  S2R R10, SR_TID.X ;  /* 0x00000000000a7919 */ /* 0x001e220000002100 */
[----:B------:R-:W-:-:S02]  /*30220*/  ISETP.GT.U32.AND P1, PT, R0, R12, PT ;  /* 0x0000000c0000720c */ /* 0x000fc40003f24070 */
[----:B------:R-:W0:Y:S02]  /*30230*/  S2R R12, SR_TID.X ;  /* 0x00000000000c7919 */ /* 0x000e240000002100 */
[----:B-1----:R-:W-:Y:S01]  /*30240*/  IMAD.SHL.U32 R14, R14, 0x80, RZ ;  /* 0x000000800e0e7824 */ /* 0x002fe200078e00ff */
[----:B0-----:R-:W-:-:S04]  /*30250*/  LOP3.LUT R10, R10, 0x1c, RZ, 0xc0, !PT ;  /* 0x0000001c0a0a7812 */ /* 0x001fc800078ec0ff */
[----:B------:R-:W-:-:S04]  /*30260*/  LEA.HI R10, R10, 0x48, RZ, 0x1e ;  /* 0x000000480a0a7811 */ /* 0x000fc800078ff0ff */
[----:B------:R-:W-:Y:S02]  /*30270*/  IADD3 R14, R14, R10, RZ ;  /* 0x0000000a0e0e7210 */ /* 0x000fe40007ffe0ff */
[----:B------:R-:W0:Y:S01]  /*30280*/  S2R R10, SR_CTAID.X ;  /* 0x00000000000a7919 */ /* 0x000e220000002500 */
[----:B------:R-:W-:-:S04]  /*30290*/  LOP3.LUT R12, R12, 0x1c, RZ, 0xc0, !PT ;  /* 0x0000001c0c0c7812 */ /* 0x000fc800078ec0ff */
[----:B------:R-:W-:Y:S02]  /*302a0*/  LEA.HI R12, R12, 0x40, RZ, 0x1e ;  /* 0x000000400c0c7811 */ /* 0x000fe400078ff0ff */
[----:B------:R-:W-:Y:S02]  /*302b0*/  ISETP.GT.U32.AND.EX P5, PT, R2, RZ, PT, P5 ;  /* 0x000000ff0200720c */ /* 0x000fe40003fa4150 */
[----:B------:R-:W-:Y:S02]  /*302c0*/  ISETP.GT.U32.AND P3, PT, R0, R14, PT ;  /* 0x0000000e0000720c */ /* 0x000fe40003f64070 */
[----:B------:R-:W1:Y:S01]  /*302d0*/  S2R R14, SR_TID.X ;  /* 0x00000000000e7919 */ /* 0x000e620000002100 */
[----:B------:R-:W-:Y:S02]  /*302e0*/  FSEL R8, R8, -INF , !P5 ;  /* 0xff80000008087808 */ /* 0x000fe40006800000 */
[----:B0-----:R-:W-:-:S04]  /*302f0*/  SHF.L.U32 R10, R10, 0x7, RZ ;  /* 0x000000070a0a7819 */ /* 0x001fc800000006ff */
[----:B------:R-:W-:Y:S02]  /*30300*/  IADD3 R10, R10, R12, RZ ;  /* 0x0000000c0a0a7210 */ /* 0x000fe40007ffe0ff */
[----:B------:R-:W-:Y:S01]  /*30310*/  ISETP.GT.U32.AND.EX P4, PT, R2, RZ, PT, P4 ;  /* 0x000000ff0200720c */ /* 0x000fe20003f84140 */
[----:B------:R-:W3:Y:S01]  /*30320*/  LDL.LU R12, [R1+0x1918] ;  /* 0x00191800010c7983 */ /* 0x000ee20000300800 */
[----:B------:R-:W-:-:S03]  /*30330*/  ISETP.GT.U32.AND P5, PT, R0, R10, PT ;  /* 0x0000000a0000720c */ /* 0x000fc60003fa4070 */
[----:B------:R-:W0:Y:S01]  /*30340*/  S2R R10, SR_CTAID.X ;  /* 0x00000000000a7919 */ /* 0x000e220000002500 */
[----:B------:R-:W-:Y:S01]  /*30350*/  FSEL R26, R26, -INF , !P4 ;  /* 0xff8000001a1a7808 */ /* 0x000fe20006000000 */
[----:B------:R-:W-:Y:S04]  /*30360*/  STL [R1+0x70], R8 ;  /* 0x0000700801007387 */ /* 0x000fe80000100800 */
[----:B------:R0:W-:Y:S01]  /*30370*/  STL [R1+0x74], R26 ;  /* 0x0000741a01007387 */ /* 0x0001e20000100800 */
[----:B-1----:R-:W-:-:S03]  /*30380*/  LOP3.LUT R14, R14, 0x1c, RZ, 0xc0, !PT ;  /* 0x0000001c0e0e7812 */ /* 0x002fc600078ec0ff */
[----:B0-----:R-:W0:Y:S01]  /*30390*/  S2R R26, SR_CTAID.X ;  /* 0x00000000001a7919 */ /* 0x001e220000002500 */
[----:B------:R-:W-:Y:S02]  /*303a0*/  LEA.HI R8, R14, 0x30, RZ, 0x1e ;  /* 0x000000300e087811 */ /* 0x000fe400078ff0ff */
[----:B------:R-:W-:Y:S01]  /*303b0*/  ISETP.GT.U32.AND.EX P0, PT, R2, RZ, PT, P0 ;  /* 0x000000ff0200720c */ /* 0x000fe20003f04100 */
[----:B------:R-:W-:-:S03]  /*303c0*/  IMAD.SHL.U32 R10, R10, 0x80, RZ ;  /* 0x000000800a0a7824 */ /* 0x000fc600078e00ff */
[----:B------:R-:W-:Y:S02]  /*303d0*/  FSEL R24, R24, -INF , !P0 ;  /* 0xff80000018187808 */ /* 0x000fe40004000000 */
[----:B------:R-:W-:Y:S02]  /*303e0*/  IADD3 R8, R10, R8, RZ ;  /* 0x000000080a087210 */ /* 0x000fe40007ffe0ff */
[----:B------:R-:W1:Y:S02]  /*303f0*/  S2R R10, SR_TID.X ;  /* 0x00000000000a7919 */ /* 0x000e640000002100 */
[----:B------:R-:W-:Y:S02]  /*30400*/  ISETP.GT.U32.AND P0, PT, R0, R8, PT ;  /* 0x000000080000720c */ /* 0x000fe40003f04070 */
[----:B------:R-:W1:Y:S01]  /*30410*/  S2R R8, SR_CTAID.X ;  /* 0x0000000000087919 */ /* 0x000e620000002500 */
[----:B------:R-:W-:Y:S02]  /*30420*/  LEA.HI R14, R14, 0x38, RZ, 0x1e ;  /* 0x000000380e0e7811 */ /* 0x000fe400078ff0ff */
[----:B0-----:R-:W-:-:S04]  /*30430*/  SHF.L.U32 R26, R26, 0x7, RZ ;  /* 0x000000071a1a7819 */ /* 0x001fc800000006ff */
[----:B------:R-:W-:Y:S02]  /*30440*/  IADD3 R26, R26, R14, RZ ;  /* 0x0000000e1a1a7210 */ /* 0x000fe40007ffe0ff */
[----:B------:R-:W3:Y:S02]  /*30450*/  LDL.LU R14, [R1+0x1914] ;  /* 0x00191400010e7983 */ /* 0x000ee40000300800 */
[----:B------:R-:W-:Y:S02]  /*30460*/  ISETP.GT.U32.AND P4, PT, R0, R26, PT ;  /* 0x0000001a0000720c */ /* 0x000fe40003f84070 */
[----:B-1----:R-:W-:Y:S01]  /*30470*/  LOP3.LUT R26, R10, 0x1c, RZ, 0xc0, !PT ;  /* 0x0000001c0a1a7812 */ /* 0x002fe200078ec0ff */
[----:B------:R-:W-:-:S03]  /*30480*/  IMAD.SHL.U32 R8, R8, 0x80, RZ ;  /* 0x0000008008087824 */ /* 0x000fc600078e00ff */
[----:B------:R-:W-:-:S04]  /*30490*/  LEA.HI R26, R26, 0x28, RZ, 0x1e ;  /* 0x000000281a1a7811 */ /* 0x000fc800078ff0ff */
[----:B------:R-:W-:Y:S02]  /*304a0*/  IADD3 R26, R8, R26, RZ ;  /* 0x0000001a081a7210 */ /* 0x000fe40007ffe0ff */
[----:B------:R-:W0:Y:S01]  /*304b0*/  S2R R8, SR_CTAID.X ;  /* 0x0000000000087919 */ /* 0x000e220000002500 */
[----:B------:R-:W-:Y:S02]  /*304c0*/  LOP3.LUT R10, R10, 0x1c, RZ, 0xc0, !PT ;  /* 0x0000001c0a0a7812 */ /* 0x000fe400078ec0ff */
[C---:B------:R-:W-:Y:S02]  /*304d0*/  ISETP.GT.U32.AND.EX P2, PT, R2.reuse, RZ, PT, P2 ;  /* 0x000000ff0200720c */ /* 0x040fe40003f44120 */
[----:B------:R-:W-:Y:S02]  /*304e0*/  ISETP.GT.U32.AND.EX P1, PT, R2, RZ, PT, P1 ;  /* 0x000000ff0200720c */ /* 0x000fe40003f24110 */
[----:B------:R-:W-:Y:S02]  /*304f0*/  LEA.HI R10, R10, 0x20, RZ, 0x1e ;  /* 0x000000200a0a7811 */ /* 0x000fe400078ff0ff */
[----:B------:R-:W-:Y:S01]  /*30500*/  FSEL R18, R18, -INF , !P2 ;  /* 0xff80000012127808 */ /* 0x000fe20005000000 */
[----:B------:R-:W-:Y:S01]  /*30510*/  ISETP.GT.U32.AND P2, PT, R0, R26, PT ;  /* 0x0000001a0000720c */ /* 0x000fe20003f44070 */
[----:B------:R-:W-:Y:S01]  /*30520*/  FSEL R26, R16, -INF , !P1 ;  /* 0xff800000101a7808 */ /* 0x000fe20004800000 */
[----:B------:R1:W-:Y:S01]  /*30530*/  STL [R1+0x78], R24 ;  /* 0x0000781801007387 */ /* 0x0003e20000100800 */
[----:B0-----:R-:W-:-:S04]  /*30540*/  SHF.L.U32 R8, R8, 0x7, RZ ;  /* 0x0000000708087819 */ /* 0x001fc800000006ff */
[----:B------:R-:W-:Y:S02]  /*30550*/  IADD3 R16, R8, R10, RZ ;  /* 0x0000000a08107210 */ /* 0x000fe40007ffe0ff */
[----:B------:R-:W0:Y:S04]  /*30560*/  S2R R10, SR_TID.X ;  /* 0x00000000000a7919 */ /* 0x000e280000002100 */
[----:B-1----:R-:W1:Y:S04]  /*30570*/  S2R R24, SR_CTAID.X ;  /* 0x0000000000187919 */ /* 0x002e680000002500 */
[----:B------:R-:W-:Y:S01]  /*30580*/  STL [R1+0x7c], R18 ;  /* 0x00007c1201007387 */ /* 0x000fe20000100800 */
[----:B------:R0:W-:Y:S01]  /*30590*/  STL [R1+0x18f8], R18 ;  /* 0x0018f81201007387 */ /* 0x0001e20000100800 */
[----:B------:R-:W-:Y:S01]  /*305a0*/  ISETP.GT.U32.AND.EX P3, PT, R2, RZ, PT, P3 ;  /* 0x000000ff0200720c */ /* 0x000fe20003f64130 */
[----:B------:R-:W-:Y:S01]  /*305b0*/  FMUL R28, R28, c[0x0][0x188] ;  /* 0x000062001c1c7a20 */ /* 0x000fe20000400000 */
[----:B------:R-:W-:Y:S01]  /*305c0*/  ISETP.GT.U32.AND.EX P5, PT, R2, RZ, PT, P5 ;  /* 0x000000ff0200720c */ /* 0x000fe20003fa4150 */
[----:B------:R-:W-:Y:S01]  /*305d0*/  FMUL R6, R6, c[0x0][0x188] ;  /* 0x0000620006067a20 */ /* 0x000fe20000400000 */
[----:B------:R-:W-:Y:S01]  /*305e0*/  ISETP.GT.U32.AND.EX P4, PT, R2, RZ, PT, P4 ;  /* 0x000000ff0200720c */ /* 0x000fe20003f84140 */
[----:B------:R-:W-:Y:S01]  /*305f0*/  STL [R1+0x80], R26 ;  /* 0x0000801a01007387 */ /* 0x000fe20000100800 */
[----:B------:R-:W-:Y:S01]  /*30600*/  FSEL R28, R28, -INF , !P5 ;  /* 0xff8000001c1c7808 */ /* 0x000fe20006800000 */
[----:B------:R-:W-:Y:S01]  /*30610*/  STL [R1+0x18fc], R26 ;  /* 0x0018fc1a01007387 */ /* 0x000fe20000100800 */
[----:B------:R-:W-:-:S02]  /*30620*/  FSEL R6, R6, -INF , !P4 ;  /* 0xff80000006067808 */ /* 0x000fc40006000000 */
[----:B0-----:R-:W-:Y:S01]  /*30630*/  LOP3.LUT R18, R10, 0x1c, RZ, 0xc0, !PT ;  /* 0x0000001c0a127812 */ /* 0x001fe200078ec0ff */
[----:B-1----:R-:W-:-:S03]  /*30640*/  IMAD.SHL.U32 R24, R24, 0x80, RZ ;  /* 0x0000008018187824 */ /* 0x002fc600078e00ff */
[----:B------:R-:W-:-:S04]  /*30650*/  LEA.HI R18, R18, 0x18, RZ, 0x1e ;  /* 0x0000001812127811 */ /* 0x000fc800078ff0ff */
[----:B------:R-:W-:Y:S01]  /*30660*/  IADD3 R18, R24, R18, RZ ;  /* 0x0000001218127210 */ /* 0x000fe20007ffe0ff */
[----:B------:R-:W-:-:S05]  /*30670*/  FSEL R24, R3, -INF , !P3 ;  /* 0xff80000003187808 */ /* 0x000fca0005800000 */
[----:B------:R-:W-:Y:S01]  /*30680*/  STL [R1+0x84], R24 ;  /* 0x0000841801007387 */ /* 0x000fe20000100800 */
[----:B------:R-:W-:Y:S02]  /*30690*/  STL [R1+0x1900], R24 ;  /* 0x0019001801007387 */ /* 0x000fe40000100800 */
[----:B------:R-:W-:Y:S02]  /*306a0*/  STL [R1+0x68], R28 ;  /* 0x0000681c01007387 */ /* 0x000fe40000100800 */
[----:B------:R0:W-:Y:S02]  /*306b0*/  STL [R1+0x64], R6 ;  /* 0x0000640601007387 */ /* 0x0001e40000100800 */
[----:B0-----:R-:W2:Y:S01]  /*306c0*/  LDL.LU R6, [R1+0x10] ;  /* 0x0000100001067983 */ /* 0x001ea20000300800 */
[----:B------:R-:W-:Y:S02]  /*306d0*/  ISETP.GT.U32.AND P3, PT, R0, R18, PT ;  /* 0x000000120000720c */ /* 0x000fe40003f64070 */
[----:B------:R-:W0:Y:S01]  /*306e0*/  S2R R18, SR_TID.X ;  /* 0x0000000000127919 */ /* 0x000e220000002100 */
[----:B------:R-:W1:Y:S01]  /*306f0*/  S2R R26, SR_CTAID.X ;  /* 0x00000000001a7919 */ /* 0x000e620000002500 */
[----:B0-----:R-:W-:-:S02]  /*30700*/  LOP3.LUT R3, R18, 0x1c, RZ, 0xc0, !PT ;  /* 0x0000001c12037812 */ /* 0x001fc400078ec0ff */
[----:B-1----:R-:W-:Y:S02]  /*30710*/  SHF.L.U32 R26, R26, 0x7, RZ ;  /* 0x000000071a1a7819 */ /* 0x002fe400000006ff */
[----:B------:R-:W-:-:S05]  /*30720*/  LEA.HI R3, R3, 0x8, RZ, 0x1e ;  /* 0x0000000803037811 */ /* 0x000fca00078ff0ff */
[----:B------:R-:W-:Y:S02]  /*30730*/  IMAD.IADD R3, R26, 0x1, R3 ;  /* 0x000000011a037824 */ /* 0x000fe400078e0203 */
[----:B------:R-:W0:Y:S01]  /*30740*/  S2R R26, SR_CTAID.X ;  /* 0x00000000001a7919 */ /* 0x000e220000002500 */
[----:B------:R-:W-:Y:S02]  /*30750*/  LOP3.LUT R18, R18, 0x1c, RZ, 0xc0, !PT ;  /* 0x0000001c12127812 */ /* 0x000fe400078ec0ff */
[----:B------:R-:W-:Y:S01]  /*30760*/  ISETP.GT.U32.AND P4, PT, R0, R3, PT ;  /* 0x000000030000720c */ /* 0x000fe20003f84070 */
[----:B------:R-:W-:Y:S01]  /*30770*/  FMUL R4, R4, c[0x0][0x188] ;  /* 0x0000620004047a20 */ /* 0x000fe20000400000 */
[----:B0-----:R-:W-:-:S04]  /*30780*/  SHF.L.U32 R26, R26, 0x7, RZ ;  /* 0x000000071a1a7819 */ /* 0x001fc800000006ff */
[----:B------:R-:W-:Y:S02]  /*30790*/  LEA.HI R3, R18, R26, RZ, 0x1e ;  /* 0x0000001a12037211 */ /* 0x000fe400078ff0ff */
[----:B------:R-:W0:Y:S01]  /*307a0*/  S2R R18, SR_TID.X ;  /* 0x0000000000127919 */ /* 0x000e220000002100 */
[----:B------:R-:W-:-:S04]  /*307b0*/  ISETP.GT.U32.AND.EX P0, PT, R2, RZ, PT, P0 ;  /* 0x000000ff0200720c */ /* 0x000fc80003f04100 */
[----:B------:R-:W-:Y:S01]  /*307c0*/  FSEL R4, R4, -INF , !P0 ;  /* 0xff80000004047808 */ /* 0x000fe20004000000 */
[----:B------:R-:W-:Y:S02]  /*307d0*/  ISETP.GT.U32.AND P0, PT, R0, R3, PT ;  /* 0x000000030000720c */ /* 0x000fe40003f04070 */
[----:B------:R-:W1:Y:S01]  /*307e0*/  S2R R3, SR_CTAID.X ;  /* 0x0000000000037919 */ /* 0x000e620000002500 */
[----:B0-----:R-:W-:-:S03]  /*307f0*/  LOP3.LUT R26, R18, 0x1c, RZ, 0xc0, !PT ;  /* 0x0000001c121a7812 */ /* 0x001fc600078ec0ff */
[----:B------:R-:W0:Y:S01]  /*30800*/  S2R R18, SR_CTAID.X ;  /* 0x0000000000127919 */ /* 0x000e220000002500 */
[----:B------:R-:W-:Y:S01]  /*30810*/  LEA.HI R24, R26, 0x78, RZ, 0x1e ;  /* 0x000000781a187811 */ /* 0x000fe200078ff0ff */
[----:B----4-:R-:W-:Y:S01]  /*30820*/  FMUL R22, R22, c[0x0][0x188] ;  /* 0x0000620016167a20 */ /* 0x010fe20000400000 */
[----:B-1----:R-:W-:Y:S02]  /*30830*/  SHF.L.U32 R3, R3, 0x7, RZ ;  /* 0x0000000703037819 */ /* 0x002fe400000006ff */
[----:B------:R-:W-:Y:S02]  /*30840*/  ISETP.GT.U32.AND.EX P2, PT, R2, RZ, PT, P2 ;  /* 0x000000ff0200720c */ /* 0x000fe40003f44120 */
[----:B------:R-:W-:Y:S02]  /*30850*/  LEA.HI R26, R26, 0x70, RZ, 0x1e ;  /* 0x000000701a1a7811 */ /* 0x000fe400078ff0ff */
[----:B------:R-:W-:Y:S01]  /*30860*/  IADD3 R3, R3, R24, RZ ;  /* 0x0000001803037210 */ /* 0x000fe20007ffe0ff */
[----:B------:R1:W-:Y:S02]  /*30870*/  STL [R1+0x60], R4 ;  /* 0x0000600401007387 */ /* 0x0003e40000100800 */
[----:B-1----:R-:W-:Y:S01]  /*30880*/  FSEL R4, R22, -INF , !P2 ;  /* 0xff80000016047808 */ /* 0x002fe20005000000 */
[----:B0-----:R-:W-:Y:S01]  /*30890*/  IMAD.SHL.U32 R18, R18, 0x80, RZ ;  /* 0x0000008012127824 */ /* 0x001fe200078e00ff */
[----:B------:R-:W-:-:S04]  /*308a0*/  ISETP.GE.U32.AND P2, PT, R0, R3, PT ;  /* 0x000000030000720c */ /* 0x000fc80003f46070 */
[----:B------:R-:W-:Y:S02]  /*308b0*/  IADD3 R3, R18, R26, RZ ;  /* 0x0000001a12037210 */ /* 0x000fe40007ffe0ff */
[----:B------:R-:W0:Y:S01]  /*308c0*/  S2R R26, SR_TID.X ;  /* 0x00000000001a7919 */ /* 0x000e220000002100 */
[----:B------:R-:W-:Y:S01]  /*308d0*/  ISETP.GT.U32.AND P1, PT, R0, R16, PT ;  /* 0x000000100000720c */ /* 0x000fe20003f24070 */
[----:B---3--:R-:W-:-:S03]  /*308e0*/  FMUL R20, R20, c[0x0][0x188] ;  /* 0x0000620014147a20 */ /* 0x008fc60000400000 */
[----:B------:R-:W-:-:S04]  /*308f0*/  ISETP.GT.U32.AND.EX P1, PT, R2, RZ, PT, P1 ;  /* 0x000000ff0200720c */ /* 0x000fc80003f24110 */
[----:B------:R-:W-:Y:S01]  /*30900*/  FSEL R18, R20, -INF , !P1 ;  /* 0xff80000014127808 */ /* 0x000fe20004800000 */
[----:B------:R-:W-:Y:S01]  /*30910*/  ISETP.GE.U32.AND P1, PT, R0, R3, PT ;  /* 0x000000030000720c */ /* 0x000fe20003f26070 */
[----:B------:R-:W1:Y:S04]  /*30920*/  S2R R24, SR_CTAID.X ;  /* 0x0000000000187919 */ /* 0x000e680000002500 */
[----:B------:R3:W-:Y:S01]  /*30930*/  STL [R1+0x5c], R4 ;  /* 0x00005c0401007387 */ /* 0x0007e20000100800 */
[----:B0-----:R-:W-:-:S04]  /*30940*/  LOP3.LUT R3, R26, 0x1c, RZ, 0xc0, !PT ;  /* 0x0000001c1a037812 */ /* 0x001fc800078ec0ff */
[----:B---3--:R-:W-:Y:S02]  /*30950*/  LEA.HI R4, R3, 0x68, RZ, 0x1e ;  /* 0x0000006803047811 */ /* 0x008fe400078ff0ff */
[----:B------:R-:W0:Y:S01]  /*30960*/  S2R R3, SR_CTAID.X ;  /* 0x0000000000037919 */ /* 0x000e220000002500 */
[----:B------:R-:W-:Y:S02]  /*30970*/  LOP3.LUT R26, R26, 0x1c, RZ, 0xc0, !PT ;  /* 0x0000001c1a1a7812 */ /* 0x000fe400078ec0ff */
[----:B------:R-:W-:Y:S02]  /*30980*/  ISETP.GT.U32.AND.EX P3, PT, R2, RZ, PT, P3 ;  /* 0x000000ff0200720c */ /* 0x000fe40003f64130 */
[----:B-1----:R-:W-:-:S04]  /*30990*/  SHF.L.U32 R24, R24, 0x7, RZ ;  /* 0x0000000718187819 */ /* 0x002fc800000006ff */
[----:B------:R-:W-:Y:S01]  /*309a0*/  IADD3 R4, R24, R4, RZ ;  /* 0x0000000418047210 */ /* 0x000fe20007ffe0ff */
[----:B------:R-:W-:Y:S01]  /*309b0*/  LEA.HI R24, R26, 0x60, RZ, 0x1e ;  /* 0x000000601a187811 */ /* 0x000fe200078ff0ff */
[----:B------:R-:W-:Y:S01]  /*309c0*/  LOP3.LUT R10, R10, 0x1c, RZ, 0xc0, !PT ;  /* 0x0000001c0a0a7812 */ /* 0x000fe200078ec0ff */
[----:B0-----:R-:W-:-:S03]  /*309d0*/  IMAD.SHL.U32 R3, R3, 0x80, RZ ;  /* 0x0000008003037824 */ /* 0x001fc600078e00ff */
[----:B------:R-:W-:Y:S01]  /*309e0*/  LEA.HI R10, R10, 0x10, RZ, 0x1e ;  /* 0x000000100a0a7811 */ /* 0x000fe200078ff0ff */
[----:B------:R-:W-:-:S05]  /*309f0*/  FMUL R14, R14, c[0x0][0x188] ;  /* 0x000062000e0e7a20 */ /* 0x000fca0000400000 */
[----:B------:R-:W-:Y:S01]  /*30a00*/  FSEL R26, R14, -INF , !P3 ;  /* 0xff8000000e1a7808 */ /* 0x000fe20005800000 */
[----:B------:R-:W-:Y:S01]  /*30a10*/  ISETP.GE.U32.AND P3, PT, R0, R4, PT ;  /* 0x000000040000720c */ /* 0x000fe20003f66070 */
[----:B------:R-:W-:Y:S02]  /*30a20*/  IADD3 R4, R3, R24, RZ ;  /* 0x0000001803047210 */ /* 0x000fe40007ffe0ff */
[----:B------:R-:W0:Y:S01]  /*30a30*/  S2R R3, SR_TID.X ;  /* 0x0000000000037919 */ /* 0x000e220000002100 */
[----:B------:R-:W-:Y:S01]  /*30a40*/  IADD3 R10, R8, R10, RZ ;  /* 0x0000000a080a7210 */ /* 0x000fe20007ffe0ff */
[----:B------:R-:W-:-:S03]  /*30a50*/  FMUL R12, R12, c[0x0][0x188] ;  /* 0x000062000c0c7a20 */ /* 0x000fc60000400000 */
[----:B------:R-:W-:-:S04]  /*30a60*/  ISETP.GT.U32.AND P5, PT, R0, R10, PT ;  /* 0x0000000a0000720c */ /* 0x000fc80003fa4070 */
[----:B------:R-:W-:-:S04]  /*30a70*/  ISETP.GT.U32.AND.EX P5, PT, R2, RZ, PT, P5 ;  /* 0x000000ff0200720c */ /* 0x000fc80003fa4150 */
[----:B------:R-:W-:Y:S01]  /*30a80*/  FSEL R24, R12, -INF , !P5 ;  /* 0xff8000000c187808 */ /* 0x000fe20006800000 */
[----:B------:R-:W-:Y:S01]  /*30a90*/  ISETP.GE.U32.AND P5, PT, R0, R4, PT ;  /* 0x000000040000720c */ /* 0x000fe20003fa6070 */
[----:B------:R-:W1:Y:S01]  /*30aa0*/  S2R R22, SR_CTAID.X ;  /* 0x0000000000167919 */ /* 0x000e620000002500 */
[----:B0-----:R-:W-:-:S04]  /*30ab0*/  LOP3.LUT R4, R3, 0x1c, RZ, 0xc0, !PT ;  /* 0x0000001c03047812 */ /* 0x001fc800078ec0ff */
[----:B------:R-:W-:Y:S02]  /*30ac0*/  LEA.HI R20, R4, 0x58, RZ, 0x1e ;  /* 0x0000005804147811 */ /* 0x000fe400078ff0ff */
[----:B------:R-:W0:Y:S01]  /*30ad0*/  S2R R4, SR_CTAID.X ;  /* 0x0000000000047919 */ /* 0x000e220000002500 */
[----:B------:R-:W-:Y:S02]  /*30ae0*/  LOP3.LUT R3, R3, 0x1c, RZ, 0xc0, !PT ;  /* 0x0000001c03037812 */ /* 0x000fe400078ec0ff */
[----:B-1----:R-:W-:-:S04]  /*30af0*/  SHF.L.U32 R22, R22, 0x7, RZ ;  /* 0x0000000716167819 */ /* 0x002fc800000006ff */
[----:B------:R-:W-:Y:S01]  /*30b00*/  IADD3 R20, R22, R20, RZ ;  /* 0x0000001416147210 */ /* 0x000fe20007ffe0ff */
[----:B------:R-:W-:Y:S02]  /*30b10*/  LEA.HI R22, R3, 0x50, RZ, 0x1e ;  /* 0x0000005003167811 */ /* 0x000fe400078ff0ff */
[----:B0-----:R-:W-:-:S05]  /*30b20*/  IMAD.SHL.U32 R4, R4, 0x80, RZ ;  /* 0x0000008004047824 */ /* 0x001fca00078e00ff */
[----:B------:R-:W-:Y:S02]  /*30b30*/  IADD3 R22, R4, R22, RZ ;  /* 0x0000001604167210 */ /* 0x000fe40007ffe0ff */
[----:B------:R-:W0:Y:S01]  /*30b40*/  S2R R4, SR_TID.X ;  /* 0x0000000000047919 */ /* 0x000e220000002100 */
[----:B------:R-:W-:Y:S01]  /*30b50*/  FMUL R29, R29, c[0x0][0x188] ;  /* 0x000062001d1d7a20 */ /* 0x000fe20000400000 */
[C---:B------:R-:W-:Y:S02]  /*30b60*/  ISETP.GT.U32.AND.EX P4, PT, R2.reuse, RZ, PT, P4 ;  /* 0x000000ff0200720c */ /* 0x040fe40003f84140 */
[----:B------:R-:W-:Y:S01]  /*30b70*/  ISETP.GT.U32.AND.EX P0, PT, R2, RZ, PT, P0 ;  /* 0x000000ff0200720c */ /* 0x000fe20003f04100 */
[----:B------:R-:W1:Y:S01]  /*30b80*/  S2R R14, SR_CTAID.X ;  /* 0x00000000000e7919 */ /* 0x000e620000002500 */
[----:B------:R-:W-:Y:S01]  /*30b90*/  FSEL R3, R29, -INF , !P4 ;  /* 0xff8000001d037808 */ /* 0x000fe20006000000 */
[----:B------:R-:W-:Y:S01]  /*30ba0*/  ISETP.GE.U32.AND P4, PT, R0, R20, PT ;  /* 0x000000140000720c */ /* 0x000fe20003f86070 */
[----:B0-----:R-:W-:-:S02]  /*30bb0*/  LOP3.LUT R20, R4, 0x1c, RZ, 0xc0, !PT ;  /* 0x0000001c04147812 */ /* 0x001fc400078ec0ff */
[----:B--2---:R-:W-:Y:S01]  /*30bc0*/  FSEL R6, R6, -INF , !P0 ;  /* 0xff80000006067808 */ /* 0x004fe20004000000 */
[----:B------:R-:W-:Y:S01]  /*30bd0*/  ISETP.GE.U32.AND P0, PT, R0, R22, PT ;  /* 0x000000160000720c */ /* 0x000fe20003f06070 */
[----:B------:R-:W-:Y:S02]  /*30be0*/  LOP3.LUT R22, R4, 0x1c, RZ, 0xc0, !PT ;  /* 0x0000001c04167812 */ /* 0x000fe400078ec0ff */
[----:B------:R-:W0:Y:S01]  /*30bf0*/  S2R R4, SR_CTAID.X ;  /* 0x0000000000047919 */ /* 0x000e220000002500 */
[----:B-1----:R-:W-:Y:S01]  /*30c00*/  SHF.L.U32 R14, R14, 0x7, RZ ;  /* 0x000000070e0e7819 */ /* 0x002fe200000006ff */
[----:B------:R-:W-:Y:S02]  /*30c10*/  FMUL R11, R11, c[0x0][0x188] ;  /* 0x000062000b0b7a20 */ /* 0x000fe40000400000 */
[----:B------:R-:W-:Y:S01]  /*30c20*/  FMUL R9, R9, c[0x0][0x188] ;  /* 0x0000620009097a20 */ /* 0x000fe20000400000 */
[----:B------:R-:W-:Y:S02]  /*30c30*/  ISETP.GE.U32.AND.EX P2, PT, R2, RZ, PT, P2 ;  /* 0x000000ff0200720c */ /* 0x000fe40003f46120 */
[----:B------:R-:W-:-:S02]  /*30c40*/  LEA.HI R14, R22, R14, RZ, 0x1e ;  /* 0x0000000e160e7211 */ /* 0x000fc400078ff0ff */
[----:B------:R-:W-:Y:S01]  /*30c50*/  ISETP.GE.U32.AND.EX P1, PT, R2, RZ, PT, P1 ;  /* 0x000000ff0200720c */ /* 0x000fe20003f26110 */
[C---:B------:R-:W-:Y:S01]  /*30c60*/  LEA.HI R22, R20.reuse, 0x8, RZ, 0x1e ;  /* 0x0000000814167811 */ /* 0x040fe200078ff0ff */
[----:B------:R-:W-:Y:S01]  /*30c70*/  LEA.HI R20, R20, 0x48, RZ, 0x1e ;  /* 0x0000004814147811 */ /* 0x000fe200078ff0ff */
[----:B------:R-:W-:Y:S01]  /*30c80*/  STL [R1+0x58], R18 ;  /* 0x0000581201007387 */ /* 0x000fe20000100800 */
[----:B------:R-:W-:Y:S01]  /*30c90*/  FSEL R11, R11, -INF , !P2 ;  /* 0xff8000000b0b7808 */ /* 0x000fe20005000000 */
[----:B------:R-:W-:Y:S01]  /*30ca0*/  STL [R1+0x38], R26 ;  /* 0x0000381a01007387 */ /* 0x000fe20000100800 */
[----:B------:R-:W-:Y:S01]  /*30cb0*/  FSEL R9, R9, -INF , !P1 ;  /* 0xff80000009097808 */ /* 0x000fe20004800000 */
[----:B------:R-:W-:Y:S01]  /*30cc0*/  FMUL R27, R27, c[0x0][0x188] ;  /* 0x000062001b1b7a20 */ /* 0x000fe20000400000 */
[----:B------:R-:W-:Y:S01]  /*30cd0*/  STL [R1+0x3c], R24 ;  /* 0x00003c1801007387 */ /* 0x000fe20000100800 */
[----:B------:R-:W-:Y:S01]  /*30ce0*/  STL [R1+0x44], R3 ;  /* 0x0000440301007387 */ /* 0x000fe20000100800 */
[----:B------:R-:W-:Y:S01]  /*30cf0*/  ISETP.GE.U32.AND.EX P3, PT, R2, RZ, PT, P3 ;  /* 0x000000ff0200720c */ /* 0x000fe20003f66130 */
[----:B------:R-:W-:Y:S01]  /*30d00*/  STL [R1+0x54], R6 ;  /* 0x0000540601007387 */ /* 0x000fe20000100800 */
[----:B0-----:R-:W-:Y:S01]  /*30d10*/  SHF.L.U32 R4, R4, 0x7, RZ ;  /* 0x0000000704047819 */ /* 0x001fe200000006ff */
[----:B------:R-:W-:Y:S04]  /*30d20*/  STL [R1+0x18], R11 ;  /* 0x0000180b01007387 */ /* 0x000fe80000100800 */
[C---:B------:R-:W-:Y:S01]  /*30d30*/  IMAD.IADD R22, R4.reuse, 0x1, R22 ;  /* 0x0000000104167824 */ /* 0x040fe200078e0216 */
[----:B------:R-:W-:Y:S01]  /*30d40*/  IADD3 R4, R4, R20, RZ ;  /* 0x0000001404047210 */ /* 0x000fe20007ffe0ff */
[----:B------:R0:W-:Y:S02]  /*30d50*/  STL [R1+0x1c], R9 ;  /* 0x00001c0901007387 */ /* 0x0001e40000100800 */
[----:B0-----:R-:W-:Y:S01]  /*30d60*/  FSEL R9, R27, -INF , !P3 ;  /* 0xff8000001b097808 */ /* 0x001fe20005800000 */
[----:B------:R-:W-:-:S02]  /*30d70*/  ISETP.GE.U32.AND P3, PT, R0, R4, PT ;  /* 0x000000040000720c */ /* 0x000fc40003f66070 */
[----:B------:R-:W0:Y:S01]  /*30d80*/  S2R R4, SR_TID.X ;  /* 0x0000000000047919 */ /* 0x000e220000002100 */
[C---:B------:R-:W-:Y:S02]  /*30d90*/  ISETP.GE.U32.AND P2, PT, R0.reuse, R14, PT ;  /* 0x0000000e0000720c */ /* 0x040fe40003f46070 */
[----:B------:R-:W1:Y:S01]  /*30da0*/  S2R R14, SR_CTAID.X ;  /* 0x00000000000e7919 */ /* 0x000e620000002500 */
[----:B------:R-:W-:Y:S01]  /*30db0*/  ISETP.GE.U32.AND P1, PT, R0, R22, PT ;  /* 0x000000160000720c */ /* 0x000fe20003f26070 */
[----:B------:R-:W-:Y:S01]  /*30dc0*/  FMUL R25, R25, c[0x0][0x188] ;  /* 0x0000620019197a20 */ /* 0x000fe20000400000 */
[----:B------:R-:W-:Y:S02]  /*30dd0*/  ISETP.GE.U32.AND.EX P5, PT, R2, RZ, PT, P5 ;  /* 0x000000ff0200720c */ /* 0x000fe40003fa6150 */
[C---:B0-----:R-:W-:Y:S02]  /*30de0*/  LOP3.LUT R22, R4.reuse, 0x1c, RZ, 0xc0, !PT ;  /* 0x0000001c04167812 */ /* 0x041fe400078ec0ff */
[C---:B------:R-:W-:Y:S01]  /*30df0*/  LOP3.LUT R20, R4.reuse, 0x1c, RZ, 0xc0, !PT ;  /* 0x0000001c04147812 */ /* 0x040fe200078ec0ff */
[----:B------:R-:W-:Y:S01]  /*30e00*/  LOP3.LUT R4, R4, 0x1c, RZ, 0xc0, !PT ;  /* 0x0000001c04047812 */ /* 0x000fe200078ec0ff */
[----:B------:R-:W-:-:S02]  /*30e10*/  LEA.HI R12, R22, 0x40, RZ, 0x1e ;  /* 0x00000040160c7811 */ /* 0x000fc400078ff0ff */
[----:B------:R-:W0:Y:S01]  /*30e20*/  S2R R22, SR_CTAID.X ;  /* 0x0000000000167919 */ /* 0x000e220000002500 */
[----:B------:R-:W-:Y:S02]  /*30e30*/  LEA.HI R4, R4, 0x30, RZ, 0x1e ;  /* 0x0000003004047811 */ /* 0x000fe400078ff0ff */
[----:B-1----:R-:W-:Y:S02]  /*30e40*/  SHF.L.U32 R14, R14, 0x7, RZ ;  /* 0x000000070e0e7819 */ /* 0x002fe400000006ff */
[----:B------:R-:W-:Y:S02]  /*30e50*/  IADD3 R4, R8, R4, RZ ;  /* 0x0000000408047210 */ /* 0x000fe40007ffe0ff */
[----:B------:R-:W-:Y:S01]  /*30e60*/  IADD3 R14, R14, R12, RZ ;  /* 0x0000000c0e0e7210 */ /* 0x000fe20007ffe0ff */
[----:B------:R-:W1:Y:S01]  /*30e70*/  S2R R8, SR_TID.X ;  /* 0x0000000000087919 */ /* 0x000e620000002100 */
[----:B------:R-:W-:Y:S01]  /*30e80*/  FSEL R12, R25, -INF , !P5 ;  /* 0xff800000190c7808 */ /* 0x000fe20006800000 */
[----:B------:R-:W-:-:S02]  /*30e90*/  ISETP.GE.U32.AND P5, PT, R0, R4, PT ;  /* 0x000000040000720c */ /* 0x000fc40003fa6070 */
[----:B------:R-:W2:Y:S01]  /*30ea0*/  S2R R4, SR_CTAID.X ;  /* 0x0000000000047919 */ /* 0x000ea20000002500 */
[----:B------:R-:W-:Y:S02]  /*30eb0*/  LEA.HI R20, R20, 0x38, RZ, 0x1e ;  /* 0x0000003814147811 */ /* 0x000fe400078ff0ff */
[C---:B------:R-:W-:Y:S01]  /*30ec0*/  ISETP.GE.U32.AND.EX P1, PT, R2.reuse, RZ, PT, P1 ;  /* 0x000000ff0200720c */ /* 0x040fe20003f26110 */
[----:B------:R3:W-:Y:S01]  /*30ed0*/  STL [R1+0x20], R9 ;  /* 0x0000200901007387 */ /* 0x0007e20000100800 */
[----:B------:R-:W-:Y:S01]  /*30ee0*/  ISETP.GE.U32.AND.EX P2, PT, R2, RZ, PT, P2 ;  /* 0x000000ff0200720c */ /* 0x000fe20003f46120 */
[----:B0-----:R-:W-:Y:S01]  /*30ef0*/  IMAD.SHL.U32 R22, R22, 0x80, RZ ;  /* 0x0000008016167824 */ /* 0x001fe200078e00ff */
[----:B---3--:R-:W-:-:S04]  /*30f00*/  FSEL R9, R23, -INF , !P1 ;  /* 0xff80000017097808 */ /* 0x008fc80004800000 */
[----:B------:R-:W-:Y:S02]  /*30f10*/  IADD3 R22, R22, R20, RZ ;  /* 0x0000001416167210 */ /* 0x000fe40007ffe0ff */
[----:B-1----:R-:W-:Y:S02]  /*30f20*/  LOP3.LUT R8, R8, 0x1c, RZ, 0xc0, !PT ;  /* 0x0000001c08087812 */ /* 0x002fe400078ec0ff */
[----:B------:R-:W-:Y:S01]  /*30f30*/  ISETP.GE.U32.AND P1, PT, R0, R22, PT ;  /* 0x000000160000720c */ /* 0x000fe20003f26070 */
[----:B------:R-:W-:Y:S01]  /*30f40*/  FMUL R19, R19, c[0x0][0x188] ;  /* 0x0000620013137a20 */ /* 0x000fe20000400000 */
[----:B--2---:R-:W-:Y:S02]  /*30f50*/  SHF.L.U32 R4, R4, 0x7, RZ ;  /* 0x0000000704047819 */ /* 0x004fe400000006ff */
[----:B------:R-:W-:Y:S02]  /*30f60*/  LEA.HI R22, R8, 0x28, RZ, 0x1e ;  /* 0x0000002808167811 */ /* 0x000fe400078ff0ff */
[----:B------:R-:W-:-:S02]  /*30f70*/  ISETP.GE.U32.AND.EX P4, PT, R2, RZ, PT, P4 ;  /* 0x000000ff0200720c */ /* 0x000fc40003f86140 */
[----:B------:R-:W-:Y:S01]  /*30f80*/  FSEL R11, R21, -INF , !P2 ;  /* 0xff800000150b7808 */ /* 0x000fe20005000000 */
[----:B------:R-:W-:Y:S01]  /*30f90*/  FMUL R17, R17, c[0x0][0x188] ;  /* 0x0000620011117a20 */ /* 0x000fe20000400000 */
[----:B------:R-:W-:Y:S01]  /*30fa0*/  ISETP.GE.U32.AND.EX P0, PT, R2, RZ, PT, P0 ;  /* 0x000000ff0200720c */ /* 0x000fe20003f06100 */
[----:B------:R-:W-:Y:S01]  /*30fb0*/  IMAD.IADD R20, R4, 0x1, R22 ;  /* 0x0000000104147824 */ /* 0x000fe200078e0216 */
[----:B------:R-:W2:Y:S01]  /*30fc0*/  LDL.LU R21, [R1+0x1910] ;  /* 0x0019100001157983 */ /* 0x000ea20000300800 */
[----:B------:R-:W-:Y:S02]  /*30fd0*/  ISETP.GE.U32.AND P2, PT, R0, R14, PT ;  /* 0x0000000e0000720c */ /* 0x000fe40003f46070 */
[----:B------:R-:W-:Y:S01]  /*30fe0*/  FSEL R22, R19, -INF , !P4 ;  /* 0xff80000013167808 */ /* 0x000fe20006000000 */
[----:B------:R-:W3:Y:S01]  /*30ff0*/  LDL.LU R23, [R1+0x190c] ;  /* 0x00190c0001177983 */ /* 0x000ee20000300800 */
[C---:B------:R-:W-:Y:S01]  /*31000*/  ISETP.GE.U32.AND.EX P3, PT, R2.reuse, RZ, PT, P3 ;  /* 0x000000ff0200720c */ /* 0x040fe20003f66130 */
[----:B------:R-:W-:Y:S01]  /*31010*/  STL [R1+0x50], R11 ;  /* 0x0000500b01007387 */ /* 0x000fe20000100800 */
[----:B------:R-:W-:Y:S01]  /*31020*/  STL [R1+0x24], R12 ;  /* 0x0000240c01007387 */ /* 0x000fe20000100800 */
[----:B------:R-:W-:Y:S01]  /*31030*/  FSEL R17, R17, -INF , !P0 ;  /* 0xff80000011117808 */ /* 0x000fe20004000000 */
[----:B------:R-:W-:Y:S01]  /*31040*/  STL [R1+0x40], R9 ;  /* 0x0000400901007387 */ /* 0x000fe20000100800 */
[----:B------:R-:W-:-:S02]  /*31050*/  ISETP.GE.U32.AND.EX P2, PT, R2, RZ, PT, P2 ;  /* 0x000000ff0200720c */ /* 0x000fc40003f46120 */
[C---:B------:R-:W-:Y:S01]  /*31060*/  ISETP.GE.U32.AND P0, PT, R0.reuse, R16, PT ;  /* 0x000000100000720c */ /* 0x040fe20003f06070 */
[----:B------:R-:W-:Y:S01]  /*31070*/  STL [R1+0x28], R22 ;  /* 0x0000281601007387 */ /* 0x000fe20000100800 */
[----:B------:R-:W-:Y:S02]  /*31080*/  FSEL R16, R13, -INF , !P3 ;  /* 0xff8000000d107808 */ /* 0x000fe40005800000 */
[----:B------:R-:W4:Y:S02]  /*31090*/  LDL.LU R13, [R1+0x1908] ;  /* 0x00190800010d7983 */ /* 0x000f240000300800 */
[----:B------:R-:W-:Y:S01]  /*310a0*/  STL [R1+0x2c], R17 ;  /* 0x00002c1101007387 */ /* 0x000fe20000100800 */
[----:B------:R-:W-:Y:S02]  /*310b0*/  FSEL R25, R15, -INF , !P2 ;  /* 0xff8000000f197808 */ /* 0x000fe40005000000 */
[----:B------:R-:W3:Y:S04]  /*310c0*/  LDL.LU R15, [R1+0x1904] ;  /* 0x00190400010f7983 */ /* 0x000ee80000300800 */
[----:B------:R-:W0:Y:S01]  /*310d0*/  S2R R14, SR_TID.X ;  /* 0x00000000000e7919 */ /* 0x000e220000002100 */
[----:B------:R-:W-:-:S02]  /*310e0*/  ISETP.GE.U32.AND P4, PT, R0, R20, PT ;  /* 0x000000140000720c */ /* 0x000fc40003f86070 */
[----:B------:R-:W1:Y:S01]  /*310f0*/  S2R R20, SR_CTAID.X ;  /* 0x0000000000147919 */ /* 0x000e620000002500 */
[----:B------:R-:W-:Y:S02]  /*31100*/  FMNMX R3, R3, R9, !PT ;  /* 0x0000000903037209 */ /* 0x000fe40007800000 */
[----:B------:R-:W-:-:S03]  /*31110*/  FMNMX R6, R6, R11, !PT ;  /* 0x0000000b06067209 */ /* 0x000fc60007800000 */
[----:B------:R-:W1:Y:S04]  /*31120*/  SHFL.BFLY PT, R4, R3, 0x2, 0x1f ;  /* 0x0c401f0003047f89 */ /* 0x000e6800000e0000 */
[----:B------:R-:W1:Y:S01]  /*31130*/  SHFL.BFLY PT, R8, R6, 0x2, 0x1f ;  /* 0x0c401f0006087f89 */ /* 0x000e6200000e0000 */
[----:B------:R-:W-:Y:S02]  /*31140*/  ISETP.GE.U32.AND P2, PT, R0, R10, PT ;  /* 0x0000000a0000720c */ /* 0x000fe40003f46070 */
[----:B0-----:R-:W-:Y:S02]  /*31150*/  LOP3.LUT R14, R14, 0x1c, RZ, 0xc0, !PT ;  /* 0x0000001c0e0e7812 */ /* 0x001fe400078ec0ff */
[----:B-1----:R-:W-:Y:S02]  /*31160*/  SHF.L.U32 R20, R20, 0x7, RZ ;  /* 0x0000000714147819 */ /* 0x002fe400000006ff */
[----:B------:R-:W-:-:S04]  /*31170*/  LEA.HI R14, R14, 0x18, RZ, 0x1e ;  /* 0x000000180e0e7811 */ /* 0x000fc800078ff0ff */
[----:B------:R-:W-:Y:S02]  /*31180*/  IADD3 R20, R20, R14, RZ ;  /* 0x0000000e14147210 */ /* 0x000fe40007ffe0ff */
[----:B------:R-:W-:Y:S02]  /*31190*/  ISETP.GE.U32.AND.EX P2, PT, R2, RZ, PT, P2 ;  /* 0x000000ff0200720c */ /* 0x000fe40003f46120 */
[----:B------:R-:W-:Y:S01]  /*311a0*/  ISETP.GE.U32.AND P3, PT, R0, R20, PT ;  /* 0x000000140000720c */ /* 0x000fe20003f66070 */
[----:B------:R-:W-:Y:S01]  /*311b0*/  FMUL R0, R5, c[0x0][0x188] ;  /* 0x0000620005007a20 */ /* 0x000fe20000400000 */
[----:B------:R-:W-:Y:S01]  /*311c0*/  FMNMX R3, R3, R4, !PT ;  /* 0x0000000403037209 */ /* 0x000fe20007800000 */
[----:B------:R-:W-:Y:S01]  /*311d0*/  STL [R1+0x30], R16 ;  /* 0x0000301001007387 */ /* 0x000fe20000100800 */
[C---:B------:R-:W-:Y:S01]  /*311e0*/  ISETP.GE.U32.AND.EX P3, PT, R2.reuse, RZ, PT, P3 ;  /* 0x000000ff0200720c */ /* 0x040fe20003f66130 */
[----:B------:R-:W-:Y:S02]  /*311f0*/  FMUL R5, R7, c[0x0][0x188] ;  /* 0x0000620007057a20 */ /* 0x000fe40000400000 */
[----:B------:R-:W3:Y:S01]  /*31200*/  LDL R12, [R1+0x5c] ;  /* 0x00005c00010c7983 */ /* 0x000ee20000100800 */
[----:B------:R-:W3:Y:S01]  /*31210*/  LDL R14, [R1+0x64] ;  /* 0x00006400010e7983 */ /* 0x000ee20000100800 */
[C---:B------:R-:W-:Y:S01]  /*31220*/  ISETP.GE.U32.AND.EX P1, PT, R2.reuse, RZ, PT, P1 ;  /* 0x000000ff0200720c */ /* 0x040fe20003f26110 */
[----:B------:R-:W-:Y:S01]  /*31230*/  STL [R1+0x34], R25 ;  /* 0x0000341901007387 */ /* 0x000fe20000100800 */
[----:B------:R-:W-:-:S02]  /*31240*/  ISETP.GE.U32.AND.EX P5, PT, R2, RZ, PT, P5 ;  /* 0x000000ff0200720c */ /* 0x000fc40003fa6150 */
[C---:B------:R-:W-:Y:S02]  /*31250*/  ISETP.GE.U32.AND.EX P4, PT, R2.reuse, RZ, PT, P4 ;  /* 0x000000ff0200720c */ /* 0x040fe40003f86140 */
[----:B------:R-:W-:Y:S01]  /*31260*/  ISETP.GE.U32.AND.EX P0, PT, R2, RZ, PT, P0 ;  /* 0x000000ff0200720c */ /* 0x000fe20003f06100 */
[----:B------:R-:W-:Y:S01]  /*31270*/  FMNMX R2, R6, R8, !PT ;  /* 0x0000000806027209 */ /* 0x000fe20007800000 */
[----:B------:R-:W3:Y:S04]  /*31280*/  LDL R19, [R1+0x78] ;  /* 0x0000780001137983 */ /* 0x000ee80000100800 */
[----:B------:R-:W3:Y:S01]  /*31290*/  LDL R20, [R1+0x74] ;  /* 0x0000740001147983 */ /* 0x000ee20000100800 */
[----:B--2---:R-:W-:-:S03]  /*312a0*/  FMUL R9, R21, c[0x0][0x188] ;  /* 0x0000620015097a20 */ /* 0x004fc60000400000 */
[----:B------:R-:W2:Y:S01]  /*312b0*/  LDL R21, [R1+0x60] ;  /* 0x0000600001157983 */ /* 0x000ea20000100800 */
[----:B------:R0:W-:Y:S02]  /*312c0*/  STL [R1+0x14], R3 ;  /* 0x0000140301007387 */ /* 0x0001e40000100800 */
[----:B------:R-:W2:Y:S02]  /*312d0*/  LDL R4, [R1+0x70] ;  /* 0x0000700001047983 */ /* 0x000ea40000100800 */
[----:B----4-:R-:W-:Y:S01]  /*312e0*/  FMUL R13, R13, c[0x0][0x188] ;  /* 0x000062000d0d7a20 */ /* 0x010fe20000400000 */
[----:B0-----:R-:W4:Y:S01]  /*312f0*/  LDL R3, [R1+0x6c] ;  /* 0x00006c0001037983 */ /* 0x001f220000100800 */
[----:B---3--:R-:W-:-:S03]  /*31300*/  FMUL R15, R15, c[0x0][0x188] ;  /* 0x000062000f0f7a20 */ /* 0x008fc60000400000 */
[----:B------:R-:W-:Y:S02]  /*31310*/  FSEL R7, R13, -INF , !P2 ;  /* 0xff8000000d077808 */ /* 0x000fe40005000000 */
[----:B------:R-:W-:Y:S02]  /*31320*/  FSEL R8, R15, -INF , !P3 ;  /* 0xff8000000f087808 */ /* 0x000fe40005800000 */
[----:B------:R-:W-:Y:S02]  /*31330*/  FMNMX R29, R24, R7, !PT ;  /* 0x00000007181d7209 */ /* 0x000fe40007800000 */
[----:B------:R-:W3:Y:S01]  /*31340*/  LDL.LU R24, [R1+0x1900] ;  /* 0x0019000001187983 */ /* 0x000ee20000300800 */
[----:B------:R0:W-:Y:S01]  /*31350*/  STL [R1+0x18e0], R7 ;  /* 0x0018e00701007387 */ /* 0x0001e20000100800 */
[----:B------:R-:W-:Y:S02]  /*31360*/  FMNMX R27, R26, R8, !PT ;  /* 0x000000081a1b7209 */ /* 0x000fe40007800000 */
[----:B0-----:R-:W4:Y:S01]  /*31370*/  LDL R7, [R1+0x18] ;  /* 0x0000180001077983 */ /* 0x001f220000100800 */
[----:B------:R-:W2:Y:S02]  /*31380*/  LDL.LU R26, [R1+0x18fc] ;  /* 0x0018fc00011a7983 */ /* 0x000ea40000300800 */
[----:B------:R-:W-:Y:S01]  /*31390*/  FMUL R10, R23, c[0x0][0x188] ;  /* 0x00006200170a7a20 */ /* 0x000fe20000400000 */
[----:B------:R-:W-:Y:S01]  /*313a0*/  FSEL R9, R9, -INF , !P0 ;  /* 0xff80000009097808 */ /* 0x000fe20004000000 */
[----:B------:R0:W-:Y:S01]  /*313b0*/  STL [R1+0x18e4], R8 ;  /* 0x0018e40801007387 */ /* 0x0001e20000100800 */
[----:B------:R-:W-:-:S02]  /*313c0*/  FSEL R6, R0, -INF , !P5 ;  /* 0xff80000000067808 */ /* 0x000fc40006800000 */
[----:B------:R-:W-:Y:S02]  /*313d0*/  FSEL R10, R10, -INF , !P4 ;  /* 0xff8000000a0a7808 */ /* 0x000fe40006000000 */
[----:B------:R-:W-:Y:S02]  /*313e0*/  FMNMX R11, R18, R9, !PT ;  /* 0x00000009120b7209 */ /* 0x000fe40007800000 */
[----:B------:R-:W-:Y:S01]  /*313f0*/  FSEL R5, R5, -INF , !P1 ;  /* 0xff80000005057808 */ /* 0x000fe20004800000 */
[----:B0-----:R-:W3:Y:S01]  /*31400*/  LDL R8, [R1+0x1c] ;  /* 0x00001c0001087983 */ /* 0x001ee20000100800 */
[----:B------:R-:W3:Y:S02]  /*31410*/  LDL.LU R18, [R1+0x18f8] ;  /* 0x0018f80001127983 */ /* 0x000ee40000300800 */
[----:B------:R0:W-:Y:S01]  /*31420*/  STL [R1+0x18e8], R9 ;  /* 0x0018e80901007387 */ /* 0x0001e20000100800 */
[----:B------:R-:W-:Y:S01]  /*31430*/  FMNMX R12, R12, R10, !PT ;  /* 0x0000000a0c0c7209 */ /* 0x000fe20007800000 */
[----:B0-----:R-:W3:Y:S01]  /*31440*/  LDL R9, [R1+0x20] ;  /* 0x0000200001097983 */ /* 0x001ee20000100800 */
[----:B------:R0:W-:Y:S01]  /*31450*/  STL [R1+0x18ec], R10 ;  /* 0x0018ec0a01007387 */ /* 0x0001e20000100800 */
[----:B------:R-:W-:-:S02]  /*31460*/  FMNMX R14, R14, R5, !PT ;  /* 0x000000050e0e7209 */ /* 0x000fc40007800000 */
[----:B0-----:R-:W3:Y:S01]  /*31470*/  LDL R10, [R1+0x24] ;  /* 0x00002400010a7983 */ /* 0x001ee20000100800 */
[----:B------:R-:W-:Y:S02]  /*31480*/  STL [R1+0x18f0], R6 ;  /* 0x0018f00601007387 */ /* 0x000fe40000100800 */
[----:B------:R-:W-:Y:S01]  /*31490*/  STL [R1+0x18f4], R5 ;  /* 0x0018f40501007387 */ /* 0x000fe20000100800 */
[----:B--2---:R-:W-:Y:S02]  /*314a0*/  FMNMX R17, R26, R17, !PT ;  /* 0x000000111a117209 */ /* 0x004fe40007800000 */
[----:B------:R-:W0:Y:S04]  /*314b0*/  SHFL.BFLY PT, R26, R11, 0x2, 0x1f ;  /* 0x0c401f000b1a7f89 */ /* 0x000e2800000e0000 */
[----:B------:R-:W1:Y:S01]  /*314c0*/  SHFL.BFLY PT, R5, R17, 0x2, 0x1f ;  /* 0x0c401f0011057f89 */ /* 0x000e6200000e0000 */
[----:B----4-:R-:W-:-:S02]  /*314d0*/  FMNMX R3, R3, R7, !PT ;  /* 0x0000000703037209 */ /* 0x010fc40007800000 */
[----:B------:R-:W2:Y:S01]  /*314e0*/  LDL.LU R7, [R1+0x14] ;  /* 0x0000140001077983 */ /* 0x000ea20000300800 */
[----:B0-----:R-:W-:Y:S01]  /*314f0*/  FMNMX R11, R11, R26, !PT ;  /* 0x0000001a0b0b7209 */ /* 0x001fe20007800000 */
[----:B-1----:R-:W-:Y:S01]  /*31500*/  STL [R1], R5 ;  /* 0x0000000501007387 */ /* 0x002fe20000100800 */
[----:B------:R-:W4:Y:S01]  /*31510*/  LDL.LU R26, [R1] ;  /* 0x00000000011a7983 */ /* 0x000f220000300800 */
[----:B------:R-:W-:Y:S02]  /*31520*/  FMNMX R15, R28, R25, !PT ;  /* 0x000000191c0f7209 */ /* 0x000fe40007800000 */
[----:B---3--:R-:W-:Y:S01]  /*31530*/  FMNMX R16, R24, R16, !PT ;  /* 0x0000001018107209 */ /* 0x008fe20007800000 */
[----:B------:R-:W0:Y:S01]  /*31540*/  SHFL.BFLY PT, R28, R27, 0x2, 0x1f ;  /* 0x0c401f001b1c7f89 */ /* 0x000e2200000e0000 */
[----:B------:R-:W-:-:S03]  /*31550*/  FMNMX R13, R21, R6, !PT ;  /* 0x00000006150d7209 */ /* 0x000fc60007800000 */
[----:B------:R-:W1:Y:S01]  /*31560*/  SHFL.BFLY PT, R21, R16, 0x2, 0x1f ;  /* 0x0c401f0010157f89 */ /* 0x000e6200000e0000 */
[----:B------:R-:W-:Y:S02]  /*31570*/  FMNMX R20, R20, R9, !PT ;  /* 0x0000000914147209 */ /* 0x000fe40007800000 */
[----:B------:R-:W-:Y:S02]  /*31580*/  FMNMX R19, R19, R10, !PT ;  /* 0x0000000a13137209 */ /* 0x000fe40007800000 */
[----:B------:R-:W-:Y:S01]  /*31590*/  FMNMX R18, R18, R22, !PT ;  /* 0x0000001612127209 */ /* 0x000fe20007800000 */
[----:B------:R-:W3:Y:S04]  /*315a0*/  SHFL.BFLY PT, R0, R29, 0x2, 0x1f ;  /* 0x0c401f001d007f89 */ /* 0x000ee800000e0000 */
[----:B------:R-:W3:Y:S04]  /*315b0*/  SHFL.BFLY PT, R25, R12, 0x2, 0x1f ;  /* 0x0c401f000c197f89 */ /* 0x000ee800000e0000 */
[----:B------:R-:W3:Y:S01]  /*315c0*/  SHFL.BFLY PT, R24, R13, 0x2, 0x1f ;  /* 0x0c401f000d187f89 */ /* 0x000ee200000e0000 */
[----:B------:R-:W-:-:S03]  /*315d0*/  FMNMX R4, R4, R8, !PT ;  /* 0x0000000804047209 */ /* 0x000fc60007800000 */
[----:B------:R-:W3:Y:S04]  /*315e0*/  SHFL.BFLY PT, R23, R14, 0x2, 0x1f ;  /* 0x0c401f000e177f89 */ /* 0x000ee800000e0000 */
[----:B------:R-:W3:Y:S04]  /*315f0*/  SHFL.BFLY PT, R5, R20, 0x2, 0x1f ;  /* 0x0c401f0014057f89 */ /* 0x000ee800000e0000 */
[----:B------:R-:W3:Y:S04]  /*31600*/  SHFL.BFLY PT, R6, R19, 0x2, 0x1f ;  /* 0x0c401f0013067f89 */ /* 0x000ee800000e0000 */
[----:B------:R-:W3:Y:S04]  /*31610*/  SHFL.BFLY PT, R10, R18, 0x2, 0x1f ;  /* 0x0c401f00120a7f89 */ /* 0x000ee800000e0000 */
[----:B------:R-:W3:Y:S01]  /*31620*/  SHFL.BFLY PT, R9, R4, 0x2, 0x1f ;  /* 0x0c401f0004097f89 */ /* 0x000ee200000e0000 */
[----:B------:R-:W3:Y:S01]  /*31630*/  SHFL.BFLY PT, R8, R3, 0x2, 0x1f ;  /* 0x0c401f0003087f89 */ /* 0x000ee200000e0000 */
[----:B0-----:R-:W-:-:S02]  /*31640*/  FMNMX R27, R27, R28, !PT ;  /* 0x0000001c1b1b7209 */ /* 0x001fc40007800000 */
[----:B-1----:R-:W-:-:S03]  /*31650*/  FMNMX R16, R16, R21, !PT ;  /* 0x0000001510107209 */ /* 0x002fc60007800000 */
[----:B------:R-:W0:Y:S01]  /*31660*/  SHFL.BFLY PT, R21, R27, 0x1, 0x1f ;  /* 0x0c201f001b157f89 */ /* 0x000e2200000e0000 */
[----:B---3--:R-:W-:Y:S02]  /*31670*/  FMNMX R0, R29, R0, !PT ;  /* 0x000000001d007209 */ /* 0x008fe40007800000 */
[----:B------:R-:W-:Y:S02]  /*31680*/  FMNMX R12, R12, R25, !PT ;  /* 0x000000190c0c7209 */ /* 0x000fe40007800000 */
[----:B------:R-:W-:Y:S01]  /*31690*/  FMNMX R13, R13, R24, !PT ;  /* 0x000000180d0d7209 */ /* 0x000fe20007800000 */
[----:B------:R-:W1:Y:S01]  /*316a0*/  SHFL.BFLY PT, R29, R2, 0x1, 0x1f ;  /* 0x0c201f00021d7f89 */ /* 0x000e6200000e0000 */
[----:B------:R-:W-:Y:S02]  /*316b0*/  FMNMX R14, R14, R23, !PT ;  /* 0x000000170e0e7209 */ /* 0x000fe40007800000 */
[----:B------:R-:W-:Y:S02]  /*316c0*/  FMNMX R20, R20, R5, !PT ;  /* 0x0000000514147209 */ /* 0x000fe40007800000 */
[----:B------:R-:W-:Y:S01]  /*316d0*/  FMNMX R19, R19, R6, !PT ;  /* 0x0000000613137209 */ /* 0x000fe20007800000 */
[----:B------:R-:W3:Y:S01]  /*316e0*/  SHFL.BFLY PT, R5, R11, 0x1, 0x1f ;  /* 0x0c201f000b057f89 */ /* 0x000ee200000e0000 */
[----:B------:R-:W-:-:S03]  /*316f0*/  FMNMX R18, R18, R10, !PT ;  /* 0x0000000a12127209 */ /* 0x000fc60007800000 */
[----:B------:R-:W3:Y:S01]  /*31700*/  SHFL.BFLY PT, R6, R12, 0x1, 0x1f ;  /* 0x0c201f000c067f89 */ /* 0x000ee200000e0000 */
[----:B------:R-:W3:Y:S01]  /*31710*/  SHFL.BFLY PT, R10, R13, 0x1, 0x1f ;  /* 0x0c201f000d0a7f89 */ /* 0x000ee200000e0000 */
[----:B------:R-:W-:Y:S02]  /*31720*/  FMNMX R4, R4, R9, !PT ;  /* 0x0000000904047209 */ /* 0x000fe40007800000 */
[----:B------:R-:W-:Y:S01]  /*31730*/  FMNMX R3, R3, R8, !PT ;  /* 0x0000000803037209 */ /* 0x000fe20007800000 */
[----:B0-----:R-:W-:Y:S02]  /*31740*/  STL [R1+0x10], R21 ;  /* 0x0000101501007387 */ /* 0x001fe40000100800 */
[----:B------:R-:W0:Y:S01]  /*31750*/  SHFL.BFLY PT, R21, R14, 0x1, 0x1f ;  /* 0x0c201f000e157f89 */ /* 0x000e2200000e0000 */
[----:B-1----:R-:W-:Y:S02]  /*31760*/  FMNMX R2, R2, R29, !PT ;  /* 0x0000001d02027209 */ /* 0x002fe40007800000 */
[----:B------:R-:W4:Y:S01]  /*31770*/  LDL.LU R29, [R1+0x10] ;  /* 0x00001000011d7983 */ /* 0x000f220000300800 */
[----:B---3--:R-:W-:-:S03]  /*31780*/  FMNMX R11, R11, R5, !PT ;  /* 0x000000050b0b7209 */ /* 0x008fc60007800000 */
[----:B------:R1:W5:Y:S01]  /*31790*/  LDL.LU R5, [R1+0x18f4] ;  /* 0x0018f40001057983 */ /* 0x0003620000300800 */
[----:B------:R-:W-:Y:S02]  /*317a0*/  FMNMX R12, R12, R6, !PT ;  /* 0x000000060c0c7209 */ /* 0x000fe40007800000 */
[----:B------:R1:W5:Y:S01]  /*317b0*/  LDL.LU R6, [R1+0x18f0] ;  /* 0x0018f00001067983 */ /* 0x0003620000300800 */
[----:B------:R-:W-:Y:S02]  /*317c0*/  FMNMX R13, R13, R10, !PT ;  /* 0x0000000a0d0d7209 */ /* 0x000fe40007800000 */
[----:B------:R1:W5:Y:S01]  /*317d0*/  LDL.LU R10, [R1+0x18ec] ;  /* 0x0018ec00010a7983 */ /* 0x0003620000300800 */
[----:B0-----:R-:W-:-:S03]  /*317e0*/  FMNMX R14, R14, R21, !PT ;  /* 0x000000150e0e7209 */ /* 0x001fc60007800000 */
[----:B--2---:R-:W0:Y:S01]  /*317f0*/  SHFL.BFLY PT, R8, R7, 0x1, 0x1f ;  /* 0x0c201f0007087f89 */ /* 0x004e2200000e0000 */
[----:B----4-:R-:W-:-:S05]  /*31800*/  FMNMX R17, R17, R26, !PT ;  /* 0x0000001a11117209 */ /* 0x010fca0007800000 */
[----:B------:R-:W2:Y:S01]  /*31810*/  SHFL.BFLY PT, R9, R17, 0x1, 0x1f ;  /* 0x0c201f0011097f89 */ /* 0x000ea200000e0000 */
[----:B0-----:R-:W-:Y:S02]  /*31820*/  FMNMX R21, R7, R8, !PT ;  /* 0x0000000807157209 */ /* 0x001fe40007800000 */
[----:B--2---:R-:W-:Y:S02]  /*31830*/  FMNMX R17, R17, R9, !PT ;  /* 0x0000000911117209 */ /* 0x004fe40007800000 */
[----:B------:R1:W5:Y:S01]  /*31840*/  LDL.LU R9, [R1+0x18e8] ;  /* 0x0018e80001097983 */ /* 0x0003620000300800 */
[----:B------:R1:W5:Y:S02]  /*31850*/  LDL.LU R8, [R1+0x18e4] ;  /* 0x0018e40001087983 */ /* 0x0003640000300800 */
[----:B------:R1:W5:Y:S01]  /*31860*/  LDL.LU R7, [R1+0x18e0] ;  /* 0x0018e00001077983 */ /* 0x0003620000300800 */
[----:B------:R-:W0:Y:S04]  /*31870*/  SHFL.BFLY PT, R22, R15, 0x2, 0x1f ;  /* 0x0c401f000f167f89 */ /* 0x000e2800000e0000 */
[----:B------:R-:W2:Y:S04]  /*31880*/  SHFL.BFLY PT, R28, R0, 0x1, 0x1f ;  /* 0x0c201f00001c7f89 */ /* 0x000ea800000e0000 */
[----:B------:R-:W3:Y:S04]  /*31890*/  SHFL.BFLY PT, R23, R16, 0x1, 0x1f ;  /* 0x0c201f0010177f89 */ /* 0x000ee800000e0000 */
[----:B------:R-:W4:Y:S04]  /*318a0*/  SHFL.BFLY PT, R24, R18, 0x1, 0x1f ;  /* 0x0c201f0012187f89 */ /* 0x000f2800000e0000 */
[----:B------:R-:W1:Y:S04]  /*318b0*/  SHFL.BFLY PT, R25, R19, 0x1, 0x1f ;  /* 0x0c201f0013197f89 */ /* 0x000e6800000e0000 */
[----:B------:R-:W1:Y:S01]  /*318c0*/  SHFL.BFLY PT, R26, R20, 0x1, 0x1f ;  /* 0x0c201f00141a7f89 */ /* 0x000e6200000e0000 */
[----:B0-----:R-:W-:-:S05]  /*318d0*/  FMNMX R15, R15, R22, !PT ;  /* 0x000000160f0f7209 */ /* 0x001fca0007800000 */
[----:B------:R-:W0:Y:S01]  /*318e0*/  SHFL.BFLY PT, R22, R15, 0x1, 0x1f ;  /* 0x0c201f000f167f89 */ /* 0x000e2200000e0000 */
[----:B--2---:R-:W-:Y:S02]  /*318f0*/  FMNMX R0, R0, R28, !PT ;  /* 0x0000001c00007209 */ /* 0x004fe40007800000 */
[----:B------:R-:W-:Y:S01]  /*31900*/  FMNMX R29, R27, R29, !PT ;  /* 0x0000001d1b1d7209 */ /* 0x000fe20007800000 */
[----:B------:R2:W2:Y:S01]  /*31910*/  SHFL.BFLY PT, R28, R4, 0x1, 0x1f ;  /* 0x0c201f00041c7f89 */ /* 0x0004a200000e0000 */
[----:B------:R0:W2:Y:S01]  /*31920*/  SHFL.BFLY PT, R27, R3, 0x1, 0x1f ;  /* 0x0c201f00031b7f89 */ /* 0x0000a200000e0000 */
[----:B------:R-:W-:Y:S01]  /*31930*/  BSSY B0, `(.L_x_1) ;  /* 0x0000011000007945 */ /* 0x000fe20003800000 */
[----:B---3--:R-:W-:Y:S02]  /*31940*/  FMNMX R16, R16, R23, !PT ;  /* 0x0000001710107209 */ /* 0x008fe40007800000 */
[----:B----4-:R-:W-:Y:S02]  /*31950*/  FMNMX R18, R18, R24, !PT ;  /* 0x0000001812127209 */ /* 0x010fe40007800000 */
[----:B-1----:R-:W-:-:S02]  /*31960*/  FMNMX R19, R19, R25, !PT ;  /* 0x0000001913137209 */ /* 0x002fc40007800000 */
[----:B------:R-:W-:Y:S02]  /*31970*/  FMNMX R20, R20, R26, !PT ;  /* 0x0000001a14147209 */ /* 0x000fe40007800000 */
[----:B0-----:R-:W-:Y:S01]  /*31980*/  FMNMX R15, R15, R22, !PT ;  /* 0x000000160f0f7209 */ /* 0x001fe20007800000 */
[----:B------:R-:W-:Y:S05]  /*31990*/  @P6 BRA `(.L_x_2) ;  /* 0x000000a000006947 */ /* 0x000fea0003800000 */
[----:B------:R-:W0:Y:S02]  /*319a0*/  S2R R23, SR_TID.X ;  /* 0x0000000000177919 */ /* 0x000e240000002100 */
[C---:B0-----:R-:W-:Y:S02]  /*319b0*/  LOP3.LUT R22, R23.reuse, 0x1c, RZ, 0xc0, !PT ;  /* 0x0000001c17167812 */ /* 0x041fe400078ec0ff */
[----:B------:R-:W-:Y:S02]  /*319c0*/  LOP3.LUT R23, R23, 0x7f, RZ, 0xc0, !PT ;  /* 0x0000007f17177812 */ /* 0x000fe400078ec0ff */
[----:B------:R-:W-:Y:S02]  /*319d0*/  SHF.L.U32 R22, R22, 0x2, RZ ;  /* 0x0000000216167819 */ /* 0x000fe400000006ff */
[----:B------:R-:W-:-:S04]  /*319e0*/  SHF.R.U32.HI R23, RZ, 0x3, R23 ;  /* 0x00000003ff177819 */ /* 0x000fc80000011617 */
[----:B------:R-:W-:-:S05]  /*319f0*/  LOP3.LUT R23, R23, 0xc, RZ, 0xc0, !PT ;  /* 0x0000000c17177812 */ /* 0x000fca00078ec0ff */
[----:B------:R-:W-:Y:S02]  /*31a00*/  IMAD.IADD R23, R22, 0x1, R23 ;  /* 0x0000000116177824 */ /* 0x000fe400078e0217 */
[----:B------:R-:W3:Y:S04]  /*31a10*/  LDL R22, [R1+0x100c] ;  /* 0x00100c0001167983 */ /* 0x000ee80000100800 */
[----:B------:R0:W-:Y:S04]  /*31a20*/  STS [R23+0x20000], R2 ;  /* 0x0200000217007388 */ /* 0x0001e80000000800 */
[----:B---3--:R0:W-:Y:S02]  /*31a30*/  STS [R22+0x20000], R21 ;  /* 0x0200001516007388 */ /* 0x0081e40000000800 */
.L_x_2:
[----:B------:R-:W-:Y:S05]  /*31a40*/  BSYNC B0 ;  /* 0x0000000000007941 */ /* 0x000fea0003800000 */
.L_x_1:
[----:B------:R-:W-:Y:S01]  /*31a50*/  BSSY B0, `(.L_x_3) ;  /* 0x0000091000007945 */ /* 0x000fe20003800000 */
[----:B------:R-:W-:Y:S01]  /*31a60*/  BSSY B1, `(.L_x_4) ;  /* 0x0000086000017945 */ /* 0x000fe20003800000 */
[----:B0-2---:R-:W-:-:S02]  /*31a70*/  FMNMX R2, R4, R28, !PT ;  /* 0x0000001c04027209 */ /* 0x005fc40007800000 */
[----:B------:R-:W-:Y:S01]  /*31a80*/  FMNMX R3, R3, R27, !PT ;  /* 0x0000001b03037209 */ /* 0x000fe20007800000 */
[----:B------:R-:W-:Y:S05]  /*31a90*/  @P6 BRA `(.L_x_5) ;  /* 0x0000013000006947 */ /* 0x000fea0003800000 */
[----:B------:R-:W0:Y:S02]  /*31aa0*/  S2R R21, SR_TID.X ;  /* 0x0000000000157919 */ /* 0x000e240000002100 */
[C---:B0-----:R-:W-:Y:S02]  /*31ab0*/  LOP3.LUT R22, R21.reuse, 0x1c, RZ, 0xc0, !PT ;  /* 0x0000001c15167812 */ /* 0x041fe400078ec0ff */
[----:B------:R-:W-:Y:S02]  /*31ac0*/  LOP3.LUT R21, R21, 0x7f, RZ, 0xc0, !PT ;  /* 0x0000007f15157812 */ /* 0x000fe400078ec0ff */
[----:B------:R-:W-:Y:S02]  /*31ad0*/  LEA.HI R22, R22, 0x10, RZ, 0x1e ;  /* 0x0000001016167811 */ /* 0x000fe400078ff0ff */
[----:B------:R-:W-:Y:S02]  /*31ae0*/  SHF.R.U32.HI R21, RZ, 0x3, R21 ;  /* 0x00000003ff157819 */ /* 0x000fe40000011615 */
[----:B------:R-:W-:-:S02]  /*31af0*/  SHF.L.U32 R22, R22, 0x4, RZ ;  /* 0x0000000416167819 */ /* 0x000fc400000006ff */
[----:B------:R-:W-:-:S04]  /*31b00*/  LOP3.LUT R21, R21, 0xc, RZ, 0xc0, !PT ;  /* 0x0000000c15157812 */ /* 0x000fc800078ec0ff */
[----:B------:R-:W-:-:S05]  /*31b10*/  IADD3 R21, R21, R22, RZ ;  /* 0x0000001615157210 */ /* 0x000fca0007ffe0ff */
[----:B------:R0:W-:Y:S01]  /*31b20*/  STS [R21+0x20000], R0 ;  /* 0x0200000015007388 */ /* 0x0001e20000000800 */
[----:B------:R-:W-:Y:S05]  /*31b30*/  @P6 BRA `(.L_x_6) ;  /* 0x0000013000006947 */ /* 0x000fea0003800000 */
[----:B0-----:R-:W0:Y:S02]  /*31b40*/  S2R R21, SR_TID.X ;  /* 0x0000000000157919 */ /* 0x001e240000002100 */
[C---:B0-----:R-:W-:Y:S02]  /*31b50*/  LOP3.LUT R22, R21.reuse, 0x1c, RZ, 0xc0, !PT ;  /* 0x0000001c15167812 */ /* 0x041fe400078ec0ff */
[----:B------:R-:W-:Y:S02]  /*31b60*/  LOP3.LUT R21, R21, 0x7f, RZ, 0xc0, !PT ;  /* 0x0000007f15157812 */ /* 0x000fe400078ec0ff */
[----:B------:R-:W-:Y:S02]  /*31b70*/  LEA.HI R22, R22, 0x18, RZ, 0x1e ;  /* 0x0000001816167811 */ /* 0x000fe400078ff0ff */
[----:B------:R-:W-:Y:S02]  /*31b80*/  SHF.R.U32.HI R21, RZ, 0x3, R21 ;  /* 0x00000003ff157819 */ /* 0x000fe40000011615 */
[----:B------:R-:W-:-:S02]  /*31b90*/  SHF.L.U32 R22, R22, 0x4, RZ ;  /* 0x0000000416167819 */ /* 0x000fc400000006ff */
[----:B------:R-:W-:-:S05]  /*31ba0*/  LOP3.LUT R21, R21, 0xc, RZ, 0xc0, !PT ;  /* 0x0000000c15157812 */ /* 0x000fca00078ec0ff */
[----:B------:R-:W-:-:S05]  /*31bb0*/  IMAD.IADD R21, R21, 0x1, R22 ;  /* 0x0000000115157824 */ /* 0x000fca00078e0216 */
[----:B------:R0:W-:Y:S02]  /*31bc0*/  STS [R21+0x20000], R29 ;  /* 0x0200001d15007388 */ /* 0x0001e40000000800 */
.L_x_5:
[----:B------:R-:W-:Y:S05]  /*31bd0*/  @P6 BRA `(.L_x_7) ;  /* 0x0000013000006947 */ /* 0x000fea0003800000 */
[----:B------:R-:W1:Y:S02]  /*31be0*/  S2R R0, SR_TID.X ;  /* 0x0000000000007919 */ /* 0x000e640000002100 */
[C---:B-1----:R-:W-:Y:S02]  /*31bf0*/  LOP3.LUT R4, R0.reuse, 0x1c, RZ, 0xc0, !PT ;  /* 0x0000001c00047812 */ /* 0x042fe400078ec0ff */
[----:B------:R-:W-:Y:S02]  /*31c00*/  LOP3.LUT R0, R0, 0x7f, RZ, 0xc0, !PT ;  /* 0x0000007f00007812 */ /* 0x000fe400078ec0ff */
[----:B------:R-:W-:Y:S02]  /*31c10*/  LEA.HI R4, R4, 0x20, RZ, 0x1e ;  /* 0x0000002004047811 */ /* 0x000fe400078ff0ff */
[----:B------:R-:W-:Y:S02]  /*31c20*/  SHF.R.U32.HI R0, RZ, 0x3, R0 ;  /* 0x00000003ff007819 */ /* 0x000fe40000011600 */
[----:B------:R-:W-:-:S02]  /*31c30*/  SHF.L.U32 R4, R4, 0x4, RZ ;  /* 0x0000000404047819 */ /* 0x000fc400000006ff */
[----:B------:R-:W-:-:S04]  /*31c40*/  LOP3.LUT R0, R0, 0xc, RZ, 0xc0, !PT ;  /* 0x0000000c00007812 */ /* 0x000fc800078ec0ff */
[----:B------:R-:W-:-:S05]  /*31c50*/  IADD3 R0, R0, R4, RZ ;  /* 0x0000000400007210 */ /* 0x000fca0007ffe0ff */
[----:B------:R1:W-:Y:S02]  /*31c60*/  STS [R0+0x20000], R11 ;  /* 0x0200000b00007388 */ /* 0x0003e40000000800 */
.L_x_6:
[----:B------:R-:W-:Y:S05]  /*31c70*/  @P6 BRA `(.L_x_8) ;  /* 0x0000013000006947 */ /* 0x000fea0003800000 */
[----:B01----:R-:W0:Y:S02]  /*31c80*/  S2R R0, SR_TID.X ;  /* 0x0000000000007919 */ /* 0x003e240000002100 */
        /* <DEDUP_REMOVED lines=8> */
.L_x_7:
[----:B------:R-:W-:Y:S05]  /*31d10*/  @P6 BRA `(.L_x_9) ;  /* 0x0000013000006947 */ /* 0x000fea0003800000 */
[----:B0-----:R-:W0:Y:S02]  /*31d20*/  S2R R0, SR_TID.X ;  /* 0x0000000000007919 */ /* 0x001e240000002100 */
[C---:B0-----:R-:W-:Y:S02]  /*31d30*/  LOP3.LUT R4, R0.reuse, 0x1c, RZ, 0xc0, !PT ;  /* 0x0000001c00047812 */ /* 0x041fe400078ec0ff */
[----:B------:R-:W-:Y:S02]  /*31d40*/  LOP3.LUT R0, R0, 0x7f, RZ, 0xc0, !PT ;  /* 0x0000007f00007812 */ /* 0x000fe400078ec0ff */
[----:B------:R-:W-:Y:S02]  /*31d50*/  LEA.HI R4, R4, 0x30, RZ, 0x1e ;  /* 0x0000003004047811 */ /* 0x000fe400078ff0ff */
[----:B------:R-:W-:Y:S02]  /*31d60*/  SHF.R.U32.HI R0, RZ, 0x3, R0 ;  /* 0x00000003ff007819 */ /* 0x000fe40000011600 */
[----:B------:R-:W-:-:S02]  /*31d70*/  SHF.L.U32 R4, R4, 0x4, RZ ;  /* 0x0000000404047819 */ /* 0x000fc400000006ff */
[----:B------:R-:W-:-:S04]  /*31d80*/  LOP3.LUT R0, R0, 0xc, RZ, 0xc0, !PT ;  /* 0x0000000c00007812 */ /* 0x000fc800078ec0ff */
[----:B------:R-:W-:-:S05]  /*31d90*/  IADD3 R0, R0, R4, RZ ;  /* 0x0000000400007210 */ /* 0x000fca0007ffe0ff */
[----:B------:R0:W-:Y:S02]  /*31da0*/  STS [R0+0x20000], R13 ;  /* 0x0200000d00007388 */ /* 0x0001e40000000800 */
.L_x_8:
        /* <DEDUP_REMOVED lines=10> */
.L_x_9:
        /* <DEDUP_REMOVED lines=10> */
.L_x_10:
        /* <DEDUP_REMOVED lines=10> */
.L_x_11:
        /* <DEDUP_REMOVED lines=10> */
.L_x_12:
        /* <DEDUP_REMOVED lines=10> */
.L_x_13:
        /* <DEDUP_REMOVED lines=10> */
.L_x_14:
        /* <DEDUP_REMOVED lines=10> */
.L_x_15:
[----:B------:R-:W-:Y:S01]  /*32210*/  @P6 BREAK B1 ;  /* 0x0000000000016942 */ /* 0x000fe20003800000 */
        /* <DEDUP_REMOVED lines=10> */
.L_x_16:
[----:B------:R-:W-:Y:S05]  /*322c0*/  BSYNC B1 ;  /* 0x0000000000017941 */ /* 0x000fea0003800000 */
.L_x_4:
        /* <DEDUP_REMOVED lines=8> */
[----:B------:R0:W-:Y:S02]  /*32350*/  @!P6 STS [R0+0x20000], R3 ;  /* 0x020000030000e388 */ /* 0x0001e40000000800 */
.L_x_17:
[----:B------:R-:W-:Y:S05]  /*32360*/  BSYNC B0 ;  /* 0x0000000000007941 */ /* 0x000fea0003800000 */
.L_x_3:
[----:B------:R-:W-:Y:S01]  /*32370*/  WARPSYNC 0xffffffff ;  /* 0xffffffff00007948 */ /* 0x000fe20003800000 */
[----:B0-----:R-:W0:Y:S04]  /*32380*/  S2R R0, SR_TID.X ;  /* 0x0000000000007919 */ /* 0x001e280000002100 */
[----:B------:R-:W-:Y:S06]  /*32390*/  BAR.SYNC.DEFER_BLOCKING 0x0 ;  /* 0x0000000000007b1d */ /* 0x000fec0000010000 */
[----:B------:R-:W2:Y:S04]  /*323a0*/  LDL R24, [R1+0x190] ;  /* 0x0001900001187983 */ /* 0x000ea80000100800 */
[----:B------:R-:W3:Y:S04]  /*323b0*/  LDL.LU R15, [R1+0x54] ;  /* 0x00005400010f7983 */ /* 0x000ee80000300800 */
[----:B------:R-:W3:Y:S04]  /*323c0*/  LDL R23, [R1+0x194] ;  /* 0x0001940001177983 */ /* 0x000ee80000100800 */
[----:B------:R-:W3:Y:S01]  /*323d0*/  LDL.LU R17, [R1+0x50] ;  /* 0x0000500001117983 */ /* 0x000ee20000300800 */
[----:B0-----:R-:W-:-:S03]  /*323e0*/  LOP3.LUT R22, R0, 0x7f, RZ, 0xc0, !PT ;  /* 0x0000007f00167812 */ /* 0x001fc600078ec0ff */
[----:B------:R-:W0:Y:S04]  /*323f0*/  S2R R20, SR_TID.X ;  /* 0x0000000000147919 */ /* 0x000e280000002100 */
[----:B------:R-:W1:Y:S04]  /*32400*/  LDS R13, [R22.X4+0x20000] ;  /* 0x02000000160d7984 */ /* 0x000e680000004800 */
[----:B------:R-:W1:Y:S04]  /*32410*/  LDS R11, [R22.X4+0x20200] ;  /* 0x02020000160b7984 */ /* 0x000e680000004800 */
[----:B------:R-:W1:Y:S04]  /*32420*/  LDS R4, [R22.X4+0x20400] ;  /* 0x0204000016047984 */ /* 0x000e680000004800 */
[----:B------:R-:W1:Y:S04]  /*32430*/  LDS R3, [R22.X4+0x20600] ;  /* 0x0206000016037984 */ /* 0x000e680000004800 */
[----:B------:R-:W3:Y:S01]  /*32440*/  LDL.LU R18, [R1+0x44] ;  /* 0x0000440001127983 */ /* 0x000ee20000300800 */
[----:B0-----:R-:W-:-:S03]  /*32450*/  LOP3.LUT R21, R20, 0x1c, RZ, 0xc0, !PT ;  /* 0x0000001c14157812 */ /* 0x001fc600078ec0ff */
[----:B------:R-:W3:Y:S04]  /*32460*/  LDL.LU R19, [R1+0x40] ;  /* 0x0000400001137983 */ /* 0x000ee80000300800 */
[----:B------:R-:W-:Y:S04]  /*32470*/  STL [R1+0x18e4], R20 ;  /* 0x0018e41401007387 */ /* 0x000fe80000100800 */
[----:B------:R-:W0:Y:S04]  /*32480*/  S2R R16, SR_TID.X ;  /* 0x0000000000107919 */ /* 0x000e280000002100 */
[----:B-1----:R-:W1:Y:S04]  /*32490*/  SHFL.BFLY PT, R14, R13, 0x2, 0x1f ;  /* 0x0c401f000d0e7f89 */ /* 0x002e6800000e0000 */
[----:B------:R-:W1:Y:S04]  /*324a0*/  SHFL.BFLY PT, R12, R11, 0x2, 0x1f ;  /* 0x0c401f000b0c7f89 */ /* 0x000e6800000e0000 */
[----:B------:R-:W1:Y:S04]  /*324b0*/  SHFL.BFLY PT, R0, R4, 0x2, 0x1f ;  /* 0x0c401f0004007f89 */ /* 0x000e6800000e0000 */
[----:B------:R-:W1:Y:S01]  /*324c0*/  SHFL.BFLY PT, R2, R3, 0x2, 0x1f ;  /* 0x0c401f0003027f89 */ /* 0x000e6200000e0000 */
[----:B0-----:R-:W-:-:S02]  /*324d0*/  LOP3.LUT R25, R16, 0x1c, RZ, 0xc0, !PT ;  /* 0x0000001c10197812 */ /* 0x001fc400078ec0ff */
[----:B------:R-:W-:Y:S02]  /*324e0*/  LOP3.LUT R16, R16, 0x1c, RZ, 0xc0, !PT ;  /* 0x0000001c10107812 */ /* 0x000fe400078ec0ff */
[----:B-1----:R-:W-:Y:S02]  /*324f0*/  FMNMX R14, R13, R14, !PT ;  /* 0x0000000e0d0e7209 */ /* 0x002fe40007800000 */
[----:B------:R-:W-:Y:S02]  /*32500*/  FMNMX R11, R11, R12, !PT ;  /* 0x0000000c0b0b7209 */ /* 0x000fe40007800000 */
[----:B------:R-:W-:-:S03]  /*32510*/  FMNMX R0, R4, R0, !PT ;  /* 0x0000000004007209 */ /* 0x000fc60007800000 */
[----:B------:R-:W0:Y:S01]  /*32520*/  SHFL.BFLY PT, R4, R11, 0x1, 0x1f ;  /* 0x0c201f000b047f89 */ /* 0x000e2200000e0000 */
[----:B------:R-:W-:-:S03]  /*32530*/  FMNMX R2, R3, R2, !PT ;  /* 0x0000000203027209 */ /* 0x000fc60007800000 */
[----:B------:R-:W1:Y:S04]  /*32540*/  SHFL.BFLY PT, R3, R14, 0x1, 0x1f ;  /* 0x0c201f000e037f89 */ /* 0x000e6800000e0000 */
[----:B------:R-:W1:Y:S04]  /*32550*/  SHFL.BFLY PT, R12, R0, 0x1, 0x1f ;  /* 0x0c201f00000c7f89 */ /* 0x000e6800000e0000 */
[----:B------:R-:W1:Y:S01]  /*32560*/  SHFL.BFLY PT, R13, R2, 0x1, 0x1f ;  /* 0x0c201f00020d7f89 */ /* 0x000e6200000e0000 */
[----:B0-----:R-:W-:Y:S02]  /*32570*/  FMNMX R4, R11, R4, !PT ;  /* 0x000000040b047209 */ /* 0x001fe40007800000 */
[----:B-1----:R-:W-:-:S02]  /*32580*/  FMNMX R3, R14, R3, !PT ;  /* 0x000000030e037209 */ /* 0x002fc40007800000 */
[----:B------:R-:W-:-:S03]  /*32590*/  FMNMX R0, R0, R12, !PT ;  /* 0x0000000c00007209 */ /* 0x000fc60007800000 */
[----:B------:R-:W-:Y:S01]  /*325a0*/  @!P6 STS [R22.X4+0x20000], R3 ;  /* 0x020000031600e388 */ /* 0x000fe20000004800 */
[----:B------:R-:W-:-:S03]  /*325b0*/  FMNMX R2, R2, R13, !PT ;  /* 0x0000000d02027209 */ /* 0x000fc60007800000 */
[----:B------:R-:W-:Y:S04]  /*325c0*/  @!P6 STS [R22.X4+0x20200], R4 ;  /* 0x020200041600e388 */ /* 0x000fe80000004800 */
[----:B------:R-:W-:Y:S04]  /*325d0*/  @!P6 STS [R22.X4+0x20400], R0 ;  /* 0x020400001600e388 */ /* 0x000fe80000004800 */
[----:B------:R0:W-:Y:S04]  /*325e0*/  @!P6 STS [R22.X4+0x20600], R2 ;  /* 0x020600021600e388 */ /* 0x0001e80000004800 */
[----:B------:R-:W-:Y:S06]  /*325f0*/  BAR.SYNC.DEFER_BLOCKING 0x0 ;  /* 0x0000000000007b1d */ /* 0x000fec0000010000 */
[----:B0-----:R-:W4:Y:S01]  /*32600*/  LDL.LU R22, [R1+0x3c] ;  /* 0x00003c0001167983 */ /* 0x001f220000300800 */
[----:B------:R-:W-:-:S02]  /*32610*/  LEA.HI R26, R25, 0x8, RZ, 0x1e ;  /* 0x00000008191a7811 */ /* 0x000fc400078ff0ff */
[C---:B------:R-:W-:Y:S01]  /*32620*/  LEA.HI R25, R16.reuse, 0x10, RZ, 0x1e ;  /* 0x0000001010197811 */ /* 0x040fe200078ff0ff */
[----:B------:R-:W-:Y:S01]  /*32630*/  STL [R1+0x18e8], R21 ;  /* 0x0018e81501007387 */ /* 0x000fe20000100800 */
[----:B------:R-:W-:-:S03]  /*32640*/  LEA.HI R16, R16, 0x18, RZ, 0x1e ;  /* 0x0000001810107811 */ /* 0x000fc600078ff0ff */
[----:B------:R-:W4:Y:S04]  /*32650*/  LDL R12, [R1+0x198] ;  /* 0x00019800010c7983 */ /* 0x000f280000100800 */
[----:B------:R-:W2:Y:S04]  /*32660*/  LDS R3, [R21.X4+0x20000] ;  /* 0x0200000015037984 */ /* 0x000ea80000004800 */
[----:B------:R-:W0:Y:S04]  /*32670*/  LDS R0, [R26.X16+0x20000] ;  /* 0x020000001a007984 */ /* 0x000e28000000c800 */
[----:B------:R-:W4:Y:S01]  /*32680*/  LDS R2, [R25.X16+0x20000] ;  /* 0x0200000019027984 */ /* 0x000f22000000c800 */
[----:B--2---:R-:W-:-:S03]  /*32690*/  FMNMX R11, R3, R24, !PT ;  /* 0x00000018030b7209 */ /* 0x004fc60007800000 */
[----:B------:R1:W2:Y:S04]  /*326a0*/  LDS R3, [R16.X16+0x20000] ;  /* 0x0200000010037984 */ /* 0x0002a8000000c800 */
[----:B-1----:R-:W1:Y:S01]  /*326b0*/  S2R R16, SR_TID.X ;  /* 0x0000000000107919 */ /* 0x002e620000002100 */
[--C-:B---3--:R-:W-:Y:S01]  /*326c0*/  FADD R4, R15, -R11.reuse ;  /* 0x8000000b0f047221 */ /* 0x108fe20000000000 */
[----:B0-----:R-:W-:Y:S01]  /*326d0*/  FMNMX R14, R0, R23, !PT ;  /* 0x00000017000e7209 */ /* 0x001fe20007800000 */
[----:B------:R-:W-:Y:S01]  /*326e0*/  FADD R0, R17, -R11 ;  /* 0x8000000b11007221 */ /* 0x000fe20000000000 */
[----:B------:R0:W-:Y:S04]  /*326f0*/  STL [R1+0xf14], R11 ;  /* 0x000f140b01007387 */ /* 0x0001e80000100800 */
[----:B------:R-:W3:Y:S04]  /*32700*/  LDL.LU R15, [R1+0x38] ;  /* 0x00003800010f7983 */ /* 0x000ee80000300800 */
[----:B------:R-:W2:Y:S01]  /*32710*/  LDL R17, [R1+0x19c] ;  /* 0x00019c0001117983 */ /* 0x000ea20000100800 */
[----:B------:R-:W-:-:S02]  /*32720*/  FMUL R4, R4, 1.4426950216293334961 ;  /* 0x3fb8aa3b04047820 */ /* 0x000fc40000400000 */
[----:B0-----:R-:W-:Y:S01]  /*32730*/  FMUL R11, R0, 1.4426950216293334961 ;  /* 0x3fb8aa3b000b7820 */ /* 0x001fe20000400000 */
[----:B-1----:R-:W-:-:S03]  /*32740*/  LOP3.LUT R16, R16, 0x1c, RZ, 0xc0, !PT ;  /* 0x0000001c10107812 */ /* 0x002fc600078ec0ff */
[----:B------:R-:W-:Y:S01]  /*32750*/  MUFU.EX2 R20, R11 ;  /* 0x0000000b00147308 */ /* 0x000fe20000000800 */
[----:B------:R-:W-:-:S07]  /*32760*/  LEA.HI R23, R16, 0x20, RZ, 0x1e ;  /* 0x0000002010177811 */ /* 0x000fce00078ff0ff */
[----:B------:R0:W1:Y:S01]  /*32770*/  MUFU.EX2 R16, R4 ;  /* 0x0000000400107308 */ /* 0x0000620000000800 */
[----:B------:R-:W-:Y:S01]  /*32780*/  STL [R1+0xf10], R14 ;  /* 0x000f100e01007387 */ /* 0x000fe20000100800 */
[----:B------:R-:W-:-:S03]  /*32790*/  FADD R0, R18, -R14 ;  /* 0x8000000e12007221 */ /* 0x000fc60000000000 */
[----:B------:R-:W3:Y:S04]  /*327a0*/  LDL.LU R18, [R1+0x58] ;  /* 0x0000580001127983 */ /* 0x000ee80000300800 */
[----:B0-----:R0:W0:Y:S04]  /*327b0*/  LDS R4, [R23.X16+0x20000] ;  /* 0x0200000017047984 */ /* 0x001028000000c800 */
[----:B-1----:R-:W-:Y:S04]  /*327c0*/  STL [R1+0xee8], R16 ;  /* 0x000ee81001007387 */ /* 0x002fe80000100800 */
[----:B------:R-:W-:Y:S01]  /*327d0*/  STL [R1+0xee4], R20 ;  /* 0x000ee41401007387 */ /* 0x000fe20000100800 */
[----:B----4-:R-:W-:-:S03]  /*327e0*/  FMNMX R21, R2, R12, !PT ;  /* 0x0000000c02157209 */ /* 0x010fc60007800000 */
[----:B------:R-:W4:Y:S04]  /*327f0*/  LDL R12, [R1+0x1a0] ;  /* 0x0001a000010c7983 */ /* 0x000f280000100800 */
[----:B0-----:R-:W0:Y:S01]  /*32800*/  S2R R23, SR_TID.X ;  /* 0x0000000000177919 */ /* 0x001e220000002100 */
[----:B------:R-:W-:Y:S02]  /*32810*/  FMUL R11, R0, 1.4426950216293334961 ;  /* 0x3fb8aa3b000b7820 */ /* 0x000fe40000400000 */
[----:B------:R-:W-:Y:S02]  /*32820*/  FADD R0, R19, -R14 ;  /* 0x8000000e13007221 */ /* 0x000fe40000000000 */
[----:B------:R-:W1:Y:S02]  /*32830*/  S2R R19, SR_TID.X ;  /* 0x0000000000137919 */ /* 0x000e640000002100 */
[----:B------:R-:W-:Y:S01]  /*32840*/  FMUL R2, R0, 1.4426950216293334961 ;  /* 0x3fb8aa3b00027820 */ /* 0x000fe20000400000 */
[----:B------:R-:W0:Y:S08]  /*32850*/  MUFU.EX2 R14, R11 ;  /* 0x0000000b000e7308 */ /* 0x000e300000000800 */
[----:B------:R-:W1:Y:S01]  /*32860*/  MUFU.EX2 R2, R2 ;  /* 0x0000000200027308 */ /* 0x000e620000000800 */
[----:B0-----:R-:W-:-:S04]  /*32870*/  LOP3.LUT R23, R23, 0x1c, RZ, 0xc0, !PT ;  /* 0x0000001c17177812 */ /* 0x001fc800078ec0ff */
[----:B------:R-:W-:Y:S02]  /*32880*/  LEA.HI R13, R23, 0x28, RZ, 0x1e ;  /* 0x00000028170d7811 */ /* 0x000fe400078ff0ff */
[----:B-1----:R-:W-:Y:S01]  /*32890*/  LOP3.LUT R19, R19, 0x1c, RZ, 0xc0, !PT ;  /* 0x0000001c13137812 */ /* 0x002fe200078ec0ff */
[----:B------:R-:W-:Y:S01]  /*328a0*/  FADD R0, R22, -R21 ;  /* 0x8000001516007221 */ /* 0x000fe20000000000 */
[----:B------:R-:W-:Y:S04]  /*328b0*/  STL [R1+0xee0], R14 ;  /* 0x000ee00e01007387 */ /* 0x000fe80000100800 */
[----:B------:R0:W1:Y:S04]  /*328c0*/  LDS R11, [R13.X16+0x20000] ;  /* 0x020000000d0b7984 */ /* 0x000068000000c800 */
[----:B------:R-:W-:Y:S01]  /*328d0*/  STL [R1+0xf0c], R21 ;  /* 0x000f0c1501007387 */ /* 0x000fe20000100800 */
[----:B0-----:R-:W-:-:S03]  /*328e0*/  LEA.HI R13, R19, 0x30, RZ, 0x1e ;  /* 0x00000030130d7811 */ /* 0x001fc600078ff0ff */
[----:B------:R0:W-:Y:S02]  /*328f0*/  STL [R1+0xedc], R2 ;  /* 0x000edc0201007387 */ /* 0x0001e40000100800 */
[----:B0----5:R-:W-:Y:S01]  /*32900*/  FADD R2, R7, -R21 ;  /* 0x8000001507027221 */ /* 0x021fe20000000000 */
[----:B--2---:R-:W-:Y:S01]  /*32910*/  FMNMX R19, R3, R17, !PT ;  /* 0x0000001103137209 */ /* 0x004fe20007800000 */
[----:B------:R-:W-:Y:S01]  /*32920*/  FMUL R3, R0, 1.4426950216293334961 ;  /* 0x3fb8aa3b00037820 */ /* 0x000fe20000400000 */
[----:B------:R-:W2:Y:S03]  /*32930*/  LDL.LU R17, [R1+0x5c] ;  /* 0x00005c0001117983 */ /* 0x000ea60000300800 */
[----:B------:R0:W1:Y:S01]  /*32940*/  MUFU.EX2 R25, R3 ;  /* 0x0000000300197308 */ /* 0x0000620000000800 */
[----:B------:R0:W2:Y:S02]  /*32950*/  LDS R0, [R13.X16+0x20000] ;  /* 0x020000000d007984 */ /* 0x0000a4000000c800 */
[----:B0-----:R-:W-:-:S02]  /*32960*/  FMUL R3, R2, 1.4426950216293334961 ;  /* 0x3fb8aa3b02037820 */ /* 0x001fc40000400000 */
[----:B---3--:R-:W-:Y:S02]  /*32970*/  FADD R2, R15, -R19 ;  /* 0x800000130f027221 */ /* 0x008fe40000000000 */
[----:B------:R-:W0:Y:S04]  /*32980*/  S2R R15, SR_TID.X ;  /* 0x00000000000f7919 */ /* 0x000e280000002100 */
[----:B------:R-:W-:Y:S04]  /*32990*/  STL [R1+0xf08], R19 ;  /* 0x000f081301007387 */ /* 0x000fe80000100800 */
[----:B------:R-:W3:Y:S01]  /*329a0*/  LDL R13, [R1+0x1a4] ;  /* 0x0001a400010d7983 */ /* 0x000ee20000100800 */
[----:B------:R0:W0:Y:S03]  /*329b0*/  MUFU.EX2 R26, R3 ;  /* 0x00000003001a7308 */ /* 0x0000260000000800 */
[----:B-1----:R-:W-:Y:S01]  /*329c0*/  STL [R1+0xed8], R25 ;  /* 0x000ed81901007387 */ /* 0x002fe20000100800 */
[----:B0-----:R-:W-:Y:S01]  /*329d0*/  FMUL R3, R2, 1.4426950216293334961 ;  /* 0x3fb8aa3b02037820 */ /* 0x001fe20000400000 */
[----:B------:R-:W-:-:S03]  /*329e0*/  LOP3.LUT R22, R15, 0x1c, RZ, 0xc0, !PT ;  /* 0x0000001c0f167812 */ /* 0x000fc600078ec0ff */
[----:B------:R0:W1:Y:S01]  /*329f0*/  MUFU.EX2 R23, R3 ;  /* 0x0000000300177308 */ /* 0x0000620000000800 */
[----:B------:R-:W2:Y:S04]  /*32a00*/  LDL.LU R15, [R1+0x60] ;  /* 0x00006000010f7983 */ /* 0x000ea80000300800 */
[----:B------:R-:W-:Y:S01]  /*32a10*/  STL [R1+0xed4], R26 ;  /* 0x000ed41a01007387 */ /* 0x000fe20000100800 */
[----:B----4-:R-:W-:Y:S02]  /*32a20*/  FMNMX R7, R4, R12, !PT ;  /* 0x0000000c04077209 */ /* 0x010fe40007800000 */
[----:B------:R-:W-:-:S03]  /*32a30*/  LEA.HI R12, R22, 0x38, RZ, 0x1e ;  /* 0x00000038160c7811 */ /* 0x000fc600078ff0ff */
[----:B------:R-:W-:Y:S04]  /*32a40*/  STL [R1+0xf04], R7 ;  /* 0x000f040701007387 */ /* 0x000fe80000100800 */
[----:B0-----:R0:W4:Y:S04]  /*32a50*/  LDS R3, [R12.X16+0x20000] ;  /* 0x020000000c037984 */ /* 0x001128000000c800 */
[----:B0-----:R-:W4:Y:S01]  /*32a60*/  LDL R12, [R1+0x1a8] ;  /* 0x0001a800010c7983 */ /* 0x001f220000100800 */
[----:B------:R-:W-:-:S04]  /*32a70*/  FADD R2, R8, -R19 ;  /* 0x8000001308027221 */ /* 0x000fc80000000000 */
[----:B------:R-:W-:Y:S02]  /*32a80*/  FMUL R4, R2, 1.4426950216293334961 ;  /* 0x3fb8aa3b02047820 */ /* 0x000fe40000400000 */
[--C-:B------:R-:W-:Y:S02]  /*32a90*/  FADD R2, R18, -R7.reuse ;  /* 0x8000000712027221 */ /* 0x100fe40000000000 */
[----:B------:R-:W0:Y:S02]  /*32aa0*/  S2R R18, SR_TID.X ;  /* 0x0000000000127919 */ /* 0x000e240000002100 */
[----:B------:R-:W-:Y:S01]  /*32ab0*/  FMUL R2, R2, 1.4426950216293334961 ;  /* 0x3fb8aa3b02027820 */ /* 0x000fe20000400000 */
[----:B------:R1:W0:Y:S02]  /*32ac0*/  MUFU.EX2 R24, R4 ;  /* 0x0000000400187308 */ /* 0x0002240000000800 */
[----:B-1----:R-:W-:Y:S01]  /*32ad0*/  STL [R1+0xed0], R23 ;  /* 0x000ed01701007387 */ /* 0x002fe20000100800 */
[----:B------:R-:W-:-:S04]  /*32ae0*/  FADD R4, R9, -R7 ;  /* 0x8000000709047221 */ /* 0x000fc80000000000 */
[----:B------:R-:W-:Y:S01]  /*32af0*/  FMUL R8, R4, 1.4426950216293334961 ;  /* 0x3fb8aa3b04087820 */ /* 0x000fe20000400000 */
[----:B0-----:R-:W-:Y:S02]  /*32b00*/  LOP3.LUT R22, R18, 0x1c, RZ, 0xc0, !PT ;  /* 0x0000001c12167812 */ /* 0x001fe400078ec0ff */
[----:B------:R-:W4:Y:S02]  /*32b10*/  LDL.LU R18, [R1+0x64] ;  /* 0x0000640001127983 */ /* 0x000f240000300800 */
[C---:B------:R-:W-:Y:S02]  /*32b20*/  LEA.HI R19, R22.reuse, 0x40, RZ, 0x1e ;  /* 0x0000004016137811 */ /* 0x040fe400078ff0ff */
[----:B------:R-:W-:Y:S01]  /*32b30*/  LEA.HI R7, R22, 0x48, RZ, 0x1e ;  /* 0x0000004816077811 */ /* 0x000fe200078ff0ff */
[----:B------:R-:W-:Y:S04]  /*32b40*/  STL [R1+0xecc], R24 ;  /* 0x000ecc1801007387 */ /* 0x000fe80000100800 */
[----:B------:R2:W-:Y:S01]  /*32b50*/  LDS R4, [R7.X16+0x20000] ;  /* 0x0200000007047984 */ /* 0x0005e2000000c800 */
[----:B---3--:R-:W-:-:S02]  /*32b60*/  FMNMX R11, R11, R13, !PT ;  /* 0x0000000d0b0b7209 */ /* 0x008fc40007800000 */
[----:B------:R0:W1:Y:S03]  /*32b70*/  MUFU.EX2 R13, R2 ;  /* 0x00000002000d7308 */ /* 0x0000660000000800 */
[----:B------:R-:W-:Y:S04]  /*32b80*/  STL [R1+0xefc], R11 ;  /* 0x000efc0b01007387 */ /* 0x000fe80000100800 */
[----:B0-----:R0:W3:Y:S01]  /*32b90*/  LDS R2, [R19.X16+0x20000] ;  /* 0x0200000013027984 */ /* 0x0010e2000000c800 */
[--C-:B--2---:R-:W-:Y:S01]  /*32ba0*/  FADD R7, R17, -R11.reuse ;  /* 0x8000000b11077221 */ /* 0x104fe20000000000 */
[----:B0-----:R-:W0:Y:S02]  /*32bb0*/  MUFU.EX2 R19, R8 ;  /* 0x0000000800137308 */ /* 0x001e240000000800 */
[----:B-1----:R-:W-:Y:S04]  /*32bc0*/  STL [R1+0xec8], R13 ;  /* 0x000ec80d01007387 */ /* 0x002fe80000100800 */
[----:B------:R-:W2:Y:S04]  /*32bd0*/  LDL.LU R28, [R1+0x68] ;  /* 0x00006800011c7983 */ /* 0x000ea80000300800 */
[----:B------:R-:W2:Y:S04]  /*32be0*/  LDL.LU R22, [R1+0x34] ;  /* 0x0000340001167983 */ /* 0x000ea80000300800 */
[----:B------:R-:W2:Y:S01]  /*32bf0*/  LDL R17, [R1+0x1ac] ;  /* 0x0001ac0001117983 */ /* 0x000ea20000100800 */
[----:B------:R-:W-:Y:S01]  /*32c00*/  FMUL R7, R7, 1.4426950216293334961 ;  /* 0x3fb8aa3b07077820 */ /* 0x000fe20000400000 */
[----:B----4-:R-:W-:Y:S01]  /*32c10*/  FMNMX R9, R0, R12, !PT ;  /* 0x0000000c00097209 */ /* 0x010fe20007800000 */
[----:B------:R-:W-:-:S04]  /*32c20*/  FADD R0, R10, -R11 ;  /* 0x8000000b0a007221 */ /* 0x000fc80000000000 */
[----:B------:R1:W-:Y:S01]  /*32c30*/  STL [R1+0xef8], R9 ;  /* 0x000ef80901007387 */ /* 0x0003e20000100800 */
[----:B------:R4:W1:Y:S03]  /*32c40*/  MUFU.EX2 R11, R7 ;  /* 0x00000007000b7308 */ /* 0x0008660000000800 */
[----:B0-----:R-:W-:Y:S04]  /*32c50*/  STL [R1+0xec4], R19 ;  /* 0x000ec41301007387 */ /* 0x001fe80000100800 */
[----:B------:R-:W3:Y:S01]  /*32c60*/  LDL R10, [R1+0x1b0] ;  /* 0x0001b000010a7983 */ /* 0x000ee20000100800 */
[----:B----4-:R-:W-:-:S03]  /*32c70*/  FMUL R7, R0, 1.4426950216293334961 ;  /* 0x3fb8aa3b00077820 */ /* 0x010fc60000400000 */
[----:B-1----:R-:W-:Y:S04]  /*32c80*/  STL [R1+0xec0], R11 ;  /* 0x000ec00b01007387 */ /* 0x002fe80000100800 */
[----:B------:R-:W4:Y:S01]  /*32c90*/  LDL R8, [R1+0x1b4] ;  /* 0x0001b40001087983 */ /* 0x000f220000100800 */
[--C-:B------:R-:W-:Y:S01]  /*32ca0*/  FADD R0, R15, -R9.reuse ;  /* 0x800000090f007221 */ /* 0x100fe20000000000 */
[----:B------:R0:W1:Y:S03]  /*32cb0*/  MUFU.EX2 R12, R7 ;  /* 0x00000007000c7308 */ /* 0x0000660000000800 */
[----:B0-----:R-:W-:Y:S02]  /*32cc0*/  FMUL R7, R0, 1.4426950216293334961 ;  /* 0x3fb8aa3b00077820 */ /* 0x001fe40000400000 */
[----:B------:R-:W-:-:S02]  /*32cd0*/  FADD R0, R6, -R9 ;  /* 0x8000000906007221 */ /* 0x000fc40000000000 */
[----:B------:R-:W4:Y:S04]  /*32ce0*/  LDL R9, [R1+0xedc] ;  /* 0x000edc0001097983 */ /* 0x000f280000100800 */
[----:B------:R-:W0:Y:S01]  /*32cf0*/  S2R R27, SR_TID.X ;  /* 0x00000000001b7919 */ /* 0x000e220000002100 */
[----:B------:R-:W-:Y:S01]  /*32d00*/  FMUL R0, R0, 1.4426950216293334961 ;  /* 0x3fb8aa3b00007820 */ /* 0x000fe20000400000 */
[----:B------:R-:W0:Y:S02]  /*32d10*/  MUFU.EX2 R15, R7 ;  /* 0x00000007000f7308 */ /* 0x000e240000000800 */
[----:B-1----:R-:W-:Y:S01]  /*32d20*/  STL [R1+0xebc], R12 ;  /* 0x000ebc0c01007387 */ /* 0x002fe20000100800 */
[----:B0-----:R-:W-:-:S04]  /*32d30*/  LOP3.LUT R27, R27, 0x1c, RZ, 0xc0, !PT ;  /* 0x0000001c1b1b7812 */ /* 0x001fc800078ec0ff */
[----:B------:R-:W-:Y:S02]  /*32d40*/  LEA.HI R21, R27, 0x50, RZ, 0x1e ;  /* 0x000000501b157811 */ /* 0x000fe400078ff0ff */
[----:B------:R-:W0:Y:S02]  /*32d50*/  S2R R27, SR_TID.X ;  /* 0x00000000001b7919 */ /* 0x000e240000002100 */
[----:B0-----:R-:W-:Y:S02]  /*32d60*/  LOP3.LUT R27, R27, 0x1c, RZ, 0xc0, !PT ;  /* 0x0000001c1b1b7812 */ /* 0x001fe400078ec0ff */
[----:B--2---:R-:W-:-:S05]  /*32d70*/  FMNMX R17, R3, R17, !PT ;  /* 0x0000001103117209 */ /* 0x004fca0007800000 */
[--C-:B------:R-:W-:Y:S02]  /*32d80*/  FADD R3, R18, -R17.reuse ;  /* 0x8000001112037221 */ /* 0x100fe40000000000 */
[----:B------:R0:W1:Y:S02]  /*32d90*/  MUFU.EX2 R18, R0 ;  /* 0x0000000000127308 */ /* 0x0000640000000800 */
[----:B------:R-:W-:Y:S02]  /*32da0*/  FMUL R6, R3, 1.4426950216293334961 ;  /* 0x3fb8aa3b03067820 */ /* 0x000fe40000400000 */
[----:B------:R-:W-:Y:S01]  /*32db0*/  FADD R3, R5, -R17 ;  /* 0x8000001105037221 */ /* 0x000fe20000000000 */
[----:B------:R2:W-:Y:S03]  /*32dc0*/  STL [R1+0xef0], R17 ;  /* 0x000ef01101007387 */ /* 0x0005e60000100800 */
[----:B------:R-:W-:Y:S01]  /*32dd0*/  FMUL R3, R3, 1.4426950216293334961 ;  /* 0x3fb8aa3b03037820 */ /* 0x000fe20000400000 */
[----:B0-----:R4:W0:Y:S01]  /*32de0*/  LDS R0, [R21.X16+0x20000] ;  /* 0x0200000015007984 */ /* 0x001822000000c800 */
[----:B--2---:R2:W0:Y:S03]  /*32df0*/  MUFU.EX2 R17, R6 ;  /* 0x0000000600117308 */ /* 0x0044260000000800 */
[----:B------:R-:W-:Y:S04]  /*32e00*/  STL [R1+0xeb8], R15 ;  /* 0x000eb80f01007387 */ /* 0x000fe80000100800 */
[----:B-1----:R-:W-:Y:S01]  /*32e10*/  STL [R1+0xeb4], R18 ;  /* 0x000eb41201007387 */ /* 0x002fe20000100800 */
[----:B---3--:R-:W-:-:S05]  /*32e20*/  FMNMX R7, R2, R10, !PT ;  /* 0x0000000a02077209 */ /* 0x008fca0007800000 */
[--C-:B------:R-:W-:Y:S02]  /*32e30*/  FADD R2, R28, -R7.reuse ;  /* 0x800000071c027221 */ /* 0x100fe40000000000 */
[----:B--2---:R-:W-:Y:S02]  /*32e40*/  FADD R6, R22, -R7 ;  /* 0x8000000716067221 */ /* 0x004fe40000000000 */
[----:B------:R1:W2:Y:S02]  /*32e50*/  MUFU.EX2 R22, R3 ;  /* 0x0000000300167308 */ /* 0x0002a40000000800 */
[----:B-1----:R-:W-:Y:S01]  /*32e60*/  FMUL R3, R2, 1.4426950216293334961 ;  /* 0x3fb8aa3b02037820 */ /* 0x002fe20000400000 */
[----:B----4-:R-:W-:Y:S01]  /*32e70*/  FMNMX R21, R4, R8, !PT ;  /* 0x0000000804157209 */ /* 0x010fe20007800000 */
[----:B------:R1:W-:Y:S04]  /*32e80*/  STL [R1+0xeec], R7 ;  /* 0x000eec0701007387 */ /* 0x0003e80000100800 */
[----:B------:R-:W3:Y:S01]  /*32e90*/  MUFU.EX2 R3, R3 ;  /* 0x0000000300037308 */ /* 0x000ee20000000800 */
[----:B0-----:R-:W-:Y:S01]  /*32ea0*/  STL [R1+0xeb0], R17 ;  /* 0x000eb01101007387 */ /* 0x001fe20000100800 */
[----:B-1----:R-:W-:-:S03]  /*32eb0*/  LEA.HI R7, R27, 0x60, RZ, 0x1e ;  /* 0x000000601b077811 */ /* 0x002fc600078ff0ff */
[----:B------:R-:W-:Y:S01]  /*32ec0*/  STL [R1+0xf28], R21 ;  /* 0x000f281501007387 */ /* 0x000fe20000100800 */
[----:B------:R-:W-:-:S03]  /*32ed0*/  LEA.HI R8, R27, 0x58, RZ, 0x1e ;  /* 0x000000581b087811 */ /* 0x000fc600078ff0ff */
[----:B------:R-:W4:Y:S04]  /*32ee0*/  LDL.LU R29, [R1+0x7c] ;  /* 0x00007c00011d7983 */ /* 0x000f280000300800 */
[----:B------:R0:W-:Y:S04]  /*32ef0*/  LDS R5, [R7.X16+0x20000] ;  /* 0x0200000007057984 */ /* 0x0001e8000000c800 */
[----:B------:R-:W4:Y:S01]  /*32f00*/  LDL.LU R28, [R1+0x28] ;  /* 0x00002800011c7983 */ /* 0x000f220000300800 */
[----:B0-----:R-:W-:-:S03]  /*32f10*/  FADD R7, R16, R20 ;  /* 0x0000001410077221 */ /* 0x001fc60000000000 */
[----:B------:R-:W-:Y:S01]  /*32f20*/  LDS R4, [R8.X16+0x20000] ;  /* 0x0200000008047984 */ /* 0x000fe2000000c800 */
[----:B------:R-:W-:-:S03]  /*32f30*/  FADD R2, R14, R9 ;  /* 0x000000090e027221 */ /* 0x000fc60000000000 */
[----:B------:R-:W4:Y:S04]  /*32f40*/  LDL R20, [R1+0x1b8] ;  /* 0x0001b80001147983 */ /* 0x000f280000100800 */
[----:B------:R-:W4:Y:S01]  /*32f50*/  LDL.LU R16, [R1+0x78] ;  /* 0x0000780001107983 */ /* 0x000f220000300800 */
[----:B------:R-:W-:-:S03]  /*32f60*/  FMUL R9, R6, 1.4426950216293334961 ;  /* 0x3fb8aa3b06097820 */ /* 0x000fc60000400000 */
[----:B------:R-:W4:Y:S04]  /*32f70*/  LDL.LU R27, [R1+0x24] ;  /* 0x00002400011b7983 */ /* 0x000f280000300800 */
[----:B--2---:R-:W-:Y:S04]  /*32f80*/  STL [R1+0xeac], R22 ;  /* 0x000eac1601007387 */ /* 0x004fe80000100800 */
[----:B------:R-:W2:Y:S04]  /*32f90*/  LDL R14, [R1+0x1bc] ;  /* 0x0001bc00010e7983 */ /* 0x000ea80000100800 */
[----:B------:R-:W2:Y:S04]  /*32fa0*/  LDL R10, [R1+0x1c0] ;  /* 0x0001c000010a7983 */ /* 0x000ea80000100800 */
[----:B---3--:R-:W-:Y:S04]  /*32fb0*/  STL [R1+0xea8], R3 ;  /* 0x000ea80301007387 */ /* 0x008fe80000100800 */
[----:B------:R-:W3:Y:S01]  /*32fc0*/  LDL.LU R6, [R1+0x84] ;  /* 0x0000840001067983 */ /* 0x000ee20000300800 */
[----:B------:R-:W0:Y:S03]  /*32fd0*/  MUFU.EX2 R9, R9 ;  /* 0x0000000900097308 */ /* 0x000e260000000800 */
[----:B0-----:R0:W-:Y:S01]  /*32fe0*/  STL [R1+0xea4], R9 ;  /* 0x000ea40901007387 */ /* 0x0011e20000100800 */
[----:B---3--:R-:W-:-:S04]  /*32ff0*/  FADD R6, R6, -R21 ;  /* 0x8000001506067221 */ /* 0x008fc80000000000 */
[----:B0-----:R-:W-:Y:S02]  /*33000*/  FMUL R9, R6, 1.4426950216293334961 ;  /* 0x3fb8aa3b06097820 */ /* 0x001fe40000400000 */
[----:B------:R-:W3:Y:S01]  /*33010*/  LDL.LU R6, [R1+0x30] ;  /* 0x0000300001067983 */ /* 0x000ee20000300800 */
[----:B----4-:R-:W-:-:S03]  /*33020*/  FMNMX R20, R0, R20, !PT ;  /* 0x0000001400147209 */ /* 0x010fc60007800000 */
[----:B------:R-:W0:Y:S01]  /*33030*/  SHFL.BFLY PT, R8, R7, 0x2, 0x1f ;  /* 0x0c401f0007087f89 */ /* 0x000e2200000e0000 */
[----:B------:R-:W1:Y:S01]  /*33040*/  MUFU.EX2 R9, R9 ;  /* 0x0000000900097308 */ /* 0x000e620000000800 */
[----:B---3--:R-:W-:Y:S02]  /*33050*/  FADD R6, R6, -R21 ;  /* 0x8000001506067221 */ /* 0x008fe40000000000 */
[----:B------:R-:W3:Y:S02]  /*33060*/  LDL.LU R21, [R1+0x18e8] ;  /* 0x0018e80001157983 */ /* 0x000ee40000300800 */
[----:B------:R-:W-:-:S06]  /*33070*/  FMUL R0, R6, 1.4426950216293334961 ;  /* 0x3fb8aa3b06007820 */ /* 0x000fcc0000400000 */
[----:B------:R-:W4:Y:S01]  /*33080*/  MUFU.EX2 R0, R0 ;  /* 0x0000000000007308 */ /* 0x000f220000000800 */
[----:B-1----:R-:W-:Y:S04]  /*33090*/  STL [R1+0xea0], R9 ;  /* 0x000ea00901007387 */ /* 0x002fe80000100800 */
[----:B------:R-:W2:Y:S04]  /*330a0*/  LDL.LU R6, [R1+0x80] ;  /* 0x0000800001067983 */ /* 0x000ea80000300800 */
[----:B------:R-:W-:Y:S04]  /*330b0*/  STL [R1+0xf24], R20 ;  /* 0x000f241401007387 */ /* 0x000fe80000100800 */
[----:B----4-:R0:W-:Y:S02]  /*330c0*/  STL [R1+0xe9c], R0 ;  /* 0x000e9c0001007387 */ /* 0x0101e40000100800 */
[----:B0-----:R-:W-:-:S02]  /*330d0*/  FADD R0, R7, R8 ;  /* 0x0000000807007221 */ /* 0x001fc40000000000 */
[----:B------:R-:W4:Y:S01]  /*330e0*/  LDL.LU R8, [R1+0x2c] ;  /* 0x00002c0001087983 */ /* 0x000f220000300800 */
[----:B--2---:R-:W-:-:S04]  /*330f0*/  FADD R6, R6, -R20 ;  /* 0x8000001406067221 */ /* 0x004fc80000000000 */
[----:B------:R-:W-:Y:S02]  /*33100*/  FMUL R7, R6, 1.4426950216293334961 ;  /* 0x3fb8aa3b06077820 */ /* 0x000fe40000400000 */
[----:B----4-:R-:W-:Y:S02]  /*33110*/  FADD R6, R8, -R20 ;  /* 0x8000001408067221 */ /* 0x010fe40000000000 */
[----:B------:R-:W2:Y:S02]  /*33120*/  LDL.LU R20, [R1+0x18e4] ;  /* 0x0018e40001147983 */ /* 0x000ea40000300800 */
[----:B------:R-:W0:Y:S02]  /*33130*/  MUFU.EX2 R7, R7 ;  /* 0x0000000700077308 */ /* 0x000e240000000800 */
[----:B------:R-:W1:Y:S04]  /*33140*/  S2R R9, SR_TID.X ;  /* 0x0000000000097919 */ /* 0x000e680000002100 */
[----:B------:R-:W4:Y:S01]  /*33150*/  SHFL.BFLY PT, R3, R2, 0x2, 0x1f ;  /* 0x0c401f0002037f89 */ /* 0x000f2200000e0000 */
[----:B------:R-:W-:Y:S01]  /*33160*/  FMNMX R8, R4, R14, !PT ;  /* 0x0000000e04087209 */ /* 0x000fe20007800000 */
[----:B------:R-:W-:-:S04]  /*33170*/  FMUL R4, R6, 1.4426950216293334961 ;  /* 0x3fb8aa3b06047820 */ /* 0x000fc80000400000 */
[--C-:B------:R-:W-:Y:S01]  /*33180*/  FADD R6, R28, -R8.reuse ;  /* 0x800000081c067221 */ /* 0x100fe20000000000 */
[----:B0-----:R0:W-:Y:S04]  /*33190*/  STL [R1+0xe98], R7 ;  /* 0x000e980701007387 */ /* 0x0011e80000100800 */
[----:B------:R1:W-:Y:S01]  /*331a0*/  STL [R1+0xf20], R8 ;  /* 0x000f200801007387 */ /* 0x0003e20000100800 */
[----:B0-----:R-:W-:Y:S01]  /*331b0*/  FMNMX R7, R5, R10, !PT ;  /* 0x0000000a05077209 */ /* 0x001fe20007800000 */
[----:B------:R-:W-:Y:S02]  /*331c0*/  FADD R5, R29, -R8 ;  /* 0x800000081d057221 */ /* 0x000fe40000000000 */
[----:B-1----:R-:W0:Y:S01]  /*331d0*/  MUFU.EX2 R8, R4 ;  /* 0x0000000400087308 */ /* 0x002e220000000800 */
[----:B------:R-:W-:-:S04]  /*331e0*/  LOP3.LUT R9, R9, 0x1c, RZ, 0xc0, !PT ;  /* 0x0000001c09097812 */ /* 0x000fc800078ec0ff */
[----:B------:R-:W-:Y:S01]  /*331f0*/  LEA.HI R9, R9, 0x68, RZ, 0x1e ;  /* 0x0000006809097811 */ /* 0x000fe200078ff0ff */
[----:B----4-:R-:W-:Y:S01]  /*33200*/  FADD R2, R2, R3 ;  /* 0x0000000302027221 */ /* 0x010fe20000000000 */
[----:B------:R-:W-:Y:S04]  /*33210*/  STL [R1+0xf1c], R7 ;  /* 0x000f1c0701007387 */ /* 0x000fe80000100800 */
[----:B------:R-:W1:Y:S04]  /*33220*/  LDS R3, [R9.X16+0x20000] ;  /* 0x0200000009037984 */ /* 0x000e68000000c800 */
[----:B0-----:R0:W-:Y:S02]  /*33230*/  STL [R1+0xe90], R8 ;  /* 0x000e900801007387 */ /* 0x0011e40000100800 */
[----:B0-----:R-:W-:Y:S01]  /*33240*/  FADD R8, R13, R19 ;  /* 0x000000130d087221 */ /* 0x001fe20000000000 */
[----:B--2---:R-:W-:-:S04]  /*33250*/  LOP3.LUT R20, R20, 0x1c, RZ, 0xc0, !PT ;  /* 0x0000001c14147812 */ /* 0x004fc800078ec0ff */
[----:B------:R-:W-:Y:S02]  /*33260*/  LEA.HI R9, R20, 0x70, RZ, 0x1e ;  /* 0x0000007014097811 */ /* 0x000fe400078ff0ff */
[----:B------:R-:W2:Y:S04]  /*33270*/  LDL.LU R20, [R1+0x74] ;  /* 0x0000740001147983 */ /* 0x000ea80000300800 */
[----:B------:R-:W1:Y:S01]  /*33280*/  LDL R19, [R1+0x1c4] ;  /* 0x0001c40001137983 */ /* 0x000e620000100800 */
[--C-:B------:R-:W-:Y:S02]  /*33290*/  FADD R16, R16, -R7.reuse ;  /* 0x8000000710107221 */ /* 0x100fe40000000000 */
[----:B------:R-:W-:Y:S02]  /*332a0*/  FADD R4, R27, -R7 ;  /* 0x800000071b047221 */ /* 0x000fe40000000000 */
[----:B------:R-:W-:-:S02]  /*332b0*/  FMUL R7, R5, 1.4426950216293334961 ;  /* 0x3fb8aa3b05077820 */ /* 0x000fc40000400000 */
[----:B------:R-:W-:Y:S02]  /*332c0*/  FMUL R14, R6, 1.4426950216293334961 ;  /* 0x3fb8aa3b060e7820 */ /* 0x000fe40000400000 */
[----:B------:R-:W-:Y:S01]  /*332d0*/  FADD R15, R15, R18 ;  /* 0x000000120f0f7221 */ /* 0x000fe20000000000 */
[----:B------:R0:W4:Y:S01]  /*332e0*/  MUFU.EX2 R27, R7 ;  /* 0x00000007001b7308 */ /* 0x0001220000000800 */
[----:B------:R-:W-:Y:S01]  /*332f0*/  FMUL R18, R16, 1.4426950216293334961 ;  /* 0x3fb8aa3b10127820 */ /* 0x000fe20000400000 */
[----:B---3--:R-:W-:Y:S01]  /*33300*/  LEA.HI R10, R21, 0x78, RZ, 0x1e ;  /* 0x00000078150a7811 */ /* 0x008fe200078ff0ff */
[----:B------:R-:W-:Y:S01]  /*33310*/  FADD R6, R25, R26 ;  /* 0x0000001a19067221 */ /* 0x000fe20000000000 */
[----:B------:R-:W-:Y:S04]  /*33320*/  LDS R5, [R9.X16+0x20000] ;  /* 0x0200000009057984 */ /* 0x000fe8000000c800 */
[----:B------:R-:W3:Y:S01]  /*33330*/  MUFU.EX2 R28, R14 ;  /* 0x0000000e001c7308 */ /* 0x000ee20000000800 */
[----:B0-----:R-:W-:Y:S01]  /*33340*/  FADD R7, R23, R24 ;  /* 0x0000001817077221 */ /* 0x001fe20000000000 */
[----:B------:R-:W-:Y:S06]  /*33350*/  LDS R10, [R10.X16+0x20000] ;  /* 0x020000000a0a7984 */ /* 0x000fec000000c800 */
[----:B------:R-:W0:Y:S01]  /*33360*/  MUFU.EX2 R25, R18 ;  /* 0x0000001200197308 */ /* 0x000e220000000800 */
[----:B----4-:R-:W-:Y:S04]  /*33370*/  STL [R1+0xe8c], R27 ;  /* 0x000e8c1b01007387 */ /* 0x010fe80000100800 */
[----:B------:R4:W-:Y:S04]  /*33380*/  STL [R1+0x18e0], R27 ;  /* 0x0018e01b01007387 */ /* 0x0009e80000100800 */
[----:B------:R-:W4:Y:S04]  /*33390*/  LDL.LU R23, [R1+0x20] ;  /* 0x0000200001177983 */ /* 0x000f280000300800 */
[----:B------:R-:W4:Y:S04]  /*333a0*/  LDL.LU R24, [R1+0x70] ;  /* 0x0000700001187983 */ /* 0x000f280000300800 */
[----:B------:R-:W4:Y:S01]  /*333b0*/  LDL.LU R21, [R1+0x1c] ;  /* 0x00001c0001157983 */ /* 0x000f220000300800 */
[----:B------:R-:W-:-:S03]  /*333c0*/  FADD R16, R17, R22 ;  /* 0x0000001611107221 */ /* 0x000fc60000000000 */
[----:B---3--:R-:W-:Y:S04]  /*333d0*/  STL [R1+0xe88], R28 ;  /* 0x000e881c01007387 */ /* 0x008fe80000100800 */
[----:B0-----:R-:W-:Y:S01]  /*333e0*/  STL [R1+0xe84], R25 ;  /* 0x000e841901007387 */ /* 0x001fe20000100800 */
[----:B-1----:R-:W-:Y:S01]  /*333f0*/  FMNMX R29, R3, R19, !PT ;  /* 0x00000013031d7209 */ /* 0x002fe20007800000 */
[----:B------:R-:W-:-:S04]  /*33400*/  FMUL R19, R4, 1.4426950216293334961 ;  /* 0x3fb8aa3b04137820 */ /* 0x000fc80000400000 */
[----:B------:R-:W-:Y:S01]  /*33410*/  STL [R1+0xf18], R29 ;  /* 0x000f181d01007387 */ /* 0x000fe20000100800 */
[----:B--2---:R-:W-:Y:S01]  /*33420*/  FADD R4, R20, -R29 ;  /* 0x8000001d14047221 */ /* 0x004fe20000000000 */
[----:B------:R0:W1:Y:S02]  /*33430*/  MUFU.EX2 R26, R19 ;  /* 0x00000013001a7308 */ /* 0x0000640000000800 */
[----:B----4-:R-:W2:Y:S04]  /*33440*/  LDL R27, [R1+0x1cc] ;  /* 0x0001cc00011b7983 */ /* 0x010ea80000100800 */
[----:B------:R-:W3:Y:S04]  /*33450*/  LDL.LU R22, [R1+0x6c] ;  /* 0x00006c0001167983 */ /* 0x000ee80000300800 */
[----:B------:R-:W4:Y:S04]  /*33460*/  LDL.LU R20, [R1+0x18] ;  /* 0x0000180001147983 */ /* 0x000f280000300800 */
[----:B0-----:R-:W3:Y:S01]  /*33470*/  LDL R19, [R1+0x1c8] ;  /* 0x0001c80001137983 */ /* 0x001ee20000100800 */
[----:B------:R-:W-:-:S03]  /*33480*/  FADD R11, R11, R12 ;  /* 0x0000000c0b0b7221 */ /* 0x000fc60000000000 */
[----:B------:R-:W0:Y:S04]  /*33490*/  SHFL.BFLY PT, R9, R6, 0x2, 0x1f ;  /* 0x0c401f0006097f89 */ /* 0x000e2800000e0000 */
[----:B------:R-:W1:Y:S04]  /*334a0*/  SHFL.BFLY PT, R13, R8, 0x2, 0x1f ;  /* 0x0c401f00080d7f89 */ /* 0x000e6800000e0000 */
[----:B------:R-:W1:Y:S04]  /*334b0*/  SHFL.BFLY PT, R14, R11, 0x2, 0x1f ;  /* 0x0c401f000b0e7f89 */ /* 0x000e6800000e0000 */
[----:B------:R-:W-:Y:S04]  /*334c0*/  SHFL.BFLY PT, R18, R16, 0x2, 0x1f ;  /* 0x0c401f0010127f89 */ /* 0x000fe800000e0000 */
[----:B------:R-:W-:Y:S04]  /*334d0*/  SHFL.BFLY PT, R17, R15, 0x2, 0x1f ;  /* 0x0c401f000f117f89 */ /* 0x000fe800000e0000 */
[----:B------:R-:W1:Y:S01]  /*334e0*/  SHFL.BFLY PT, R12, R7, 0x2, 0x1f ;  /* 0x0c401f00070c7f89 */ /* 0x000e6200000e0000 */
[----:B0-----:R-:W-:-:S02]  /*334f0*/  FADD R3, R6, R9 ;  /* 0x0000000906037221 */ /* 0x001fc40000000000 */
[----:B------:R-:W-:Y:S02]  /*33500*/  FMUL R9, R4, 1.4426950216293334961 ;  /* 0x3fb8aa3b04097820 */ /* 0x000fe40000400000 */
[----:B-1----:R-:W-:Y:S02]  /*33510*/  FADD R6, R8, R13 ;  /* 0x0000000d08067221 */ /* 0x002fe40000000000 */
[----:B------:R-:W-:Y:S02]  /*33520*/  FADD R8, R23, -R29 ;  /* 0x8000001d17087221 */ /* 0x000fe40000000000 */
[----:B------:R-:W-:Y:S02]  /*33530*/  FADD R4, R11, R14 ;  /* 0x0000000e0b047221 */ /* 0x000fe40000000000 */
[----:B------:R-:W-:Y:S01]  /*33540*/  FMUL R8, R8, 1.4426950216293334961 ;  /* 0x3fb8aa3b08087820 */ /* 0x000fe20000400000 */
[----:B------:R-:W0:Y:S01]  /*33550*/  MUFU.EX2 R23, R9 ;  /* 0x0000000900177308 */ /* 0x000e220000000800 */
[----:B------:R-:W1:Y:S01]  /*33560*/  SHFL.BFLY PT, R14, R3, 0x1, 0x1f ;  /* 0x0c201f00030e7f89 */ /* 0x000e6200000e0000 */
[----:B------:R-:W-:-:S05]  /*33570*/  FADD R7, R7, R12 ;  /* 0x0000000c07077221 */ /* 0x000fca0000000000 */
[----:B------:R-:W-:Y:S04]  /*33580*/  SHFL.BFLY PT, R13, R7, 0x1, 0x1f ;  /* 0x0c201f00070d7f89 */ /* 0x000fe800000e0000 */
[----:B------:R-:W-:Y:S04]  /*33590*/  STL [R1+0xe80], R26 ;  /* 0x000e801a01007387 */ /* 0x000fe80000100800 */
[----:B0-----:R-:W-:Y:S01]  /*335a0*/  STL [R1+0xe7c], R23 ;  /* 0x000e7c1701007387 */ /* 0x001fe20000100800 */
[----:B-1----:R-:W-:Y:S01]  /*335b0*/  FADD R14, R3, R14 ;  /* 0x0000000e030e7221 */ /* 0x002fe20000000000 */
[----:B------:R-:W-:Y:S02]  /*335c0*/  BSSY B0, `(.L_x_18) ;  /* 0x0000060000007945 */ /* 0x000fe40003800000 */
[----:B------:R-:W-:Y:S01]  /*335d0*/  BAR.SYNC.DEFER_BLOCKING 0x0 ;  /* 0x0000000000007b1d */ /* 0x000fe20000010000 */
[----:B--2---:R-:W-:-:S02]  /*335e0*/  FMNMX R27, R10, R27, !PT ;  /* 0x0000001b0a1b7209 */ /* 0x004fc40007800000 */
[----:B---3--:R-:W-:-:S05]  /*335f0*/  FMNMX R11, R5, R19, !PT ;  /* 0x00000013050b7209 */ /* 0x008fca0007800000 */
[----:B------:R-:W-:Y:S02]  /*33600*/  FADD R9, R24, -R11 ;  /* 0x8000000b18097221 */ /* 0x000fe40000000000 */
[----:B------:R0:W1:Y:S01]  /*33610*/  MUFU.EX2 R24, R8 ;  /* 0x0000000800187308 */ /* 0x0000620000000800 */
[----:B------:R-:W-:Y:S02]  /*33620*/  FADD R5, R15, R17 ;  /* 0x000000110f057221 */ /* 0x000fe40000000000 */
[----:B0-----:R-:W-:Y:S02]  /*33630*/  FADD R8, R16, R18 ;  /* 0x0000001210087221 */ /* 0x001fe40000000000 */
[----:B------:R-:W-:Y:S01]  /*33640*/  FADD R16, R21, -R11 ;  /* 0x8000000b15107221 */ /* 0x000fe20000000000 */
[----:B------:R-:W0:Y:S03]  /*33650*/  SHFL.BFLY PT, R17, R0, 0x1, 0x1f ;  /* 0x0c201f0000117f89 */ /* 0x000e2600000e0000 */
[----:B------:R-:W-:-:S02]  /*33660*/  FMUL R18, R16, 1.4426950216293334961 ;  /* 0x3fb8aa3b10127820 */ /* 0x000fc40000400000 */
[--C-:B------:R-:W-:Y:S02]  /*33670*/  FADD R16, R22, -R27.reuse ;  /* 0x8000001b16107221 */ /* 0x100fe40000000000 */
[----:B------:R-:W-:Y:S01]  /*33680*/  FMUL R9, R9, 1.4426950216293334961 ;  /* 0x3fb8aa3b09097820 */ /* 0x000fe20000400000 */
[----:B------:R2:W-:Y:S02]  /*33690*/  MUFU.EX2 R22, R18 ;  /* 0x0000001200167308 */ /* 0x0005e40000000800 */
[----:B--2---:R-:W-:Y:S02]  /*336a0*/  FMUL R18, R16, 1.4426950216293334961 ;  /* 0x3fb8aa3b10127820 */ /* 0x004fe40000400000 */
[----:B----4-:R-:W-:-:S04]  /*336b0*/  FADD R16, R20, -R27 ;  /* 0x8000001b14107221 */ /* 0x010fc80000000000 */
[----:B------:R-:W2:Y:S01]  /*336c0*/  MUFU.EX2 R21, R9 ;  /* 0x0000000900157308 */ /* 0x000ea20000000800 */
[----:B------:R-:W-:-:S07]  /*336d0*/  FMUL R16, R16, 1.4426950216293334961 ;  /* 0x3fb8aa3b10107820 */ /* 0x000fce0000400000 */
[----:B------:R-:W4:Y:S01]  /*336e0*/  MUFU.EX2 R18, R18 ;  /* 0x0000001200127308 */ /* 0x000f220000000800 */
[----:B------:R-:W-:Y:S07]  /*336f0*/  STL [R1+0xf00], R11 ;  /* 0x000f000b01007387 */ /* 0x000fee0000100800 */
[----:B------:R4:W4:Y:S01]  /*33700*/  MUFU.EX2 R20, R16 ;  /* 0x0000001000147308 */ /* 0x0009220000000800 */
[----:B-1----:R-:W-:Y:S04]  /*33710*/  STL [R1+0xe78], R24 ;  /* 0x000e781801007387 */ /* 0x002fe80000100800 */
[----:B------:R1:W-:Y:S01]  /*33720*/  STL [R1+0xef4], R27 ;  /* 0x000ef41b01007387 */ /* 0x0003e20000100800 */
[----:B0-----:R-:W-:-:S03]  /*33730*/  FADD R0, R0, R17 ;  /* 0x0000001100007221 */ /* 0x001fc60000000000 */
[----:B------:R-:W3:Y:S04]  /*33740*/  LDL R19, [R1+0xea8] ;  /* 0x000ea80001137983 */ /* 0x000ee80000100800 */
[----:B--2---:R-:W-:Y:S04]  /*33750*/  STL [R1+0xe74], R21 ;  /* 0x000e741501007387 */ /* 0x004fe80000100800 */
[----:B-1----:R-:W2:Y:S04]  /*33760*/  LDL.LU R27, [R1+0x18e0] ;  /* 0x0018e000011b7983 */ /* 0x002ea80000300800 */
[----:B------:R-:W-:Y:S04]  /*33770*/  STL [R1+0xe70], R22 ;  /* 0x000e701601007387 */ /* 0x000fe80000100800 */
[----:B------:R-:W3:Y:S04]  /*33780*/  LDL R17, [R1+0xea0] ;  /* 0x000ea00001117983 */ /* 0x000ee80000100800 */
[----:B----4-:R-:W4:Y:S04]  /*33790*/  LDL R16, [R1+0xe98] ;  /* 0x000e980001107983 */ /* 0x010f280000100800 */
[----:B------:R-:W-:Y:S04]  /*337a0*/  STL [R1+0xd7c], R18 ;  /* 0x000d7c1201007387 */ /* 0x000fe80000100800 */
[----:B------:R-:W4:Y:S04]  /*337b0*/  LDL R3, [R1+0xe90] ;  /* 0x000e900001037983 */ /* 0x000f280000100800 */
[----:B------:R-:W-:Y:S04]  /*337c0*/  STL [R1+0xd78], R20 ;  /* 0x000d781401007387 */ /* 0x000fe80000100800 */
[----:B------:R0:W-:Y:S02]  /*337d0*/  STL [R1+0x18], R14 ;  /* 0x0000180e01007387 */ /* 0x0001e40000100800 */
[----:B0-----:R-:W-:-:S02]  /*337e0*/  FADD R14, R7, R13 ;  /* 0x0000000d070e7221 */ /* 0x001fc40000000000 */
[----:B------:R-:W3:Y:S04]  /*337f0*/  LDL R7, [R1+0xea4] ;  /* 0x000ea40001077983 */ /* 0x000ee80000100800 */
[----:B------:R-:W4:Y:S04]  /*33800*/  LDL R13, [R1+0xe9c] ;  /* 0x000e9c00010d7983 */ /* 0x000f280000100800 */
[----:B------:R-:W0:Y:S04]  /*33810*/  SHFL.BFLY PT, R12, R6, 0x1, 0x1f ;  /* 0x0c201f00060c7f89 */ /* 0x000e2800000e0000 */
[----:B------:R-:W1:Y:S04]  /*33820*/  SHFL.BFLY PT, R11, R4, 0x1, 0x1f ;  /* 0x0c201f00040b7f89 */ /* 0x000e6800000e0000 */
[----:B------:R-:W1:Y:S04]  /*33830*/  SHFL.BFLY PT, R10, R5, 0x1, 0x1f ;  /* 0x0c201f00050a7f89 */ /* 0x000e6800000e0000 */
[----:B------:R-:W1:Y:S04]  /*33840*/  SHFL.BFLY PT, R15, R2, 0x1, 0x1f ;  /* 0x0c201f00020f7f89 */ /* 0x000e6800000e0000 */
[----:B------:R-:W1:Y:S04]  /*33850*/  SHFL.BFLY PT, R9, R8, 0x1, 0x1f ;  /* 0x0c201f0008097f89 */ /* 0x000e6800000e0000 */
[----:B------:R1:W-:Y:S01]  /*33860*/  STL [R1+0x14], R14 ;  /* 0x0000140e01007387 */ /* 0x0003e20000100800 */
[----:B0-----:R-:W-:-:S02]  /*33870*/  FADD R6, R6, R12 ;  /* 0x0000000c06067221 */ /* 0x001fc40000000000 */
[----:B-1----:R-:W-:-:S03]  /*33880*/  FADD R4, R4, R11 ;  /* 0x0000000b04047221 */ /* 0x002fc60000000000 */
[----:B------:R-:W-:Y:S01]  /*33890*/  STL [R1+0x10], R6 ;  /* 0x0000100601007387 */ /* 0x000fe20000100800 */
[----:B------:R-:W-:Y:S02]  /*338a0*/  FADD R14, R5, R10 ;  /* 0x0000000a050e7221 */ /* 0x000fe40000000000 */
[----:B------:R-:W-:Y:S02]  /*338b0*/  FADD R5, R21, R22 ;  /* 0x0000001615057221 */ /* 0x000fe40000000000 */
[----:B------:R-:W-:Y:S01]  /*338c0*/  FADD R2, R2, R15 ;  /* 0x0000000f02027221 */ /* 0x000fe20000000000 */
[----:B------:R-:W-:Y:S01]  /*338d0*/  STL [R1+0xc], R4 ;  /* 0x00000c0401007387 */ /* 0x000fe20000100800 */
[----:B------:R-:W-:-:S03]  /*338e0*/  FADD R15, R8, R9 ;  /* 0x00000009080f7221 */ /* 0x000fc60000000000 */
[----:B------:R-:W0:Y:S01]  /*338f0*/  SHFL.BFLY PT, R6, R5, 0x2, 0x1f ;  /* 0x0c401f0005067f89 */ /* 0x000e2200000e0000 */
[----:B------:R-:W-:-:S05]  /*33900*/  FADD R9, R25, R26 ;  /* 0x0000001a19097221 */ /* 0x000fca0000000000 */
[----:B------:R-:W-:Y:S01]  /*33910*/  SHFL.BFLY PT, R10, R9, 0x2, 0x1f ;  /* 0x0c401f00090a7f89 */ /* 0x000fe200000e0000 */
[----:B0-----:R-:W-:Y:S02]  /*33920*/  FADD R21, R5, R6 ;  /* 0x0000000605157221 */ /* 0x001fe40000000000 */
[----:B--2---:R-:W-:Y:S02]  /*33930*/  FADD R11, R27, R28 ;  /* 0x0000001c1b0b7221 */ /* 0x004fe40000000000 */
[----:B---3--:R-:W-:Y:S02]  /*33940*/  FADD R19, R19, R7 ;  /* 0x0000000713137221 */ /* 0x008fe40000000000 */
[----:B------:R-:W-:Y:S02]  /*33950*/  FADD R7, R23, R24 ;  /* 0x0000001817077221 */ /* 0x000fe40000000000 */
[----:B----4-:R-:W-:Y:S02]  /*33960*/  FADD R17, R17, R13 ;  /* 0x0000000d11117221 */ /* 0x010fe40000000000 */
[----:B------:R-:W-:-:S02]  /*33970*/  FADD R13, R16, R3 ;  /* 0x00000003100d7221 */ /* 0x000fc40000000000 */
[----:B------:R-:W-:Y:S01]  /*33980*/  FADD R3, R18, R20 ;  /* 0x0000001412037221 */ /* 0x000fe20000000000 */
[----:B------:R-:W0:Y:S04]  /*33990*/  SHFL.BFLY PT, R8, R7, 0x2, 0x1f ;  /* 0x0c401f0007087f89 */ /* 0x000e2800000e0000 */
[----:B------:R-:W1:Y:S04]  /*339a0*/  SHFL.BFLY PT, R20, R19, 0x2, 0x1f ;  /* 0x0c401f0013147f89 */ /* 0x000e6800000e0000 */
[----:B------:R-:W2:Y:S01]  /*339b0*/  SHFL.BFLY PT, R4, R3, 0x2, 0x1f ;  /* 0x0c401f0003047f89 */ /* 0x000ea200000e0000 */
[----:B0-----:R-:W-:-:S02]  /*339c0*/  FADD R22, R7, R8 ;  /* 0x0000000807167221 */ /* 0x001fc40000000000 */
[----:B-1----:R-:W-:Y:S02]  /*339d0*/  FADD R28, R19, R20 ;  /* 0x00000014131c7221 */ /* 0x002fe40000000000 */
[----:B--2---:R-:W-:Y:S01]  /*339e0*/  FADD R20, R3, R4 ;  /* 0x0000000403147221 */ /* 0x004fe20000000000 */
[----:B------:R-:W0:Y:S04]  /*339f0*/  SHFL.BFLY PT, R5, R22, 0x1, 0x1f ;  /* 0x0c201f0016057f89 */ /* 0x000e2800000e0000 */
[----:B------:R-:W1:Y:S04]  /*33a00*/  SHFL.BFLY PT, R3, R20, 0x1, 0x1f ;  /* 0x0c201f0014037f89 */ /* 0x000e6800000e0000 */
[----:B------:R-:W2:Y:S04]  /*33a10*/  SHFL.BFLY PT, R4, R21, 0x1, 0x1f ;  /* 0x0c201f0015047f89 */ /* 0x000ea800000e0000 */
[----:B------:R-:W3:Y:S04]  /*33a20*/  SHFL.BFLY PT, R18, R17, 0x2, 0x1f ;  /* 0x0c401f0011127f89 */ /* 0x000ee800000e0000 */
[----:B------:R-:W4:Y:S04]  /*33a30*/  SHFL.BFLY PT, R16, R13, 0x2, 0x1f ;  /* 0x0c401f000d107f89 */ /* 0x000f2800000e0000 */
[----:B------:R-:W4:Y:S04]  /*33a40*/  SHFL.BFLY PT, R12, R11, 0x2, 0x1f ;  /* 0x0c401f000b0c7f89 */ /* 0x000f2800000e0000 */
[----:B0-----:R0:W-:Y:S04]  /*33a50*/  STL [R1], R5 ;  /* 0x0000000501007387 */ /* 0x0011e80000100800 */
[----:B-1----:R0:W-:Y:S04]  /*33a60*/  STL [R1+0x8], R3 ;  /* 0x0000080301007387 */ /* 0x0021e80000100800 */
[----:B--2---:R0:W-:Y:S01]  /*33a70*/  STL [R1+0x4], R4 ;  /* 0x0000040401007387 */ /* 0x0041e20000100800 */
[----:B------:R-:W-:-:S02]  /*33a80*/  FADD R23, R9, R10 ;  /* 0x0000000a09177221 */ /* 0x000fc40000000000 */
[----:B---3--:R-:W-:Y:S02]  /*33a90*/  FADD R26, R17, R18 ;  /* 0x00000012111a7221 */ /* 0x008fe40000000000 */
[----:B----4-:R-:W-:Y:S02]  /*33aa0*/  FADD R25, R13, R16 ;  /* 0x000000100d197221 */ /* 0x010fe40000000000 */
[----:B------:R-:W-:Y:S01]  /*33ab0*/  FADD R24, R11, R12 ;  /* 0x0000000c0b187221 */ /* 0x000fe20000000000 */
[----:B------:R0:W1:Y:S04]  /*33ac0*/  SHFL.BFLY PT, R27, R28, 0x1, 0x1f ;  /* 0x0c201f001c1b7f89 */ /* 0x00006800000e0000 */
[----:B------:R0:W2:Y:S04]  /*33ad0*/  SHFL.BFLY PT, R16, R26, 0x1, 0x1f ;  /* 0x0c201f001a107f89 */ /* 0x0000a800000e0000 */
[----:B------:R0:W3:Y:S04]  /*33ae0*/  SHFL.BFLY PT, R17, R25, 0x1, 0x1f ;  /* 0x0c201f0019117f89 */ /* 0x0000e800000e0000 */
[----:B------:R0:W4:Y:S04]  /*33af0*/  SHFL.BFLY PT, R18, R24, 0x1, 0x1f ;  /* 0x0c201f0018127f89 */ /* 0x00012800000e0000 */
[----:B------:R0:W0:Y:S01]  /*33b00*/  SHFL.BFLY PT, R19, R23, 0x1, 0x1f ;  /* 0x0c201f0017137f89 */ /* 0x00002200000e0000 */
[----:B------:R-:W-:Y:S05]  /*33b10*/  @P6 BRA `(.L_x_19) ;  /* 0x000000a000006947 */ /* 0x000fea0003800000 */
[----:B------:R-:W5:Y:S02]  /*33b20*/  S2R R12, SR_TID.X ;  /* 0x00000000000c7919 */ /* 0x000f640000002100 */
[----:B-----5:R-:W-:-:S02]  /*33b30*/  LOP3.LUT R13, R12, 0x1c, RZ, 0xc0, !PT ;  /* 0x0000001c0c0d7812 */ /* 0x020fc400078ec0ff */
[----:B------:R-:W-:Y:S02]  /*33b40*/  LOP3.LUT R12, R12, 0x7f, RZ, 0xc0, !PT ;  /* 0x0000007f0c0c7812 */ /* 0x000fe400078ec0ff */
[----:B------:R-:W-:Y:S02]  /*33b50*/  SHF.L.U32 R13, R13, 0x2, RZ ;  /* 0x000000020d0d7819 */ /* 0x000fe400000006ff */
[----:B------:R-:W-:-:S04]  /*33b60*/  SHF.R.U32.HI R12, RZ, 0x3, R12 ;  /* 0x00000003ff0c7819 */ /* 0x000fc8000001160c */
[----:B------:R-:W-:-:S04]  /*33b70*/  LOP3.LUT R12, R12, 0xc, RZ, 0xc0, !PT ;  /* 0x0000000c0c0c7812 */ /* 0x000fc800078ec0ff */
[----:B------:R-:W-:Y:S02]  /*33b80*/  IADD3 R12, R13, R12, RZ ;  /* 0x0000000c0d0c7210 */ /* 0x000fe40007ffe0ff */
[----:B------:R-:W5:Y:S04]  /*33b90*/  LDL R13, [R1+0x100c] ;  /* 0x00100c00010d7983 */ /* 0x000f680000100800 */
[----:B------:R4:W-:Y:S04]  /*33ba0*/  STS [R12+0x20000], R0 ;  /* 0x020000000c007388 */ /* 0x0009e80000000800 */
[----:B-----5:R4:W-:Y:S02]  /*33bb0*/  STS [R13+0x20000], R2 ;  /* 0x020000020d007388 */ /* 0x0209e40000000800 */
.L_x_19:
[----:B------:R-:W-:Y:S05]  /*33bc0*/  BSYNC B0 ;  /* 0x0000000000007941 */ /* 0x000fea0003800000 */
.L_x_18:
[----:B----4-:R-:W4:Y:S04]  /*33bd0*/  LDL.LU R6, [R1+0x190] ;  /* 0x0001900001067983 */ /* 0x010f280000300800 */
[----:B------:R-:W4:Y:S04]  /*33be0*/  LDL R0, [R1+0xf14] ;  /* 0x000f140001007983 */ /* 0x000f280000100800 */
[----:B---3--:R-:W3:Y:S04]  /*33bf0*/  LDL.LU R13, [R1+0x194] ;  /* 0x00019400010d7983 */ /* 0x008ee80000300800 */
[----:B0-----:R-:W3:Y:S04]  /*33c00*/  LDL R3, [R1+0xf10] ;  /* 0x000f100001037983 */ /* 0x001ee80000100800 */
[----:B--2---:R-:W2:Y:S04]  /*33c10*/  LDL.LU R8, [R1+0x198] ;  /* 0x0001980001087983 */ /* 0x004ea80000300800 */
[----:B------:R-:W2:Y:S04]  /*33c20*/  LDL R2, [R1+0xf0c] ;  /* 0x000f0c0001027983 */ /* 0x000ea80000100800 */
[----:B------:R-:W2:Y:S04]  /*33c30*/  LDL R11, [R1+0xf08] ;  /* 0x000f0800010b7983 */ /* 0x000ea80000100800 */
[----:B------:R-:W2:Y:S04]  /*33c40*/  LDL R9, [R1+0xf04] ;  /* 0x000f040001097983 */ /* 0x000ea80000100800 */
[----:B------:R-:W2:Y:S04]  /*33c50*/  LDL R12, [R1+0xefc] ;  /* 0x000efc00010c7983 */ /* 0x000ea80000100800 */
[----:B------:R-:W2:Y:S04]  /*33c60*/  LDL R10, [R1+0xef8] ;  /* 0x000ef800010a7983 */ /* 0x000ea80000100800 */
[----:B------:R-:W2:Y:S04]  /*33c70*/  LDL R4, [R1+0xef0] ;  /* 0x000ef00001047983 */ /* 0x000ea80000100800 */
[----:B------:R-:W2:Y:S04]  /*33c80*/  LDL R5, [R1+0xeec] ;  /* 0x000eec0001057983 */ /* 0x000ea80000100800 */
[----:B------:R0:W-:Y:S04]  /*33c90*/  STL [R1+0x18ec], R21 ;  /* 0x0018ec1501007387 */ /* 0x0001e80000100800 */
[----:B0-----:R-:W2:Y:S04]  /*33ca0*/  LDL.LU R21, [R1+0x19c] ;  /* 0x00019c0001157983 */ /* 0x001ea80000300800 */
[----:B------:R0:W-:Y:S04]  /*33cb0*/  STL [R1+0x18e8], R20 ;  /* 0x0018e81401007387 */ /* 0x0001e80000100800 */
[----:B0-----:R-:W2:Y:S04]  /*33cc0*/  LDL.LU R20, [R1+0x1a0] ;  /* 0x0001a00001147983 */ /* 0x001ea80000300800 */
[----:B------:R0:W-:Y:S04]  /*33cd0*/  STL [R1+0x18e4], R15 ;  /* 0x0018e40f01007387 */ /* 0x0001e80000100800 */
[----:B0-----:R-:W2:Y:S04]  /*33ce0*/  LDL.LU R15, [R1+0x1a4] ;  /* 0x0001a400010f7983 */ /* 0x001ea80000300800 */
[----:B------:R0:W-:Y:S01]  /*33cf0*/  STL [R1+0x18e0], R14 ;  /* 0x0018e00e01007387 */ /* 0x0001e20000100800 */
[----:B----4-:R-:W-:-:S03]  /*33d00*/  FADD R0, -R0, R6 ;  /* 0x0000000600007221 */ /* 0x010fc60000000100 */
[----:B------:R-:W4:Y:S01]  /*33d10*/  LDL R6, [R1+0xf28] ;  /* 0x000f280001067983 */ /* 0x000f220000100800 */
[----:B------:R-:W-:Y:S02]  /*33d20*/  FMUL R7, R0, 1.4426950216293334961 ;  /* 0x3fb8aa3b00077820 */ /* 0x000fe40000400000 */
[----:B---3--:R-:W-:Y:S02]  /*33d30*/  FADD R0, -R3, R13 ;  /* 0x0000000d03007221 */ /* 0x008fe40000000100 */
[----:B------:R-:W3:Y:S01]  /*33d40*/  LDL R3, [R1+0xf24] ;  /* 0x000f240001037983 */ /* 0x000ee20000100800 */
[----:B-1----:R-:W-:Y:S01]  /*33d50*/  FADD R27, R28, R27 ;  /* 0x0000001b1c1b7221 */ /* 0x002fe20000000000 */
[----:B------:R-:W-:Y:S01]  /*33d60*/  MUFU.EX2 R7, R7 ;  /* 0x0000000700077308 */ /* 0x000fe20000000800 */
[----:B------:R-:W-:Y:S02]  /*33d70*/  FMUL R13, R0, 1.4426950216293334961 ;  /* 0x3fb8aa3b000d7820 */ /* 0x000fe40000400000 */
[----:B--2---:R-:W-:-:S02]  /*33d80*/  FADD R0, -R2, R8 ;  /* 0x0000000802007221 */ /* 0x004fc40000000100 */
[----:B------:R-:W2:Y:S02]  /*33d90*/  LDL R2, [R1+0xf20] ;  /* 0x000f200001027983 */ /* 0x000ea40000100800 */
[----:B------:R-:W-:Y:S01]  /*33da0*/  FMUL R8, R0, 1.4426950216293334961 ;  /* 0x3fb8aa3b00087820 */ /* 0x000fe20000400000 */
[----:B------:R-:W-:Y:S01]  /*33db0*/  MUFU.EX2 R13, R13 ;  /* 0x0000000d000d7308 */ /* 0x000fe20000000800 */
[----:B------:R-:W-:Y:S02]  /*33dc0*/  FADD R0, -R11, R21 ;  /* 0x000000150b007221 */ /* 0x000fe40000000100 */
[----:B------:R-:W2:Y:S02]  /*33dd0*/  LDL.LU R21, [R1+0x1c0] ;  /* 0x0001c00001157983 */ /* 0x000ea40000300800 */
[----:B------:R-:W-:Y:S02]  /*33de0*/  FMUL R11, R0, 1.4426950216293334961 ;  /* 0x3fb8aa3b000b7820 */ /* 0x000fe40000400000 */
[----:B0-----:R-:W2:Y:S01]  /*33df0*/  LDL.LU R14, [R1+0x1c4] ;  /* 0x0001c400010e7983 */ /* 0x001ea20000300800 */
[----:B------:R-:W-:Y:S01]  /*33e00*/  FADD R16, R26, R16 ;  /* 0x000000101a107221 */ /* 0x000fe20000000000 */
[----:B------:R-:W-:Y:S01]  /*33e10*/  MUFU.EX2 R8, R8 ;  /* 0x0000000800087308 */ /* 0x000fe20000000800 */
[----:B------:R-:W-:-:S02]  /*33e20*/  FADD R0, -R9, R20 ;  /* 0x0000001409007221 */ /* 0x000fc40000000100 */
[----:B------:R-:W2:Y:S01]  /*33e30*/  LDL.LU R20, [R1+0x1c8] ;  /* 0x0001c80001147983 */ /* 0x000ea20000300800 */
[----:B------:R-:W-:-:S04]  /*33e40*/  FADD R17, R25, R17 ;  /* 0x0000001119117221 */ /* 0x000fc80000000000 */
[----:B------:R-:W-:Y:S01]  /*33e50*/  MUFU.EX2 R11, R11 ;  /* 0x0000000b000b7308 */ /* 0x000fe20000000800 */
[----:B------:R-:W-:Y:S02]  /*33e60*/  FMUL R9, R0, 1.4426950216293334961 ;  /* 0x3fb8aa3b00097820 */ /* 0x000fe40000400000 */
[----:B------:R-:W-:Y:S02]  /*33e70*/  FADD R0, -R12, R15 ;  /* 0x0000000f0c007221 */ /* 0x000fe40000000100 */
[----:B------:R-:W2:Y:S03]  /*33e80*/  LDL.LU R15, [R1+0x1cc] ;  /* 0x0001cc00010f7983 */ /* 0x000ea60000300800 */
[----:B------:R-:W-:Y:S01]  /*33e90*/  MUFU.EX2 R9, R9 ;  /* 0x0000000900097308 */ /* 0x000fe20000000800 */
[----:B------:R-:W-:Y:S02]  /*33ea0*/  FMUL R12, R0, 1.4426950216293334961 ;  /* 0x3fb8aa3b000c7820 */ /* 0x000fe40000400000 */
[----:B------:R-:W2:Y:S05]  /*33eb0*/  LDL.LU R0, [R1+0x1a8] ;  /* 0x0001a80001007983 */ /* 0x000eaa0000300800 */
[----:B------:R-:W-:Y:S01]  /*33ec0*/  MUFU.EX2 R12, R12 ;  /* 0x0000000c000c7308 */ /* 0x000fe20000000800 */
[----:B--2---:R-:W-:-:S04]  /*33ed0*/  FADD R0, -R10, R0 ;  /* 0x000000000a007221 */ /* 0x004fc80000000100 */
[----:B------:R-:W-:Y:S02]  /*33ee0*/  FMUL R10, R0, 1.4426950216293334961 ;  /* 0x3fb8aa3b000a7820 */ /* 0x000fe40000400000 */
[----:B------:R-:W2:Y:S01]  /*33ef0*/  LDL.LU R0, [R1+0x1ac] ;  /* 0x0001ac0001007983 */ /* 0x000ea20000300800 */
[----:B------:R-:W-:-:S03]  /*33f00*/  FADD R29, -R29, R14 ;  /* 0x0000000e1d1d7221 */ /* 0x000fc60000000100 */
[----:B------:R-:W-:Y:S01]  /*33f10*/  MUFU.EX2 R10, R10 ;  /* 0x0000000a000a7308 */ /* 0x000fe20000000800 */
[----:B--2---:R-:W-:-:S04]  /*33f20*/  FADD R0, -R4, R0 ;  /* 0x0000000004007221 */ /* 0x004fc80000000100 */
[----:B------:R-:W-:Y:S02]  /*33f30*/  FMUL R4, R0, 1.4426950216293334961 ;  /* 0x3fb8aa3b00047820 */ /* 0x000fe40000400000 */
[----:B------:R-:W2:Y:S01]  /*33f40*/  LDL.LU R0, [R1+0x1b0] ;  /* 0x0001b00001007983 */ /* 0x000ea20000300800 */
[----:B------:R-:W-:-:S03]  /*33f50*/  FMUL R14, R29, 1.4426950216293334961 ;  /* 0x3fb8aa3b1d0e7820 */ /* 0x000fc60000400000 */
[----:B------:R-:W-:Y:S01]  /*33f60*/  MUFU.EX2 R4, R4 ;  /* 0x0000000400047308 */ /* 0x000fe20000000800 */
[----:B--2---:R-:W-:-:S04]  /*33f70*/  FADD R0, -R5, R0 ;  /* 0x0000000005007221 */ /* 0x004fc80000000100 */
[----:B------:R-:W-:Y:S02]  /*33f80*/  FMUL R5, R0, 1.4426950216293334961 ;  /* 0x3fb8aa3b00057820 */ /* 0x000fe40000400000 */
[----:B------:R-:W4:Y:S01]  /*33f90*/  LDL.LU R0, [R1+0x1b4] ;  /* 0x0001b40001007983 */ /* 0x000f220000300800 */
[----:B------:R-:W0:Y:S08]  /*33fa0*/  MUFU.EX2 R14, R14 ;  /* 0x0000000e000e7308 */ /* 0x000e300000000800 */
[----:B------:R-:W-:Y:S01]  /*33fb0*/  MUFU.EX2 R5, R5 ;  /* 0x0000000500057308 */ /* 0x000fe20000000800 */
[----:B----4-:R-:W-:-:S04]  /*33fc0*/  FADD R0, -R6, R0 ;  /* 0x0000000006007221 */ /* 0x010fc80000000100 */
[----:B------:R-:W-:Y:S02]  /*33fd0*/  FMUL R6, R0, 1.4426950216293334961 ;  /* 0x3fb8aa3b00067820 */ /* 0x000fe40000400000 */
[----:B------:R-:W3:Y:S04]  /*33fe0*/  LDL.LU R0, [R1+0x1b8] ;  /* 0x0001b80001007983 */ /* 0x000ee80000300800 */
[----:B------:R-:W-:Y:S01]  /*33ff0*/  MUFU.EX2 R6, R6 ;  /* 0x0000000600067308 */ /* 0x000fe20000000800 */
[----:B---3--:R-:W-:-:S04]  /*34000*/  FADD R0, -R3, R0 ;  /* 0x0000000003007221 */ /* 0x008fc80000000100 */
[----:B------:R-:W-:Y:S02]  /*34010*/  FMUL R3, R0, 1.4426950216293334961 ;  /* 0x3fb8aa3b00037820 */ /* 0x000fe40000400000 */
[----:B------:R-:W2:Y:S04]  /*34020*/  LDL.LU R0, [R1+0x1bc] ;  /* 0x0001bc0001007983 */ /* 0x000ea80000300800 */
[----:B------:R-:W-:Y:S01]  /*34030*/  MUFU.EX2 R3, R3 ;  /* 0x0000000300037308 */ /* 0x000fe20000000800 */
[----:B--2---:R-:W-:-:S04]  /*34040*/  FADD R0, -R2, R0 ;  /* 0x0000000002007221 */ /* 0x004fc80000000100 */
[----:B------:R-:W-:Y:S02]  /*34050*/  FMUL R2, R0, 1.4426950216293334961 ;  /* 0x3fb8aa3b00027820 */ /* 0x000fe40000400000 */
[----:B------:R-:W2:Y:S02]  /*34060*/  LDL R0, [R1+0xf1c] ;  /* 0x000f1c0001007983 */ /* 0x000ea40000100800 */
[----:B--2---:R-:W-:Y:S02]  /*34070*/  FADD R0, -R0, R21 ;  /* 0x0000001500007221 */ /* 0x004fe40000000100 */
[----:B------:R-:W2:Y:S01]  /*34080*/  LDL.LU R21, [R1+0x18ec] ;  /* 0x0018ec0001157983 */ /* 0x000ea20000300800 */
[----:B------:R-:W-:Y:S01]  /*34090*/  MUFU.EX2 R2, R2 ;  /* 0x0000000200027308 */ /* 0x000fe20000000800 */
[----:B------:R-:W-:Y:S02]  /*340a0*/  FMUL R0, R0, 1.4426950216293334961 ;  /* 0x3fb8aa3b00007820 */ /* 0x000fe40000400000 */
[----:B------:R-:W3:Y:S05]  /*340b0*/  LDL R29, [R1+0xf00] ;  /* 0x000f0000011d7983 */ /* 0x000eea0000100800 */
[----:B------:R-:W-:Y:S01]  /*340c0*/  MUFU.EX2 R0, R0 ;  /* 0x0000000000007308 */ /* 0x000fe20000000800 */
[----:B---3--:R-:W-:-:S02]  /*340d0*/  FADD R29, -R29, R20 ;  /* 0x000000141d1d7221 */ /* 0x008fc40000000100 */
[----:B------:R-:W3:Y:S04]  /*340e0*/  LDL.LU R20, [R1+0x18e8] ;  /* 0x0018e80001147983 */ /* 0x000ee80000300800 */
[----:B0-----:R0:W-:Y:S02]  /*340f0*/  STL [R1+0x374], R14 ;  /* 0x0003740e01007387 */ /* 0x0011e40000100800 */
[----:B0-----:R-:W-:Y:S02]  /*34100*/  FMUL R14, R29, 1.4426950216293334961 ;  /* 0x3fb8aa3b1d0e7820 */ /* 0x001fe40000400000 */
[----:B------:R-:W4:Y:S04]  /*34110*/  LDL R29, [R1+0xef4] ;  /* 0x000ef400011d7983 */ /* 0x000f280000100800 */
[----:B------:R-:W0:Y:S01]  /*34120*/  MUFU.EX2 R14, R14 ;  /* 0x0000000e000e7308 */ /* 0x000e220000000800 */
[----:B----4-:R-:W-:-:S02]  /*34130*/  FADD R29, -R29, R15 ;  /* 0x0000000f1d1d7221 */ /* 0x010fc40000000100 */
[----:B------:R1:W5:Y:S02]  /*34140*/  LDL.LU R15, [R1+0x18e4] ;  /* 0x0018e400010f7983 */ /* 0x0003640000300800 */
[----:B------:R-:W-:Y:S02]  /*34150*/  FMUL R29, R29, 1.4426950216293334961 ;  /* 0x3fb8aa3b1d1d7820 */ /* 0x000fe40000400000 */
[----:B0-----:R0:W-:Y:S02]  /*34160*/  STL [R1+0x370], R14 ;  /* 0x0003700e01007387 */ /* 0x0011e40000100800 */
[----:B------:R4:W1:Y:S02]  /*34170*/  MUFU.EX2 R28, R29 ;  /* 0x0000001d001c7308 */ /* 0x0008640000000800 */
[----:B0-----:R0:W5:Y:S04]  /*34180*/  LDL.LU R14, [R1+0x18e0] ;  /* 0x0018e000010e7983 */ /* 0x0011680000300800 */
[----:B----4-:R-:W3:Y:S04]  /*34190*/  LDL.LU R29, [R1+0x8] ;  /* 0x00000800011d7983 */ /* 0x010ee80000300800 */
[----:B------:R-:W2:Y:S04]  /*341a0*/  LDL.LU R26, [R1+0x4] ;  /* 0x00000400011a7983 */ /* 0x000ea80000300800 */
[----:B------:R-:W4:Y:S01]  /*341b0*/  LDL.LU R25, [R1] ;  /* 0x0000000001197983 */ /* 0x000f220000300800 */
[----:B------:R-:W-:Y:S01]  /*341c0*/  BSSY B0, `(.L_x_20) ;  /* 0x000008a000007945 */ /* 0x000fe20003800000 */
[----:B------:R-:W-:Y:S01]  /*341d0*/  BSSY B1, `(.L_x_21) ;  /* 0x000007f000017945 */ /* 0x000fe20003800000 */
[----:B------:R-:W-:-:S02]  /*341e0*/  FADD R18, R24, R18 ;  /* 0x0000001218127221 */ /* 0x000fc40000000000 */
[----:B------:R-:W-:Y:S02]  /*341f0*/  FADD R19, R23, R19 ;  /* 0x0000001317137221 */ /* 0x000fe40000000000 */
[----:B---3--:R-:W-:Y:S02]  /*34200*/  FADD R20, R20, R29 ;  /* 0x0000001d14147221 */ /* 0x008fe40000000000 */
[----:B--2---:R-:W-:Y:S02]  /*34210*/  FADD R21, R21, R26 ;  /* 0x0000001a15157221 */ /* 0x004fe40000000000 */
[----:B----4-:R-:W-:Y:S01]  /*34220*/  FADD R22, R22, R25 ;  /* 0x0000001916167221 */ /* 0x010fe20000000000 */
[----:B------:R-:W-:Y:S05]  /*34230*/  @P6 BRA `(.L_x_22) ;  /* 0x0000007000006947 */ /* 0x000fea0003800000 */
[----:B01----:R-:W2:Y:S04]  /*34240*/  LDL R26, [R1+0x1008] ;  /* 0x00100800011a7983 */ /* 0x003ea80000100800 */
[----:B------:R-:W2:Y:S04]  /*34250*/  LDL.LU R29, [R1+0x18] ;  /* 0x00001800011d7983 */ /* 0x000ea80000300800 */
[----:B--2---:R0:W-:Y:S01]  /*34260*/  STS [R26+0x20000], R29 ;  /* 0x0200001d1a007388 */ /* 0x0041e20000000800 */
[----:B------:R-:W-:Y:S05]  /*34270*/  @P6 BRA `(.L_x_23) ;  /* 0x000000e000006947 */ /* 0x000fea0003800000 */
[----:B0-----:R-:W2:Y:S04]  /*34280*/  LDL R26, [R1+0x1004] ;  /* 0x00100400011a7983 */ /* 0x001ea80000100800 */
[----:B------:R-:W2:Y:S04]  /*34290*/  LDL.LU R29, [R1+0x14] ;  /* 0x00001400011d7983 */ /* 0x000ea80000300800 */
[----:B--2---:R0:W-:Y:S02]  /*342a0*/  STS [R26+0x20000], R29 ;  /* 0x0200001d1a007388 */ /* 0x0041e40000000800 */
.L_x_22:
[----:B01----:R-:W-:Y:S05]  /*342b0*/  @P6 BRA `(.L_x_24) ;  /* 0x0000015000006947 */ /* 0x003fea0003800000 */
[----:B------:R-:W0:Y:S02]  /*342c0*/  S2R R23, SR_TID.X ;  /* 0x0000000000177919 */ /* 0x000e240000002100 */
[----:B0-----:R-:W-:-:S02]  /*342d0*/  LOP3.LUT R24, R23, 0x1c, RZ, 0xc0, !PT ;  /* 0x0000001c17187812 */ /* 0x001fc400078ec0ff */
[----:B------:R-:W-:Y:S02]  /*342e0*/  LOP3.LUT R23, R23, 0x7f, RZ, 0xc0, !PT ;  /* 0x0000007f17177812 */ /* 0x000fe400078ec0ff */
[----:B------:R-:W-:-:S04]  /*342f0*/  LEA.HI R24, R24, 0x20, RZ, 0x1e ;  /* 0x0000002018187811 */ /* 0x000fc800078ff0ff */
[----:B------:R-:W-:Y:S02]  /*34300*/  SHF.L.U32 R25, R24, 0x4, RZ ;  /* 0x0000000418197819 */ /* 0x000fe400000006ff */
[----:B------:R-:W-:Y:S02]  /*34310*/  SHF.R.U32.HI R24, RZ, 0x3, R23 ;  /* 0x00000003ff187819 */ /* 0x000fe40000011617 */
[----:B------:R-:W2:Y:S02]  /*34320*/  LDL.LU R23, [R1+0x10] ;  /* 0x0000100001177983 */ /* 0x000ea40000300800 */
[----:B------:R-:W-:-:S05]  /*34330*/  LOP3.LUT R24, R24, 0xc, RZ, 0xc0, !PT ;  /* 0x0000000c18187812 */ /* 0x000fca00078ec0ff */
[----:B------:R-:W-:-:S05]  /*34340*/  IMAD.IADD R24, R24, 0x1, R25 ;  /* 0x0000000118187824 */ /* 0x000fca00078e0219 */
[----:B--2---:R0:W-:Y:S02]  /*34350*/  STS [R24+0x20000], R23 ;  /* 0x0200001718007388 */ /* 0x0041e40000000800 */
.L_x_23:
[----:B------:R-:W-:Y:S05]  /*34360*/  @P6 BRA `(.L_x_25) ;  /* 0x0000014000006947 */ /* 0x000fea0003800000 */
[----:B0-----:R-:W0:Y:S02]  /*34370*/  S2R R23, SR_TID.X ;  /* 0x0000000000177919 */ /* 0x001e240000002100 */
[C---:B0-----:R-:W-:Y:S02]  /*34380*/  LOP3.LUT R24, R23.reuse, 0x1c, RZ, 0xc0, !PT ;  /* 0x0000001c17187812 */ /* 0x041fe400078ec0ff */
[----:B------:R-:W-:Y:S02]  /*34390*/  LOP3.LUT R23, R23, 0x7f, RZ, 0xc0, !PT ;  /* 0x0000007f17177812 */ /* 0x000fe400078ec0ff */
[----:B------:R-:W-:-:S04]  /*343a0*/  LEA.HI R24, R24, 0x28, RZ, 0x1e ;  /* 0x0000002818187811 */ /* 0x000fc800078ff0ff */
[----:B------:R-:W-:Y:S02]  /*343b0*/  SHF.L.U32 R25, R24, 0x4, RZ ;  /* 0x0000000418197819 */ /* 0x000fe400000006ff */
[----:B------:R-:W-:Y:S02]  /*343c0*/  SHF.R.U32.HI R24, RZ, 0x3, R23 ;  /* 0x00000003ff187819 */ /* 0x000fe40000011617 */
[----:B------:R-:W2:Y:S02]  /*343d0*/  LDL.LU R23, [R1+0xc] ;  /* 0x00000c0001177983 */ /* 0x000ea40000300800 */
[----:B------:R-:W-:-:S04]  /*343e0*/  LOP3.LUT R24, R24, 0xc, RZ, 0xc0, !PT ;  /* 0x0000000c18187812 */ /* 0x000fc800078ec0ff */
[----:B------:R-:W-:-:S05]  /*343f0*/  IADD3 R24, R24, R25, RZ ;  /* 0x0000001918187210 */ /* 0x000fca0007ffe0ff */
[----:B--2---:R0:W-:Y:S02]  /*34400*/  STS [R24+0x20000], R23 ;  /* 0x0200001718007388 */ /* 0x0041e40000000800 */
.L_x_24:
        /* <DEDUP_REMOVED lines=9> */
[----:B-----5:R0:W-:Y:S02]  /*344a0*/  STS [R23+0x20000], R14 ;  /* 0x0200000e17007388 */ /* 0x0201e40000000800 */
.L_x_25:
[----:B------:R-:W-:Y:S05]  /*344b0*/  @P6 BRA `(.L_x_27) ;  /* 0x0000013000006947 */ /* 0x000fea0003800000 */
[----:B0----5:R-:W0:Y:S02]  /*344c0*/  S2R R14, SR_TID.X ;  /* 0x00000000000e7919 */ /* 0x021e240000002100 */
        /* <DEDUP_REMOVED lines=8> */
.L_x_26:
[----:B------:R-:W-:Y:S05]  /*34550*/  @P6 BRA `(.L_x_28) ;  /* 0x0000013000006947 */ /* 0x000fea0003800000 */
[----:B0----5:R-:W0:Y:S02]  /*34560*/  S2R R14, SR_TID.X ;  /* 0x00000000000e7919 */ /* 0x021e240000002100 */
        /* <DEDUP_REMOVED lines=8> */
.L_x_27:
        /* <DEDUP_REMOVED lines=10> */
.L_x_28:
        /* <DEDUP_REMOVED lines=10> */
.L_x_29:
        /* <DEDUP_REMOVED lines=10> */
.L_x_30:
        /* <DEDUP_REMOVED lines=10> */
.L_x_31:
        /* <DEDUP_REMOVED lines=10> */
.L_x_32:
[----:B------:R-:W-:Y:S01]  /*34910*/  @P6 BREAK B1 ;  /* 0x0000000000016942 */ /* 0x000fe20003800000 */
        /* <DEDUP_REMOVED lines=10> */
.L_x_33:
[----:B------:R-:W-:Y:S05]  /*349c0*/  BSYNC B1 ;  /* 0x0000000000017941 */ /* 0x000fea0003800000 */
.L_x_21:
        /* <DEDUP_REMOVED lines=8> */
[----:B------:R0:W-:Y:S02]  /*34a50*/  @!P6 STS [R14+0x20000], R20 ;  /* 0x020000140e00e388 */ /* 0x0001e40000000800 */
.L_x_34:
[----:B------:R-:W-:Y:S05]  /*34a60*/  BSYNC B0 ;  /* 0x0000000000007941 */ /* 0x000fea0003800000 */
.L_x_20:
[----:B------:R-:W-:Y:S01]  /*34a70*/  WARPSYNC 0xffffffff ;  /* 0xffffffff00007948 */ /* 0x000fe20003800000 */
[----:B0-----:R-:W2:Y:S04]  /*34a80*/  LDL.64 R22, [R1+0x1440] ;  /* 0x0014400001167983 */ /* 0x001ea80000100a00 */
[----:B------:R-:W3:Y:S04]  /*34a90*/  LDL.64 R26, [R1+0x1438] ;  /* 0x00143800011a7983 */ /* 0x000ee80000100a00 */
[----:B------:R-:W4:Y:S04]  /*34aa0*/  LDL.64 R24, [R1+0x1430] ;  /* 0x0014300001187983 */ /* 0x000f280000100a00 */
[----:B------:R-:W-:Y:S04]  /*34ab0*/  STL [R1+0x2a9c], R10 ;  /* 0x002a9c0a01007387 */ /* 0x000fe80000100800 */
[----:B------:R-:W-:Y:S04]  /*34ac0*/  STL [R1+0x2a98], R4 ;  /* 0x002a980401007387 */ /* 0x000fe80000100800 */
[----:B------:R0:W-:Y:S04]  /*34ad0*/  STL [R1+0x2a94], R5 ;  /* 0x002a940501007387 */ /* 0x0001e80000100800 */
[----:B0-----:R-:W2:Y:S04]  /*34ae0*/  LDL.64 R4, [R1+0x1448] ;  /* 0x0014480001047983 */ /* 0x001ea80000100a00 */
[----:B------:R-:W-:Y:S04]  /*34af0*/  STL [R1+0x2a90], R6 ;  /* 0x002a900601007387 */ /* 0x000fe80000100800 */
[----:B------:R-:W-:Y:S04]  /*34b00*/  STL [R1+0x2a8c], R3 ;  /* 0x002a8c0301007387 */ /* 0x000fe80000100800 */
[----:B------:R-:W-:Y:S04]  /*34b10*/  STL [R1+0x2a88], R2 ;  /* 0x002a880201007387 */ /* 0x000fe80000100800 */
[----:B------:R0:W-:Y:S04]  /*34b20*/  STL [R1+0x2a80], R0 ;  /* 0x002a800001007387 */ /* 0x0001e80000100800 */
[----:B-----5:R-:W1:Y:S04]  /*34b30*/  S2R R14, SR_TID.X ;  /* 0x00000000000e7919 */ /* 0x020e680000002100 */
[----:B0-----:R-:W2:Y:S01]  /*34b40*/  LDL R0, [R1+0x440] ;  /* 0x0004400001007983 */ /* 0x001ea20000100800 */
[----:B-1----:R-:W-:-:S03]  /*34b50*/  LOP3.LUT R29, R14, 0x7f, RZ, 0xc0, !PT ;  /* 0x0000007f0e1d7812 */ /* 0x002fc600078ec0ff */
[----:B------:R-:W-:Y:S06]  /*34b60*/  BAR.SYNC.DEFER_BLOCKING 0x0 ;  /* 0x0000000000007b1d */ /* 0x000fec0000010000 */
[----:B------:R-:W0:Y:S04]  /*34b70*/  LDS R20, [R29.X4+0x20000] ;  /* 0x020000001d147984 */ /* 0x000e280000004800 */
[----:B------:R-:W1:Y:S04]  /*34b80*/  LDS R18, [R29.X4+0x20200] ;  /* 0x020200001d127984 */ /* 0x000e680000004800 */
[----:B------:R-:W1:Y:S04]  /*34b90*/  LDS R17, [R29.X4+0x20400] ;  /* 0x020400001d117984 */ /* 0x000e680000004800 */
[----:B------:R-:W1:Y:S04]  /*34ba0*/  LDS R16, [R29.X4+0x20600] ;  /* 0x020600001d107984 */ /* 0x000e680000004800 */
[----:B0-----:R-:W0:Y:S04]  /*34bb0*/  SHFL.BFLY PT, R21, R20, 0x2, 0x1f ;  /* 0x0c401f0014157f89 */ /* 0x001e2800000e0000 */
[----:B-1----:R-:W1:Y:S04]  /*34bc0*/  SHFL.BFLY PT, R19, R18, 0x2, 0x1f ;  /* 0x0c401f0012137f89 */ /* 0x002e6800000e0000 */
[----:B------:R-:W1:Y:S04]  /*34bd0*/  SHFL.BFLY PT, R14, R17, 0x2, 0x1f ;  /* 0x0c401f00110e7f89 */ /* 0x000e6800000e0000 */
[----:B------:R-:W1:Y:S01]  /*34be0*/  SHFL.BFLY PT, R15, R16, 0x2, 0x1f ;  /* 0x0c401f00100f7f89 */ /* 0x000e6200000e0000 */
[----:B0-----:R-:W-:-:S02]  /*34bf0*/  FADD R21, R20, R21 ;  /* 0x0000001514157221 */ /* 0x001fc40000000000 */
[----:B-1----:R-:W-:Y:S02]  /*34c00*/  FADD R19, R18, R19 ;  /* 0x0000001312137221 */ /* 0x002fe40000000000 */
[----:B------:R-:W-:Y:S02]  /*34c10*/  FADD R14, R17, R14 ;  /* 0x0000000e110e7221 */ /* 0x000fe40000000000 */
[----:B------:R-:W-:Y:S01]  /*34c20*/  FADD R15, R16, R15 ;  /* 0x0000000f100f7221 */ /* 0x000fe20000000000 */
[----:B------:R-:W0:Y:S04]  /*34c30*/  SHFL.BFLY PT, R17, R19, 0x1, 0x1f ;  /* 0x0c201f0013117f89 */ /* 0x000e2800000e0000 */
[----:B------:R-:W1:Y:S04]  /*34c40*/  SHFL.BFLY PT, R16, R21, 0x1, 0x1f ;  /* 0x0c201f0015107f89 */ /* 0x000e6800000e0000 */
[----:B------:R-:W1:Y:S04]  /*34c50*/  SHFL.BFLY PT, R18, R14, 0x1, 0x1f ;  /* 0x0c201f000e127f89 */ /* 0x000e6800000e0000 */
[----:B------:R-:W1:Y:S01]  /*34c60*/  SHFL.BFLY PT, R20, R15, 0x1, 0x1f ;  /* 0x0c201f000f147f89 */ /* 0x000e6200000e0000 */
[----:B0-----:R-:W-:-:S02]  /*34c70*/  FADD R17, R19, R17 ;  /* 0x0000001113117221 */ /* 0x001fc40000000000 */
[----:B-1----:R-:W-:Y:S02]  /*34c80*/  FADD R16, R21, R16 ;  /* 0x0000001015107221 */ /* 0x002fe40000000000 */
[----:B------:R-:W-:-:S03]  /*34c90*/  FADD R14, R14, R18 ;  /* 0x000000120e0e7221 */ /* 0x000fc60000000000 */
[----:B------:R-:W-:Y:S01]  /*34ca0*/  @!P6 STS [R29.X4+0x20000], R16 ;  /* 0x020000101d00e388 */ /* 0x000fe20000004800 */
[----:B------:R-:W-:-:S03]  /*34cb0*/  FADD R15, R15, R20 ;  /* 0x000000140f0f7221 */ /* 0x000fc60000000000 */
[----:B------:R3:W-:Y:S04]  /*34cc0*/  @!P6 STS [R29.X4+0x20200], R17 ;  /* 0x020200111d00e388 */ /* 0x0007e80000004800 */
[----:B------:R-:W-:Y:S04]  /*34cd0*/  @!P6 STS [R29.X4+0x20400], R14 ;  /* 0x0204000e1d00e388 */ /* 0x000fe80000004800 */
[----:B------:R4:W-:Y:S01]  /*34ce0*/  @!P6 STS [R29.X4+0x20600], R15 ;  /* 0x0206000f1d00e388 */ /* 0x0009e20000004800 */
[----:B--2---:R-:W-:-:S03]  /*34cf0*/  IMAD.WIDE R20, R0, 0x2, R4 ;  /* 0x0000000200147825 */ /* 0x004fc600078e0204 */
[----:B------:R-:W-:Y:S06]  /*34d00*/  BAR.SYNC.DEFER_BLOCKING 0x0 ;  /* 0x0000000000007b1d */ /* 0x000fec0000010000 */
[----:B------:R0:W2:Y:S01]  /*34d10*/  LDG.E.U16 R6, [R20.64] ;  /* 0x0000000614067981 */ /* 0x0000a2000c1e1500 */
[----:B------:R-:W-:-:S03]  /*34d20*/  IMAD.WIDE R18, R0, 0x2, R22 ;  /* 0x0000000200127825 */ /* 0x000fc600078e0216 */
[----:B------:R1:W-:Y:S01]  /*34d30*/  STL [R1+0x22b8], R28 ;  /* 0x0022b81c01007387 */ /* 0x0003e20000100800 */
[----:B---3--:R-:W-:-:S03]  /*34d40*/  IMAD.WIDE R16, R0, 0x2, R26 ;  /* 0x0000000200107825 */ /* 0x008fc600078e021a */
[----:B------:R-:W3:Y:S01]  /*34d50*/  LDL.64 R22, [R1+0x1428] ;  /* 0x0014280001167983 */ /* 0x000ee20000100a00 */
[----:B----4-:R-:W-:-:S03]  /*34d60*/  IMAD.WIDE R14, R0, 0x2, R24 ;  /* 0x00000002000e7825 */ /* 0x010fc600078e0218 */
[----:B------:R4:W3:Y:S04]  /*34d70*/  LDG.E.U16 R10, [R18.64] ;  /* 0x00000006120a7981 */ /* 0x0008e8000c1e1500 */
[----:B0-----:R-:W3:Y:S04]  /*34d80*/  LDL.64 R20, [R1+0x1420] ;  /* 0x0014200001147983 */ /* 0x001ee80000100a00 */
[----:B-1----:R-:W3:Y:S04]  /*34d90*/  LDL.64 R28, [R1+0x1400] ;  /* 0x00140000011c7983 */ /* 0x002ee80000100a00 */
[----:B----4-:R-:W4:Y:S04]  /*34da0*/  LDL.64 R18, [R1+0x1418] ;  /* 0x0014180001127983 */ /* 0x010f280000100a00 */
[----:B------:R-:W4:Y:S04]  /*34db0*/  LDL.64 R26, [R1+0x13f8] ;  /* 0x0013f800011a7983 */ /* 0x000f280000100a00 */
[----:B------:R-:W4:Y:S04]  /*34dc0*/  LDL.64 R24, [R1+0x13f0] ;  /* 0x0013f00001187983 */ /* 0x000f280000100a00 */
[----:B------:R-:W4:Y:S04]  /*34dd0*/  LDL.64 R4, [R1+0x13e8] ;  /* 0x0013e80001047983 */ /* 0x000f280000100a00 */
[----:B------:R-:W4:Y:S04]  /*34de0*/  LDL.64 R2, [R1+0x13e0] ;  /* 0x0013e00001027983 */ /* 0x000f280000100a00 */
[----:B--2---:R0:W-:Y:S04]  /*34df0*/  STL [R1+0xfb8], R6 ;  /* 0x000fb80601007387 */ /* 0x0041e80000100800 */
[----:B0-----:R0:W2:Y:S04]  /*34e00*/  LDG.E.U16 R6, [R16.64] ;  /* 0x0000000610067981 */ /* 0x0010a8000c1e1500 */
[----:B0-----:R-:W2:Y:S01]  /*34e10*/  LDL.64 R16, [R1+0x1410] ;  /* 0x0014100001107983 */ /* 0x001ea20000100a00 */
[----:B---3--:R-:W-:-:S03]  /*34e20*/  IMAD.WIDE R22, R0, 0x2, R22 ;  /* 0x0000000200167825 */ /* 0x008fc600078e0216 */
[----:B------:R0:W-:Y:S01]  /*34e30*/  STL [R1+0xfb4], R10 ;  /* 0x000fb40a01007387 */ /* 0x0001e20000100800 */
[----:B------:R-:W-:-:S03]  /*34e40*/  IMAD.WIDE R20, R0, 0x2, R20 ;  /* 0x0000000200147825 */ /* 0x000fc600078e0214 */
[----:B------:R-:W3:Y:S01]  /*34e50*/  LDG.E.U16 R23, [R22.64] ;  /* 0x0000000616177981 */ /* 0x000ee2000c1e1500 */
[----:B----4-:R-:W-:-:S03]  /*34e60*/  IMAD.WIDE R18, R0, 0x2, R18 ;  /* 0x0000000200127825 */ /* 0x010fc600078e0212 */
[----:B------:R-:W4:Y:S04]  /*34e70*/  LDG.E.U16 R21, [R20.64] ;  /* 0x0000000614157981 */ /* 0x000f28000c1e1500 */
[----:B0-----:R0:W3:Y:S04]  /*34e80*/  LDG.E.U16 R10, [R14.64] ;  /* 0x000000060e0a7981 */ /* 0x0010e8000c1e1500 */
[----:B------:R-:W4:Y:S04]  /*34e90*/  LDG.E.U16 R19, [R18.64] ;  /* 0x0000000612137981 */ /* 0x000f28000c1e1500 */
[----:B0-----:R-:W4:Y:S04]  /*34ea0*/  LDL.64 R14, [R1+0x1408] ;  /* 0x00140800010e7983 */ /* 0x001f280000100a00 */
[----:B--2---:R0:W-:Y:S01]  /*34eb0*/  STL [R1+0xfb0], R6 ;  /* 0x000fb00601007387 */ /* 0x0041e20000100800 */
[----:B------:R-:W-:-:S05]  /*34ec0*/  IMAD.WIDE R16, R0, 0x2, R16 ;  /* 0x0000000200107825 */ /* 0x000fca00078e0210 */
[----:B0-----:R-:W2:Y:S04]  /*34ed0*/  LDG.E.U16 R6, [R16.64] ;  /* 0x0000000610067981 */ /* 0x001ea8000c1e1500 */
[----:B---3--:R-:W-:Y:S04]  /*34ee0*/  STL [R1+0xfac], R10 ;  /* 0x000fac0a01007387 */ /* 0x008fe80000100800 */
[----:B------:R0:W-:Y:S01]  /*34ef0*/  STL [R1+0xfa8], R23 ;  /* 0x000fa81701007387 */ /* 0x0001e20000100800 */
[----:B----4-:R-:W-:-:S03]  /*34f00*/  IMAD.WIDE R14, R0, 0x2, R14 ;  /* 0x00000002000e7825 */ /* 0x010fc600078e020e */
[----:B------:R1:W-:Y:S01]  /*34f10*/  STL [R1+0xfa4], R21 ;  /* 0x000fa41501007387 */ /* 0x0003e20000100800 */
[----:B0-----:R-:W-:-:S03]  /*34f20*/  IMAD.WIDE R22, R0, 0x2, R28 ;  /* 0x0000000200167825 */ /* 0x001fc600078e021c */
[----:B------:R0:W2:Y:S04]  /*34f30*/  LDG.E.U16 R10, [R14.64] ;  /* 0x000000060e0a7981 */ /* 0x0000a8000c1e1500 */
[----:B------:R4:W-:Y:S04]  /*34f40*/  STL [R1+0xfa0], R19 ;  /* 0x000fa01301007387 */ /* 0x0009e80000100800 */
[----:B--2---:R2:W-:Y:S01]  /*34f50*/  STL [R1+0xf9c], R6 ;  /* 0x000f9c0601007387 */ /* 0x0045e20000100800 */
[----:B-1----:R-:W-:-:S03]  /*34f60*/  IMAD.WIDE R20, R0, 0x2, R26 ;  /* 0x0000000200147825 */ /* 0x002fc600078e021a */
[----:B------:R-:W3:Y:S01]  /*34f70*/  LDL.64 R28, [R1+0x13b0] ;  /* 0x0013b000011c7983 */ /* 0x000ee20000100a00 */
[----:B----4-:R-:W-:-:S03]  /*34f80*/  IMAD.WIDE R18, R0, 0x2, R24 ;  /* 0x0000000200127825 */ /* 0x010fc600078e0218 */
[----:B------:R-:W4:Y:S04]  /*34f90*/  LDL.64 R26, [R1+0x13a8] ;  /* 0x0013a800011a7983 */ /* 0x000f280000100a00 */
[----:B--2---:R1:W2:Y:S01]  /*34fa0*/  LDG.E.U16 R6, [R22.64] ;  /* 0x0000000616067981 */ /* 0x0042a2000c1e1500 */
[----:B0-----:R-:W-:-:S03]  /*34fb0*/  IMAD.WIDE R14, R0, 0x2, R2 ;  /* 0x00000002000e7825 */ /* 0x001fc600078e0202 */
[----:B------:R0:W3:Y:S01]  /*34fc0*/  LDG.E.U16 R2, [R20.64] ;  /* 0x0000000614027981 */ /* 0x0000e2000c1e1500 */
[----:B------:R-:W-:-:S03]  /*34fd0*/  IMAD.WIDE R16, R0, 0x2, R4 ;  /* 0x0000000200107825 */ /* 0x000fc600078e0204 */
[----:B------:R0:W3:Y:S04]  /*34fe0*/  LDG.E.U16 R3, [R18.64] ;  /* 0x0000000612037981 */ /* 0x0000e8000c1e1500 */
[----:B-1----:R-:W3:Y:S04]  /*34ff0*/  LDL.64 R22, [R1+0x13d8] ;  /* 0x0013d80001167983 */ /* 0x002ee80000100a00 */
[----:B0-----:R-:W3:Y:S04]  /*35000*/  LDL.64 R20, [R1+0x13d0] ;  /* 0x0013d00001147983 */ /* 0x001ee80000100a00 */
[----:B------:R-:W3:Y:S04]  /*35010*/  LDL.64 R18, [R1+0x13c8] ;  /* 0x0013c80001127983 */ /* 0x000ee80000100a00 */
[----:B------:R-:W4:Y:S04]  /*35020*/  LDL.64 R24, [R1+0x13a0] ;  /* 0x0013a00001187983 */ /* 0x000f280000100a00 */
[----:B------:R0:W-:Y:S04]  /*35030*/  STL [R1+0xf98], R10 ;  /* 0x000f980a01007387 */ /* 0x0001e80000100800 */
[----:B------:R-:W4:Y:S04]  /*35040*/  LDL.64 R4, [R1+0x1398] ;  /* 0x0013980001047983 */ /* 0x000f280000100a00 */
[----:B0-----:R0:W4:Y:S04]  /*35050*/  LDG.E.U16 R10, [R16.64] ;  /* 0x00000006100a7981 */ /* 0x001128000c1e1500 */
[----:B0-----:R-:W4:Y:S04]  /*35060*/  LDL.64 R16, [R1+0x13c0] ;  /* 0x0013c00001107983 */ /* 0x001f280000100a00 */
[----:B--2---:R0:W-:Y:S04]  /*35070*/  STL [R1+0xf94], R6 ;  /* 0x000f940601007387 */ /* 0x0041e80000100800 */
[----:B0-----:R0:W2:Y:S04]  /*35080*/  LDG.E.U16 R6, [R14.64] ;  /* 0x000000060e067981 */ /* 0x0010a8000c1e1500 */
[----:B0-----:R-:W2:Y:S01]  /*35090*/  LDL.64 R14, [R1+0x13b8] ;  /* 0x0013b800010e7983 */ /* 0x001ea20000100a00 */
[----:B---3--:R-:W-:-:S04]  /*350a0*/  IMAD.WIDE R22, R0, 0x2, R22 ;  /* 0x0000000200167825 */ /* 0x008fc800078e0216 */
[C---:B------:R-:W-:Y:S02]  /*350b0*/  IMAD.WIDE R20, R0.reuse, 0x2, R20 ;  /* 0x0000000200147825 */ /* 0x040fe400078e0214 */
[----:B------:R-:W3:Y:S02]  /*350c0*/  LDG.E.U16 R23, [R22.64] ;  /* 0x0000000616177981 */ /* 0x000ee4000c1e1500 */
[C---:B------:R-:W-:Y:S02]  /*350d0*/  IMAD.WIDE R18, R0.reuse, 0x2, R18 ;  /* 0x0000000200127825 */ /* 0x040fe400078e0212 */
[----:B------:R-:W3:Y:S04]  /*350e0*/  LDG.E.U16 R21, [R20.64] ;  /* 0x0000000614157981 */ /* 0x000ee8000c1e1500 */
[----:B------:R-:W-:Y:S04]  /*350f0*/  STL [R1+0xf8c], R3 ;  /* 0x000f8c0301007387 */ /* 0x000fe80000100800 */
[----:B------:R-:W3:Y:S04]  /*35100*/  LDG.E.U16 R19, [R18.64] ;  /* 0x0000000612137981 */ /* 0x000ee8000c1e1500 */
[----:B------:R0:W-:Y:S01]  /*35110*/  STL [R1+0xf90], R2 ;  /* 0x000f900201007387 */ /* 0x0001e20000100800 */
[----:B----4-:R-:W-:-:S03]  /*35120*/  IMAD.WIDE R16, R0, 0x2, R16 ;  /* 0x0000000200107825 */ /* 0x010fc600078e0210 */
[----:B0-----:R-:W4:Y:S04]  /*35130*/  LDL.64 R2, [R1+0x1390] ;  /* 0x0013900001027983 */ /* 0x001f280000100a00 */
[----:B------:R0:W-:Y:S04]  /*35140*/  STL [R1+0xf88], R10 ;  /* 0x000f880a01007387 */ /* 0x0001e80000100800 */
[----:B0-----:R4:W4:Y:S04]  /*35150*/  LDG.E.U16 R10, [R16.64] ;  /* 0x00000006100a7981 */ /* 0x001928000c1e1500 */
[----:B--2---:R0:W-:Y:S01]  /*35160*/  STL [R1+0xf84], R6 ;  /* 0x000f840601007387 */ /* 0x0041e20000100800 */
[----:B------:R-:W-:-:S05]  /*35170*/  IMAD.WIDE R14, R0, 0x2, R14 ;  /* 0x00000002000e7825 */ /* 0x000fca00078e020e */
[----:B0-----:R0:W2:Y:S04]  /*35180*/  LDG.E.U16 R6, [R14.64] ;  /* 0x000000060e067981 */ /* 0x0010a8000c1e1500 */
[----:B---3--:R1:W-:Y:S04]  /*35190*/  STL [R1+0xf80], R23 ;  /* 0x000f801701007387 */ /* 0x0083e80000100800 */
[----:B------:R3:W-:Y:S01]  /*351a0*/  STL [R1+0xf7c], R21 ;  /* 0x000f7c1501007387 */ /* 0x0007e20000100800 */
[----:B-1----:R-:W-:-:S03]  /*351b0*/  IMAD.WIDE R22, R0, 0x2, R28 ;  /* 0x0000000200167825 */ /* 0x002fc600078e021c */
[----:B------:R1:W-:Y:S01]  /*351c0*/  STL [R1+0xf78], R19 ;  /* 0x000f781301007387 */ /* 0x0003e20000100800 */
[----:B---3--:R-:W-:-:S03]  /*351d0*/  IMAD.WIDE R20, R0, 0x2, R26 ;  /* 0x0000000200147825 */ /* 0x008fc600078e021a */
[----:B------:R-:W3:Y:S01]  /*351e0*/  LDL.64 R26, [R1+0x1368] ;  /* 0x00136800011a7983 */ /* 0x000ee20000100a00 */
[----:B0-----:R-:W-:-:S04]  /*351f0*/  IMAD.WIDE R14, R0, 0x2, R4 ;  /* 0x00000002000e7825 */ /* 0x001fc800078e0204 */
[C---:B-1----:R-:W-:Y:S02]  /*35200*/  IMAD.WIDE R18, R0.reuse, 0x2, R24 ;  /* 0x0000000200127825 */ /* 0x042fe400078e0218 */
[----:B------:R0:W3:Y:S02]  /*35210*/  LDG.E.U16 R24, [R20.64] ;  /* 0x0000000614187981 */ /* 0x0000e4000c1e1500 */
[C---:B----4-:R-:W-:Y:S02]  /*35220*/  IMAD.WIDE R16, R0.reuse, 0x2, R2 ;  /* 0x0000000200107825 */ /* 0x050fe400078e0202 */
[----:B------:R1:W4:Y:S04]  /*35230*/  LDG.E.U16 R3, [R22.64] ;  /* 0x0000000616037981 */ /* 0x000328000c1e1500 */
[----:B------:R2:W3:Y:S04]  /*35240*/  LDG.E.U16 R25, [R16.64] ;  /* 0x0000000610197981 */ /* 0x0004e8000c1e1500 */
[----:B0-----:R-:W3:Y:S04]  /*35250*/  LDL.64 R20, [R1+0x1380] ;  /* 0x0013800001147983 */ /* 0x001ee80000100a00 */
[----:B-1----:R-:W3:Y:S04]  /*35260*/  LDL.64 R22, [R1+0x1388] ;  /* 0x0013880001167983 */ /* 0x002ee80000100a00 */
[----:B------:R0:W-:Y:S04]  /*35270*/  STL [R1+0xf74], R10 ;  /* 0x000f740a01007387 */ /* 0x0001e80000100800 */
[----:B0-----:R0:W3:Y:S04]  /*35280*/  LDG.E.U16 R10, [R18.64] ;  /* 0x00000006120a7981 */ /* 0x0010e8000c1e1500 */
[----:B0-----:R-:W3:Y:S04]  /*35290*/  LDL.64 R18, [R1+0x1378] ;  /* 0x0013780001127983 */ /* 0x001ee80000100a00 */
[----:B--2---:R0:W-:Y:S04]  /*352a0*/  STL [R1+0xf70], R6 ;  /* 0x000f700601007387 */ /* 0x0041e80000100800 */
[----:B------:R-:W2:Y:S04]  /*352b0*/  LDL.64 R4, [R1+0x1350] ;  /* 0x0013500001047983 */ /* 0x000ea80000100a00 */
[----:B0-----:R0:W2:Y:S04]  /*352c0*/  LDG.E.U16 R6, [R14.64] ;  /* 0x000000060e067981 */ /* 0x0010a8000c1e1500 */
[----:B0-----:R-:W2:Y:S04]  /*352d0*/  LDL.64 R14, [R1+0x1370] ;  /* 0x00137000010e7983 */ /* 0x001ea80000100a00 */
[----:B----4-:R0:W-:Y:S01]  /*352e0*/  STL [R1+0xf6c], R3 ;  /* 0x000f6c0301007387 */ /* 0x0101e20000100800 */
[----:B---3--:R-:W-:-:S03]  /*352f0*/  IMAD.WIDE R20, R0, 0x2, R20 ;  /* 0x0000000200147825 */ /* 0x008fc600078e0214 */
[----:B0-----:R-:W3:Y:S01]  /*35300*/  LDL.64 R2, [R1+0x1348] ;  /* 0x0013480001027983 */ /* 0x001ee20000100a00 */
[----:B------:R-:W-:-:S03]  /*35310*/  IMAD.WIDE R22, R0, 0x2, R22 ;  /* 0x0000000200167825 */ /* 0x000fc600078e0216 */
[----:B------:R-:W-:Y:S04]  /*35320*/  STL [R1+0xf68], R24 ;  /* 0x000f681801007387 */ /* 0x000fe80000100800 */
[----:B------:R0:W-:Y:S04]  /*35330*/  STL [R1+0xf64], R10 ;  /* 0x000f640a01007387 */ /* 0x0001e80000100800 */
[----:B0-----:R0:W4:Y:S04]  /*35340*/  LDG.E.U16 R10, [R22.64] ;  /* 0x00000006160a7981 */ /* 0x001128000c1e1500 */
[----:B--2---:R1:W-:Y:S01]  /*35350*/  STL [R1+0xf60], R6 ;  /* 0x000f600601007387 */ /* 0x0043e20000100800 */
[----:B------:R-:W-:-:S03]  /*35360*/  IMAD.WIDE R18, R0, 0x2, R18 ;  /* 0x0000000200127825 */ /* 0x000fc600078e0212 */
[----:B0-----:R-:W2:Y:S04]  /*35370*/  LDL.64 R22, [R1+0x1330] ;  /* 0x0013300001167983 */ /* 0x001ea80000100a00 */
[----:B-1----:R0:W2:Y:S01]  /*35380*/  LDG.E.U16 R6, [R20.64] ;  /* 0x0000000614067981 */ /* 0x0020a2000c1e1500 */
[----:B------:R-:W-:-:S03]  /*35390*/  IMAD.WIDE R16, R0, 0x2, R26 ;  /* 0x0000000200107825 */ /* 0x000fc600078e021a */
[----:B------:R-:W3:Y:S04]  /*353a0*/  LDL.64 R26, [R1+0x1338] ;  /* 0x00133800011a7983 */ /* 0x000ee80000100a00 */
[----:B0-----:R-:W3:Y:S04]  /*353b0*/  LDL.64 R20, [R1+0x1360] ;  /* 0x0013600001147983 */ /* 0x001ee80000100a00 */
[----:B------:R0:W-:Y:S01]  /*353c0*/  STL [R1+0xf5c], R25 ;  /* 0x000f5c1901007387 */ /* 0x0001e20000100800 */
[----:B------:R-:W-:-:S03]  /*353d0*/  IMAD.WIDE R14, R0, 0x2, R14 ;  /* 0x00000002000e7825 */ /* 0x000fc600078e020e */
[----:B0-----:R0:W3:Y:S04]  /*353e0*/  LDG.E.U16 R25, [R18.64] ;  /* 0x0000000612197981 */ /* 0x0010e8000c1e1500 */
[----:B0-----:R-:W3:Y:S04]  /*353f0*/  LDL.64 R18, [R1+0x1358] ;  /* 0x0013580001127983 */ /* 0x001ee80000100a00 */
[----:B----4-:R0:W-:Y:S04]  /*35400*/  STL [R1+0xf58], R10 ;  /* 0x000f580a01007387 */ /* 0x0101e80000100800 */
[----:B0-----:R0:W4:Y:S04]  /*35410*/  LDG.E.U16 R10, [R14.64] ;  /* 0x000000060e0a7981 */ /* 0x001128000c1e1500 */
[----:B--2---:R1:W-:Y:S04]  /*35420*/  STL [R1+0xf54], R6 ;  /* 0x000f540601007387 */ /* 0x0043e80000100800 */
[----:B-1----:R1:W2:Y:S01]  /*35430*/  LDG.E.U16 R6, [R16.64] ;  /* 0x0000000610067981 */ /* 0x0022a2000c1e1500 */
[----:B---3--:R-:W-:-:S04]  /*35440*/  IMAD.WIDE R20, R0, 0x2, R20 ;  /* 0x0000000200147825 */ /* 0x008fc800078e0214 */
[C---:B0-----:R-:W-:Y:S01]  /*35450*/  IMAD.WIDE R14, R0.reuse, 0x2, R4 ;  /* 0x00000002000e7825 */ /* 0x041fe200078e0204 */
[----:B------:R0:W-:Y:S03]  /*35460*/  STL [R1+0xf50], R25 ;  /* 0x000f501901007387 */ /* 0x0001e60000100800 */
[C---:B-1----:R-:W-:Y:S01]  /*35470*/  IMAD.WIDE R16, R0.reuse, 0x2, R2 ;  /* 0x0000000200107825 */ /* 0x042fe200078e0202 */
[----:B0-----:R0:W3:Y:S03]  /*35480*/  LDG.E.U16 R25, [R20.64] ;  /* 0x0000000614197981 */ /* 0x0010e6000c1e1500 */
[----:B------:R-:W-:-:S05]  /*35490*/  IMAD.WIDE R18, R0, 0x2, R18 ;  /* 0x0000000200127825 */ /* 0x000fca00078e0212 */
[----:B------:R1:W3:Y:S04]  /*354a0*/  LDG.E.U16 R5, [R18.64] ;  /* 0x0000000612057981 */ /* 0x0002e8000c1e1500 */
[----:B0-----:R-:W1:Y:S04]  /*354b0*/  LDL.64 R20, [R1+0x1340] ;  /* 0x0013400001147983 */ /* 0x001e680000100a00 */
[----:B------:R-:W3:Y:S04]  /*354c0*/  LDL.LU R4, [R1+0x1010] ;  /* 0x0010100001047983 */ /* 0x000ee80000300800 */
[----:B----4-:R0:W-:Y:S04]  /*354d0*/  STL [R1+0xf4c], R10 ;  /* 0x000f4c0a01007387 */ /* 0x0101e80000100800 */
[----:B0-----:R0:W4:Y:S04]  /*354e0*/  LDG.E.U16 R10, [R14.64] ;  /* 0x000000060e0a7981 */ /* 0x001128000c1e1500 */
[----:B------:R-:W0:Y:S04]  /*354f0*/  S2R R29, SR_TID.X ;  /* 0x00000000001d7919 */ /* 0x000e280000002100 */
[----:B--2---:R2:W-:Y:S04]  /*35500*/  STL [R1+0xf48], R6 ;  /* 0x000f480601007387 */ /* 0x0045e80000100800 */
[----:B------:R-:W4:Y:S04]  /*35510*/  LDL.LU R3, [R1+0x660] ;  /* 0x0006600001037983 */ /* 0x000f280000300800 */
[----:B------:R-:W4:Y:S04]  /*35520*/  LDL.LU R2, [R1+0x664] ;  /* 0x0006640001027983 */ /* 0x000f280000300800 */
[----:B--2---:R2:W4:Y:S01]  /*35530*/  LDG.E.U16 R6, [R16.64] ;  /* 0x0000000610067981 */ /* 0x004522000c1e1500 */
[----:B0-----:R-:W-:-:S05]  /*35540*/  LOP3.LUT R28, R29, 0x1c, RZ, 0xc0, !PT ;  /* 0x0000001c1d1c7812 */ /* 0x001fca00078ec0ff */
[----:B------:R-:W0:Y:S01]  /*35550*/  LDS R24, [R28.X4+0x20000] ;  /* 0x020000001c187984 */ /* 0x000e220000004800 */
[----:B--2---:R-:W-:-:S03]  /*35560*/  IMAD.WIDE R16, R0, 0x2, R22 ;  /* 0x0000000200107825 */ /* 0x004fc600078e0216 */
[----:B---3--:R2:W-:Y:S04]  /*35570*/  STL [R1+0xf44], R25 ;  /* 0x000f441901007387 */ /* 0x0085e80000100800 */
[----:B------:R-:W3:Y:S04]  /*35580*/  LDL.LU R23, [R1+0x650] ;  /* 0x0006500001177983 */ /* 0x000ee80000300800 */
[----:B------:R-:W3:Y:S01]  /*35590*/  LDL.LU R22, [R1+0x654] ;  /* 0x0006540001167983 */ /* 0x000ee20000300800 */
[----:B-1----:R-:W-:-:S03]  /*355a0*/  IMAD.WIDE R18, R0, 0x2, R20 ;  /* 0x0000000200127825 */ /* 0x002fc600078e0214 */
[----:B------:R-:W3:Y:S04]  /*355b0*/  LDL.LU R21, [R1+0x960] ;  /* 0x0009600001157983 */ /* 0x000ee80000300800 */
[----:B--2---:R1:W2:Y:S01]  /*355c0*/  LDG.E.U16 R25, [R18.64] ;  /* 0x0000000612197981 */ /* 0x0042a2000c1e1500 */
[----:B------:R-:W-:-:S03]  /*355d0*/  IMAD.WIDE R14, R0, 0x2, R26 ;  /* 0x00000002000e7825 */ /* 0x000fc600078e021a */
[----:B------:R-:W2:Y:S04]  /*355e0*/  LDL.LU R20, [R1+0x964] ;  /* 0x0009640001147983 */ /* 0x000ea80000300800 */
[----:B------:R0:W2:Y:S04]  /*355f0*/  LDG.E.U16 R26, [R16.64] ;  /* 0x00000006101a7981 */ /* 0x0000a8000c1e1500 */
[----:B-1----:R-:W2:Y:S04]  /*35600*/  LDL.LU R19, [R1+0x950] ;  /* 0x0009500001137983 */ /* 0x002ea80000300800 */
[----:B------:R1:W-:Y:S01]  /*35610*/  STL [R1+0xf40], R5 ;  /* 0x000f400501007387 */ /* 0x0003e20000100800 */
[----:B0-----:R-:W-:-:S03]  /*35620*/  FFMA R4, R7, R4, R24 ;  /* 0x0000000407047223 */ /* 0x001fc60000000018 */
[----:B------:R0:W2:Y:S04]  /*35630*/  LDG.E.U16 R27, [R14.64] ;  /* 0x000000060e1b7981 */ /* 0x0000a8000c1e1500 */
[----:B-1----:R-:W2:Y:S04]  /*35640*/  LDL.LU R5, [R1+0x940] ;  /* 0x0009400001057983 */ /* 0x002ea80000300800 */
[----:B------:R-:W2:Y:S04]  /*35650*/  LDL.LU R18, [R1+0x954] ;  /* 0x0009540001127983 */ /* 0x000ea80000300800 */
[----:B------:R1:W-:Y:S04]  /*35660*/  STL [R1+0x1010], R4 ;  /* 0x0010100401007387 */ /* 0x0003e80000100800 */
[----:B-1----:R-:W2:Y:S04]  /*35670*/  LDL.LU R4, [R1+0x944] ;  /* 0x0009440001047983 */ /* 0x002ea80000300800 */
[----:B------:R-:W2:Y:S01]  /*35680*/  LDL.LU R17, [R1+0x930] ;  /* 0x0009300001117983 */ /* 0x000ea20000300800 */
[----:B----4-:R-:W-:-:S02]  /*35690*/  FMUL R3, R7, R3 ;  /* 0x0000000307037220 */ /* 0x010fc40000400000 */
[----:B------:R-:W-:-:S03]  /*356a0*/  FMUL R2, R7, R2 ;  /* 0x0000000207027220 */ /* 0x000fc60000400000 */
[----:B------:R-:W-:Y:S04]  /*356b0*/  STL [R1+0x590], R3 ;  /* 0x0005900301007387 */ /* 0x000fe80000100800 */
[----:B------:R-:W4:Y:S04]  /*356c0*/  LDL.LU R16, [R1+0x934] ;  /* 0x0009340001107983 */ /* 0x000f280000300800 */
[----:B------:R-:W-:Y:S04]  /*356d0*/  STL [R1+0x594], R2 ;  /* 0x0005940201007387 */ /* 0x000fe80000100800 */
[----:B0-----:R-:W4:Y:S04]  /*356e0*/  LDL.LU R15, [R1+0x920] ;  /* 0x00092000010f7983 */ /* 0x001f280000300800 */
[----:B------:R-:W4:Y:S04]  /*356f0*/  LDL.LU R14, [R1+0x924] ;  /* 0x00092400010e7983 */ /* 0x000f280000300800 */
[----:B------:R0:W-:Y:S04]  /*35700*/  STL [R1+0xf3c], R10 ;  /* 0x000f3c0a01007387 */ /* 0x0001e80000100800 */
[----:B0-----:R-:W4:Y:S04]  /*35710*/  LDL.LU R10, [R1+0x910] ;  /* 0x00091000010a7983 */ /* 0x001f280000300800 */
[----:B------:R0:W-:Y:S04]  /*35720*/  STL [R1+0xf38], R6 ;  /* 0x000f380601007387 */ /* 0x0001e80000100800 */
[----:B0-----:R-:W4:Y:S04]  /*35730*/  LDL.LU R6, [R1+0x914] ;  /* 0x0009140001067983 */ /* 0x001f280000300800 */
[----:B------:R-:W4:Y:S04]  /*35740*/  LDL.LU R3, [R1+0x6d0] ;  /* 0x0006d00001037983 */ /* 0x000f280000300800 */
[----:B------:R-:W4:Y:S01]  /*35750*/  LDL.LU R2, [R1+0x6d4] ;  /* 0x0006d40001027983 */ /* 0x000f220000300800 */
[----:B---3--:R-:W-:-:S03]  /*35760*/  FMUL R24, R7, R22 ;  /* 0x0000001607187220 */ /* 0x008fc60000400000 */
[----:B--2---:R0:W-:Y:S01]  /*35770*/  STL [R1+0xf34], R25 ;  /* 0x000f341901007387 */ /* 0x0041e20000100800 */
[C---:B------:R-:W-:Y:S02]  /*35780*/  FMUL R22, R7.reuse, R20 ;  /* 0x0000001407167220 */ /* 0x040fe40000400000 */
[C---:B0-----:R-:W-:Y:S02]  /*35790*/  FMUL R25, R7.reuse, R23 ;  /* 0x0000001707197220 */ /* 0x041fe40000400000 */
[C---:B------:R-:W-:Y:S02]  /*357a0*/  FMUL R23, R7.reuse, R21 ;  /* 0x0000001507177220 */ /* 0x040fe40000400000 */
[C---:B------:R-:W-:Y:S01]  /*357b0*/  FMUL R21, R7.reuse, R19 ;  /* 0x0000001307157220 */ /* 0x040fe20000400000 */
[----:B------:R-:W-:Y:S01]  /*357c0*/  STL [R1+0x580], R25 ;  /* 0x0005801901007387 */ /* 0x000fe20000100800 */
[----:B------:R-:W-:-:S03]  /*357d0*/  FMUL R20, R7, R18 ;  /* 0x0000001207147220 */ /* 0x000fc60000400000 */
[----:B------:R0:W-:Y:S01]  /*357e0*/  STL [R1+0x584], R24 ;  /* 0x0005841801007387 */ /* 0x0001e20000100800 */
[----:B------:R-:W-:-:S03]  /*357f0*/  FMUL R19, R7, R5 ;  /* 0x0000000507137220 */ /* 0x000fc60000400000 */
[----:B------:R-:W-:Y:S01]  /*35800*/  STL [R1+0xf30], R27 ;  /* 0x000f301b01007387 */ /* 0x000fe20000100800 */
[----:B------:R-:W-:-:S03]  /*35810*/  FMUL R18, R7, R4 ;  /* 0x0000000407127220 */ /* 0x000fc60000400000 */
[----:B------:R-:W-:Y:S04]  /*35820*/  STL [R1+0x570], R23 ;  /* 0x0005701701007387 */ /* 0x000fe80000100800 */
[----:B------:R-:W-:Y:S04]  /*35830*/  STL [R1+0xf2c], R26 ;  /* 0x000f2c1a01007387 */ /* 0x000fe80000100800 */
[----:B------:R-:W-:Y:S04]  /*35840*/  STL [R1+0x574], R22 ;  /* 0x0005741601007387 */ /* 0x000fe80000100800 */
[----:B------:R1:W-:Y:S04]  /*35850*/  STL [R1+0x560], R21 ;  /* 0x0005601501007387 */ /* 0x0003e80000100800 */
[----:B------:R2:W-:Y:S04]  /*35860*/  STL [R1+0x564], R20 ;  /* 0x0005641401007387 */ /* 0x0005e80000100800 */
[----:B------:R-:W3:Y:S04]  /*35870*/  LDL.LU R5, [R1+0x6c0] ;  /* 0x0006c00001057983 */ /* 0x000ee80000300800 */
[----:B------:R1:W-:Y:S04]  /*35880*/  STL [R1+0x550], R19 ;  /* 0x0005501301007387 */ /* 0x0003e80000100800 */
[----:B------:R-:W3:Y:S04]  /*35890*/  LDL.LU R4, [R1+0x6c4] ;  /* 0x0006c40001047983 */ /* 0x000ee80000300800 */
[----:B------:R1:W-:Y:S01]  /*358a0*/  STL [R1+0x554], R18 ;  /* 0x0005541201007387 */ /* 0x0003e20000100800 */
[----:B0-----:R-:W-:-:S02]  /*358b0*/  FMUL R24, R7, R17 ;  /* 0x0000001107187220 */ /* 0x001fc40000400000 */
[C---:B----4-:R-:W-:Y:S02]  /*358c0*/  FMUL R15, R7.reuse, R15 ;  /* 0x0000000f070f7220 */ /* 0x050fe40000400000 */
[----:B------:R-:W-:-:S03]  /*358d0*/  FMUL R14, R7, R14 ;  /* 0x0000000e070e7220 */ /* 0x000fc60000400000 */
[----:B------:R-:W-:Y:S04]  /*358e0*/  STL [R1+0x630], R15 ;  /* 0x0006300f01007387 */ /* 0x000fe80000100800 */
[----:B------:R0:W-:Y:S01]  /*358f0*/  STL [R1+0x634], R14 ;  /* 0x0006340e01007387 */ /* 0x0001e20000100800 */
[----:B------:R-:W-:-:S05]  /*35900*/  FMUL R10, R7, R10 ;  /* 0x0000000a070a7220 */ /* 0x000fca0000400000 */
[----:B------:R-:W-:Y:S01]  /*35910*/  STL [R1+0x620], R10 ;  /* 0x0006200a01007387 */ /* 0x000fe20000100800 */
[C---:B------:R-:W-:Y:S02]  /*35920*/  FMUL R6, R7.reuse, R6 ;  /* 0x0000000607067220 */ /* 0x040fe40000400000 */
[----:B------:R-:W-:-:S03]  /*35930*/  FMUL R3, R7, R3 ;  /* 0x0000000307037220 */ /* 0x000fc60000400000 */
[----:B------:R-:W-:Y:S01]  /*35940*/  STL [R1+0x624], R6 ;  /* 0x0006240601007387 */ /* 0x000fe20000100800 */
[----:B------:R-:W-:-:S03]  /*35950*/  FMUL R2, R7, R2 ;  /* 0x0000000207027220 */ /* 0x000fc60000400000 */
[----:B-1----:R-:W4:Y:S04]  /*35960*/  LDL.LU R21, [R1+0x6b0] ;  /* 0x0006b00001157983 */ /* 0x002f280000300800 */
[----:B------:R1:W-:Y:S04]  /*35970*/  STL [R1+0x610], R3 ;  /* 0x0006100301007387 */ /* 0x0003e80000100800 */
[----:B--2---:R-:W2:Y:S04]  /*35980*/  LDL.LU R20, [R1+0x6b4] ;  /* 0x0006b40001147983 */ /* 0x004ea80000300800 */
[----:B------:R0:W-:Y:S04]  /*35990*/  STL [R1+0x614], R2 ;  /* 0x0006140201007387 */ /* 0x0001e80000100800 */
[----:B------:R-:W2:Y:S04]  /*359a0*/  LDL.LU R19, [R1+0x6a0] ;  /* 0x0006a00001137983 */ /* 0x000ea80000300800 */
[----:B------:R-:W2:Y:S04]  /*359b0*/  LDL.LU R18, [R1+0x6a4] ;  /* 0x0006a40001127983 */ /* 0x000ea80000300800 */
[----:B------:R-:W2:Y:S04]  /*359c0*/  LDL.LU R17, [R1+0x690] ;  /* 0x0006900001117983 */ /* 0x000ea80000300800 */
[----:B0-----:R-:W2:Y:S04]  /*359d0*/  LDL.LU R14, [R1+0x694] ;  /* 0x00069400010e7983 */ /* 0x001ea80000300800 */
[----:B-1----:R-:W2:Y:S04]  /*359e0*/  LDL.LU R3, [R1+0x680] ;  /* 0x0006800001037983 */ /* 0x002ea80000300800 */
[----:B------:R-:W2:Y:S01]  /*359f0*/  LDL.LU R2, [R1+0x684] ;  /* 0x0006840001027983 */ /* 0x000ea20000300800 */
[----:B------:R-:W-:-:S03]  /*35a00*/  FMUL R25, R7, R16 ;  /* 0x0000001007197220 */ /* 0x000fc60000400000 */
[----:B------:R-:W2:Y:S01]  /*35a10*/  LDL.LU R16, [R1+0x670] ;  /* 0x0006700001107983 */ /* 0x000ea20000300800 */
[----:B---3--:R-:W-:-:S05]  /*35a20*/  FMUL R5, R7, R5 ;  /* 0x0000000507057220 */ /* 0x008fca0000400000 */
[----:B------:R0:W-:Y:S01]  /*35a30*/  STL [R1+0x600], R5 ;  /* 0x0006000501007387 */ /* 0x0001e20000100800 */
[----:B------:R-:W-:-:S03]  /*35a40*/  FMUL R4, R7, R4 ;  /* 0x0000000407047220 */ /* 0x000fc60000400000 */
[----:B------:R-:W3:Y:S04]  /*35a50*/  LDL.LU R15, [R1+0x674] ;  /* 0x00067400010f7983 */ /* 0x000ee80000300800 */
[----:B------:R1:W-:Y:S04]  /*35a60*/  STL [R1+0x604], R4 ;  /* 0x0006040401007387 */ /* 0x0003e80000100800 */
[----:B------:R-:W3:Y:S04]  /*35a70*/  LDL.LU R10, [R1+0x640] ;  /* 0x00064000010a7983 */ /* 0x000ee80000300800 */
[----:B------:R-:W3:Y:S04]  /*35a80*/  LDL.LU R6, [R1+0x644] ;  /* 0x0006440001067983 */ /* 0x000ee80000300800 */
[----:B0-----:R-:W3:Y:S04]  /*35a90*/  LDL.LU R5, [R1+0x668] ;  /* 0x0006680001057983 */ /* 0x001ee80000300800 */
[----:B-1----:R-:W3:Y:S01]  /*35aa0*/  LDL.LU R4, [R1+0x66c] ;  /* 0x00066c0001047983 */ /* 0x002ee20000300800 */
[----:B----4-:R-:W-:-:S02]  /*35ab0*/  FMUL R22, R7, R21 ;  /* 0x0000001507167220 */ /* 0x010fc40000400000 */
[----:B--2---:R-:W-:-:S03]  /*35ac0*/  FMUL R21, R7, R20 ;  /* 0x0000001407157220 */ /* 0x004fc60000400000 */
[----:B------:R-:W-:Y:S01]  /*35ad0*/  STL [R1+0x5f0], R22 ;  /* 0x0005f01601007387 */ /* 0x000fe20000100800 */
[----:B------:R-:W-:-:S03]  /*35ae0*/  FMUL R20, R7, R19 ;  /* 0x0000001307147220 */ /* 0x000fc60000400000 */
[----:B------:R-:W-:Y:S01]  /*35af0*/  STL [R1+0x5f4], R21 ;  /* 0x0005f41501007387 */ /* 0x000fe20000100800 */
[----:B------:R-:W-:-:S03]  /*35b00*/  FMUL R19, R7, R18 ;  /* 0x0000001207137220 */ /* 0x000fc60000400000 */
[----:B------:R-:W-:Y:S01]  /*35b10*/  STL [R1+0x5e0], R20 ;  /* 0x0005e01401007387 */ /* 0x000fe20000100800 */
[----:B------:R-:W-:-:S03]  /*35b20*/  FMUL R18, R7, R17 ;  /* 0x0000001107127220 */ /* 0x000fc60000400000 */
[----:B------:R-:W-:Y:S01]  /*35b30*/  STL [R1+0x5e4], R19 ;  /* 0x0005e41301007387 */ /* 0x000fe20000100800 */
[----:B------:R-:W-:-:S03]  /*35b40*/  FMUL R17, R7, R14 ;  /* 0x0000000e07117220 */ /* 0x000fc60000400000 */
[----:B------:R0:W-:Y:S04]  /*35b50*/  STL [R1+0x5d0], R18 ;  /* 0x0005d01201007387 */ /* 0x0001e80000100800 */
[----:B------:R1:W-:Y:S01]  /*35b60*/  STL [R1+0x5d4], R17 ;  /* 0x0005d41101007387 */ /* 0x0003e20000100800 */
[----:B0-----:R-:W-:-:S03]  /*35b70*/  FMUL R18, R7, R3 ;  /* 0x0000000307127220 */ /* 0x001fc60000400000 */
[----:B------:R-:W2:Y:S01]  /*35b80*/  LDL.LU R3, [R1+0x658] ;  /* 0x0006580001037983 */ /* 0x000ea20000300800 */
[----:B-1----:R-:W-:-:S03]  /*35b90*/  FMUL R17, R7, R2 ;  /* 0x0000000207117220 */ /* 0x002fc60000400000 */
[----:B------:R0:W-:Y:S04]  /*35ba0*/  STL [R1+0x5c0], R18 ;  /* 0x0005c01201007387 */ /* 0x0001e80000100800 */
[----:B------:R-:W4:Y:S01]  /*35bb0*/  LDL.LU R2, [R1+0x65c] ;  /* 0x00065c0001027983 */ /* 0x000f220000300800 */
[----:B------:R-:W-:-:S03]  /*35bc0*/  FMUL R16, R7, R16 ;  /* 0x0000001007107220 */ /* 0x000fc60000400000 */
[----:B------:R1:W-:Y:S01]  /*35bd0*/  STL [R1+0x5c4], R17 ;  /* 0x0005c41101007387 */ /* 0x0003e20000100800 */
[----:B---3--:R-:W-:-:S03]  /*35be0*/  FMUL R15, R7, R15 ;  /* 0x0000000f070f7220 */ /* 0x008fc60000400000 */
[----:B------:R3:W-:Y:S01]  /*35bf0*/  STL [R1+0x5b0], R16 ;  /* 0x0005b01001007387 */ /* 0x0007e20000100800 */
[----:B------:R-:W-:-:S03]  /*35c00*/  FMUL R10, R7, R10 ;  /* 0x0000000a070a7220 */ /* 0x000fc60000400000 */
[----:B------:R0:W-:Y:S01]  /*35c10*/  STL [R1+0x5b4], R15 ;  /* 0x0005b40f01007387 */ /* 0x0001e20000100800 */
[----:B------:R-:W-:-:S03]  /*35c20*/  FMUL R6, R7, R6 ;  /* 0x0000000607067220 */ /* 0x000fc60000400000 */
[----:B------:R0:W-:Y:S01]  /*35c30*/  STL [R1+0x5a0], R10 ;  /* 0x0005a00a01007387 */ /* 0x0001e20000100800 */
[----:B------:R-:W-:-:S03]  /*35c40*/  FMUL R5, R13, R5 ;  /* 0x000000050d057220 */ /* 0x000fc60000400000 */
[----:B------:R0:W-:Y:S01]  /*35c50*/  STL [R1+0x5a4], R6 ;  /* 0x0005a40601007387 */ /* 0x0001e20000100800 */
[----:B------:R-:W-:-:S03]  /*35c60*/  FMUL R4, R13, R4 ;  /* 0x000000040d047220 */ /* 0x000fc60000400000 */
[----:B------:R-:W4:Y:S04]  /*35c70*/  LDL.LU R7, [R1+0x968] ;  /* 0x0009680001077983 */ /* 0x000f280000300800 */
[----:B------:R0:W-:Y:S04]  /*35c80*/  STL [R1+0x598], R5 ;  /* 0x0005980501007387 */ /* 0x0001e80000100800 */
[----:B------:R-:W4:Y:S04]  /*35c90*/  LDL.LU R21, [R1+0x96c] ;  /* 0x00096c0001157983 */ /* 0x000f280000300800 */
[----:B------:R0:W-:Y:S04]  /*35ca0*/  STL [R1+0x59c], R4 ;  /* 0x00059c0401007387 */ /* 0x0001e80000100800 */
[----:B------:R-:W4:Y:S04]  /*35cb0*/  LDL.LU R20, [R1+0x958] ;  /* 0x0009580001147983 */ /* 0x000f280000300800 */
[----:B------:R-:W4:Y:S04]  /*35cc0*/  LDL.LU R19, [R1+0x95c] ;  /* 0x00095c0001137983 */ /* 0x000f280000300800 */
[----:B0-----:R-:W4:Y:S04]  /*35cd0*/  LDL.LU R18, [R1+0x948] ;  /* 0x0009480001127983 */ /* 0x001f280000300800 */
[----:B-1----:R-:W4:Y:S04]  /*35ce0*/  LDL.LU R17, [R1+0x94c] ;  /* 0x00094c0001117983 */ /* 0x002f280000300800 */
[----:B---3--:R-:W3:Y:S04]  /*35cf0*/  LDL.LU R16, [R1+0x938] ;  /* 0x0009380001107983 */ /* 0x008ee80000300800 */
[----:B------:R-:W3:Y:S04]  /*35d00*/  LDL.LU R15, [R1+0x93c] ;  /* 0x00093c00010f7983 */ /* 0x000ee80000300800 */
[----:B------:R-:W3:Y:S01]  /*35d10*/  LDL.LU R10, [R1+0x928] ;  /* 0x00092800010a7983 */ /* 0x000ee20000300800 */
[----:B--2---:R-:W-:-:S02]  /*35d20*/  FMUL R3, R13, R3 ;  /* 0x000000030d037220 */ /* 0x004fc40000400000 */
[----:B----4-:R-:W-:-:S03]  /*35d30*/  FMUL R2, R13, R2 ;  /* 0x000000020d027220 */ /* 0x010fc60000400000 */
[----:B------:R0:W-:Y:S04]  /*35d40*/  STL [R1+0x588], R3 ;  /* 0x0005880301007387 */ /* 0x0001e80000100800 */
[----:B------:R1:W-:Y:S04]  /*35d50*/  STL [R1+0x58c], R2 ;  /* 0x00058c0201007387 */ /* 0x0003e80000100800 */
[----:B------:R-:W2:Y:S04]  /*35d60*/  LDL.LU R6, [R1+0x92c] ;  /* 0x00092c0001067983 */ /* 0x000ea80000300800 */
[----:B------:R-:W4:Y:S04]  /*35d70*/  LDL.LU R5, [R1+0x918] ;  /* 0x0009180001057983 */ /* 0x000f280000300800 */
[----:B------:R-:W4:Y:S04]  /*35d80*/  LDL.LU R4, [R1+0x91c] ;  /* 0x00091c0001047983 */ /* 0x000f280000300800 */
[----:B0-----:R-:W4:Y:S04]  /*35d90*/  LDL.LU R3, [R1+0x6d8] ;  /* 0x0006d80001037983 */ /* 0x001f280000300800 */
[----:B-1----:R-:W4:Y:S04]  /*35da0*/  LDL.LU R2, [R1+0x6dc] ;  /* 0x0006dc0001027983 */ /* 0x002f280000300800 */
[----:B------:R-:W0:Y:S02]  /*35db0*/  S2R R26, SR_TID.X ;  /* 0x00000000001a7919 */ /* 0x000e240000002100 */
[----:B0-----:R-:W-:-:S04]  /*35dc0*/  LOP3.LUT R26, R26, 0x1c, RZ, 0xc0, !PT ;  /* 0x0000001c1a1a7812 */ /* 0x001fc800078ec0ff */
[----:B------:R-:W-:-:S05]  /*35dd0*/  LEA.HI R26, R26, 0x8, RZ, 0x1e ;  /* 0x000000081a1a7811 */ /* 0x000fca00078ff0ff */
[----:B------:R0:W1:Y:S04]  /*35de0*/  LDS R14, [R26.X16+0x20000] ;  /* 0x020000001a0e7984 */ /* 0x000068000000c800 */
[----:B0-----:R-:W0:Y:S01]  /*35df0*/  S2R R26, SR_TID.X ;  /* 0x00000000001a7919 */ /* 0x001e220000002100 */
[C---:B------:R-:W-:Y:S02]  /*35e00*/  FMUL R22, R13.reuse, R7 ;  /* 0x000000070d167220 */ /* 0x040fe40000400000 */
[C---:B------:R-:W-:Y:S02]  /*35e10*/  FMUL R21, R13.reuse, R21 ;  /* 0x000000150d157220 */ /* 0x040fe40000400000 */
[C---:B------:R-:W-:Y:S02]  /*35e20*/  FMUL R20, R13.reuse, R20 ;  /* 0x000000140d147220 */ /* 0x040fe40000400000 */
[C---:B------:R-:W-:Y:S01]  /*35e30*/  FMUL R19, R13.reuse, R19 ;  /* 0x000000130d137220 */ /* 0x040fe20000400000 */
[----:B------:R-:W-:Y:S01]  /*35e40*/  STL [R1+0x578], R22 ;  /* 0x0005781601007387 */ /* 0x000fe20000100800 */
[----:B------:R-:W-:-:S02]  /*35e50*/  FMUL R18, R13, R18 ;  /* 0x000000120d127220 */ /* 0x000fc40000400000 */
[C---:B------:R-:W-:Y:S01]  /*35e60*/  FMUL R17, R13.reuse, R17 ;  /* 0x000000110d117220 */ /* 0x040fe20000400000 */
[----:B------:R-:W-:Y:S01]  /*35e70*/  STL [R1+0x57c], R21 ;  /* 0x00057c1501007387 */ /* 0x000fe20000100800 */
[----:B---3--:R-:W-:Y:S01]  /*35e80*/  FMUL R27, R13, R15 ;  /* 0x0000000f0d1b7220 */ /* 0x008fe20000400000 */
[----:B0-----:R-:W-:-:S04]  /*35e90*/  LOP3.LUT R26, R26, 0x1c, RZ, 0xc0, !PT ;  /* 0x0000001c1a1a7812 */ /* 0x001fc800078ec0ff */
[----:B------:R-:W-:Y:S01]  /*35ea0*/  LEA.HI R26, R26, 0x10, RZ, 0x1e ;  /* 0x000000101a1a7811 */ /* 0x000fe200078ff0ff */
[----:B------:R-:W-:Y:S01]  /*35eb0*/  STL [R1+0x568], R20 ;  /* 0x0005681401007387 */ /* 0x000fe20000100800 */
[----:B------:R-:W-:-:S03]  /*35ec0*/  FMUL R10, R13, R10 ;  /* 0x0000000a0d0a7220 */ /* 0x000fc60000400000 */
[----:B------:R0:W3:Y:S04]  /*35ed0*/  LDS R7, [R26.X16+0x20000] ;  /* 0x020000001a077984 */ /* 0x0000e8000000c800 */
[----:B------:R-:W-:Y:S01]  /*35ee0*/  STL [R1+0x56c], R19 ;  /* 0x00056c1301007387 */ /* 0x000fe20000100800 */
[----:B0-----:R-:W-:-:S03]  /*35ef0*/  FMUL R26, R13, R16 ;  /* 0x000000100d1a7220 */ /* 0x001fc60000400000 */
[----:B------:R-:W-:Y:S04]  /*35f00*/  STL [R1+0x558], R18 ;  /* 0x0005581201007387 */ /* 0x000fe80000100800 */
[----:B------:R-:W-:Y:S04]  /*35f10*/  STL [R1+0x55c], R17 ;  /* 0x00055c1101007387 */ /* 0x000fe80000100800 */
[----:B------:R-:W-:Y:S04]  /*35f20*/  STL.64 [R1+0x29b8], R26 ;  /* 0x0029b81a01007387 */ /* 0x000fe80000100a00 */
[----:B------:R-:W-:Y:S04]  /*35f30*/  STL.64 [R1+0x29b0], R24 ;  /* 0x0029b01801007387 */ /* 0x000fe80000100a00 */
[----:B------:R0:W-:Y:S01]  /*35f40*/  STL [R1+0x638], R10 ;  /* 0x0006380a01007387 */ /* 0x0001e20000100800 */
[----:B--2---:R-:W-:-:S02]  /*35f50*/  FMUL R6, R13, R6 ;  /* 0x000000060d067220 */ /* 0x004fc40000400000 */
[----:B----4-:R-:W-:-:S03]  /*35f60*/  FMUL R5, R13, R5 ;  /* 0x000000050d057220 */ /* 0x010fc60000400000 */
[----:B------:R-:W-:Y:S01]  /*35f70*/  STL [R1+0x63c], R6 ;  /* 0x00063c0601007387 */ /* 0x000fe20000100800 */
[----:B------:R-:W-:-:S03]  /*35f80*/  FMUL R4, R13, R4 ;  /* 0x000000040d047220 */ /* 0x000fc60000400000 */
[----:B------:R-:W-:Y:S01]  /*35f90*/  STL [R1+0x628], R5 ;  /* 0x0006280501007387 */ /* 0x000fe20000100800 */
[----:B------:R-:W-:-:S03]  /*35fa0*/  FMUL R3, R13, R3 ;  /* 0x000000030d037220 */ /* 0x000fc60000400000 */
[----:B------:R2:W-:Y:S01]  /*35fb0*/  STL [R1+0x62c], R4 ;  /* 0x00062c0401007387 */ /* 0x0005e20000100800 */
[----:B------:R-:W-:-:S03]  /*35fc0*/  FMUL R2, R13, R2 ;  /* 0x000000020d027220 */ /* 0x000fc60000400000 */
[----:B0-----:R-:W4:Y:S04]  /*35fd0*/  LDL.LU R10, [R1+0x6c8] ;  /* 0x0006c800010a7983 */ /* 0x001f280000300800 */
[----:B------:R0:W-:Y:S04]  /*35fe0*/  STL [R1+0x618], R3 ;  /* 0x0006180301007387 */ /* 0x0001e80000100800 */
[----:B--2---:R-:W2:Y:S04]  /*35ff0*/  LDL.LU R4, [R1+0x6cc] ;  /* 0x0006cc0001047983 */ /* 0x004ea80000300800 */
[----:B------:R0:W-:Y:S04]  /*36000*/  STL [R1+0x61c], R2 ;  /* 0x00061c0201007387 */ /* 0x0001e80000100800 */
[----:B------:R-:W3:Y:S04]  /*36010*/  LDL.LU R19, [R1+0x6b8] ;  /* 0x0006b80001137983 */ /* 0x000ee80000300800 */
[----:B------:R-:W3:Y:S04]  /*36020*/  LDL.LU R18, [R1+0x6bc] ;  /* 0x0006bc0001127983 */ /* 0x000ee80000300800 */
[----:B------:R-:W3:Y:S04]  /*36030*/  LDL.LU R5, [R1+0x6a8] ;  /* 0x0006a80001057983 */ /* 0x000ee80000300800 */
[----:B------:R-:W3:Y:S04]  /*36040*/  LDL.LU R6, [R1+0x6ac] ;  /* 0x0006ac0001067983 */ /* 0x000ee80000300800 */
        /* <DEDUP_REMOVED lines=8> */
[----:B------:R-:W1:Y:S04]  /*360d0*/  LDL.LU R2, [R1+0x1014] ;  /* 0x0010140001027983 */ /* 0x000e680000300800 */
[----:B------:R-:W3:Y:S04]  /*360e0*/  LDL.64 R20, [R1+0x1328] ;  /* 0x0013280001147983 */ /* 0x000ee80000100a00 */
[----:B------:R-:W3:Y:S01]  /*360f0*/  LDL.64 R16, [R1+0x1320] ;  /* 0x0013200001107983 */ /* 0x000ee20000100a00 */
[----:B----4-:R-:W-:-:S05]  /*36100*/  FMUL R10, R13, R10 ;  /* 0x0000000a0d0a7220 */ /* 0x010fca0000400000 */
[----:B------:R0:W-:Y:S01]  /*36110*/  STL [R1+0x608], R10 ;  /* 0x0006080a01007387 */ /* 0x0001e20000100800 */
[----:B--2---:R-:W-:-:S03]  /*36120*/  FMUL R4, R13, R4 ;  /* 0x000000040d047220 */ /* 0x004fc60000400000 */
[----:B0-----:R-:W2:Y:S01]  /*36130*/  LDL.LU R10, [R1+0x2a9c] ;  /* 0x002a9c00010a7983 */ /* 0x001ea20000300800 */
[----:B---3--:R-:W-:-:S03]  /*36140*/  FMUL R19, R13, R19 ;  /* 0x000000130d137220 */ /* 0x008fc60000400000 */
[----:B------:R0:W-:Y:S01]  /*36150*/  STL [R1+0x60c], R4 ;  /* 0x00060c0401007387 */ /* 0x0001e20000100800 */
[----:B------:R-:W-:-:S03]  /*36160*/  FMUL R5, R13, R5 ;  /* 0x000000050d057220 */ /* 0x000fc60000400000 */
[----:B0-----:R-:W3:Y:S04]  /*36170*/  LDL.LU R4, [R1+0x2a98] ;  /* 0x002a980001047983 */ /* 0x001ee80000300800 */
[----:B------:R0:W-:Y:S01]  /*36180*/  STL [R1+0x5f8], R19 ;  /* 0x0005f81301007387 */ /* 0x0001e20000100800 */
[C---:B------:R-:W-:Y:S02]  /*36190*/  FMUL R6, R13.reuse, R6 ;  /* 0x000000060d067220 */ /* 0x040fe40000400000 */
[C---:B------:R-:W-:Y:S02]  /*361a0*/  FMUL R3, R13.reuse, R3 ;  /* 0x000000030d037220 */ /* 0x040fe40000400000 */
[----:B0-----:R-:W-:-:S05]  /*361b0*/  FMUL R19, R13, R18 ;  /* 0x000000120d137220 */ /* 0x001fca0000400000 */
[----:B------:R0:W-:Y:S01]  /*361c0*/  STL [R1+0x5fc], R19 ;  /* 0x0005fc1301007387 */ /* 0x0001e20000100800 */
[----:B------:R-:W-:-:S03]  /*361d0*/  FMUL R27, R13, R27 ;  /* 0x0000001b0d1b7220 */ /* 0x000fc60000400000 */
[----:B0-----:R-:W4:Y:S04]  /*361e0*/  LDL.64 R18, [R1+0x1318] ;  /* 0x0013180001127983 */ /* 0x001f280000100a00 */
[----:B------:R0:W-:Y:S04]  /*361f0*/  STL [R1+0x5e8], R5 ;  /* 0x0005e80501007387 */ /* 0x0001e80000100800 */
[----:B0-----:R-:W2:Y:S04]  /*36200*/  LDL.LU R5, [R1+0x2a94] ;  /* 0x002a940001057983 */ /* 0x001ea80000300800 */
[----:B------:R0:W-:Y:S01]  /*36210*/  STL [R1+0x5ec], R6 ;  /* 0x0005ec0601007387 */ /* 0x0001e20000100800 */
[----:B-1----:R-:W-:-:S03]  /*36220*/  FFMA R2, R13, R2, R14 ;  /* 0x000000020d027223 */ /* 0x002fc6000000000e */
[----:B0-----:R-:W2:Y:S04]  /*36230*/  LDL.LU R6, [R1+0x2a90] ;  /* 0x002a900001067983 */ /* 0x001ea80000300800 */
[----:B------:R0:W-:Y:S04]  /*36240*/  STL [R1+0x5d8], R3 ;  /* 0x0005d80301007387 */ /* 0x0001e80000100800 */
[----:B0-----:R-:W2:Y:S04]  /*36250*/  LDL.LU R3, [R1+0x2a8c] ;  /* 0x002a8c0001037983 */ /* 0x001ea80000300800 */
[----:B------:R0:W-:Y:S02]  /*36260*/  STL [R1+0x5dc], R27 ;  /* 0x0005dc1b01007387 */ /* 0x0001e40000100800 */
[----:B0-----:R-:W-:-:S02]  /*36270*/  FMUL R27, R13, R26 ;  /* 0x0000001a0d1b7220 */ /* 0x001fc40000400000 */
[C---:B------:R-:W-:Y:S02]  /*36280*/  FMUL R26, R13.reuse, R25 ;  /* 0x000000190d1a7220 */ /* 0x040fe40000400000 */
[C---:B------:R-:W-:Y:S02]  /*36290*/  FMUL R25, R13.reuse, R24 ;  /* 0x000000180d197220 */ /* 0x040fe40000400000 */
[C---:B------:R-:W-:Y:S01]  /*362a0*/  FMUL R24, R13.reuse, R23 ;  /* 0x000000170d187220 */ /* 0x040fe20000400000 */
[----:B------:R0:W-:Y:S01]  /*362b0*/  STL [R1+0x5c8], R27 ;  /* 0x0005c81b01007387 */ /* 0x0001e20000100800 */
[C---:B------:R-:W-:Y:S02]  /*362c0*/  FMUL R23, R13.reuse, R22 ;  /* 0x000000160d177220 */ /* 0x040fe40000400000 */
[----:B------:R-:W-:Y:S01]  /*362d0*/  FMUL R22, R13, R15 ;  /* 0x0000000f0d167220 */ /* 0x000fe20000400000 */
[----:B------:R1:W-:Y:S01]  /*362e0*/  STL [R1+0x5cc], R26 ;  /* 0x0005cc1a01007387 */ /* 0x0003e20000100800 */
[----:B------:R-:W-:-:S03]  /*362f0*/  IMAD.WIDE R14, R0, 0x2, R20 ;  /* 0x00000002000e7825 */ /* 0x000fc600078e0214 */
[----:B------:R-:W-:Y:S01]  /*36300*/  STL [R1+0x5b8], R25 ;  /* 0x0005b81901007387 */ /* 0x000fe20000100800 */
[----:B------:R-:W-:-:S03]  /*36310*/  IMAD.WIDE R16, R0, 0x2, R16 ;  /* 0x0000000200107825 */ /* 0x000fc600078e0210 */
[----:B------:R-:W-:Y:S04]  /*36320*/  STL [R1+0x5bc], R24 ;  /* 0x0005bc1801007387 */ /* 0x000fe80000100800 */
[----:B------:R-:W-:Y:S04]  /*36330*/  STL [R1+0x5a8], R23 ;  /* 0x0005a81701007387 */ /* 0x000fe80000100800 */
[----:B------:R-:W-:Y:S04]  /*36340*/  STL [R1+0x5ac], R22 ;  /* 0x0005ac1601007387 */ /* 0x000fe80000100800 */
[----:B0-----:R-:W2:Y:S04]  /*36350*/  LDL.LU R27, [R1+0x1018] ;  /* 0x00101800011b7983 */ /* 0x001ea80000300800 */
[----:B------:R0:W-:Y:S04]  /*36360*/  STL [R1+0x1014], R2 ;  /* 0x0010140201007387 */ /* 0x0001e80000100800 */
[----:B------:R0:W3:Y:S04]  /*36370*/  LDG.E.U16 R15, [R14.64] ;  /* 0x000000060e0f7981 */ /* 0x0000e8000c1e1500 */
[----:B-1----:R-:W3:Y:S04]  /*36380*/  LDL.LU R26, [R1+0x880] ;  /* 0x00088000011a7983 */ /* 0x002ee80000300800 */
[----:B0-----:R-:W3:Y:S04]  /*36390*/  LDL.LU R2, [R1+0x884] ;  /* 0x0008840001027983 */ /* 0x001ee80000300800 */
        /* <DEDUP_REMOVED lines=8> */
[----:B0-----:R-:W3:Y:S04]  /*36420*/  LDL.LU R17, [R1+0x844] ;  /* 0x0008440001117983 */ /* 0x001ee80000300800 */
[----:B------:R-:W3:Y:S01]  /*36430*/  LDL.LU R16, [R1+0x830] ;  /* 0x0008300001107983 */ /* 0x000ee20000300800 */
[----:B----4-:R-:W-:-:S06]  /*36440*/  IMAD.WIDE R18, R0, 0x2, R18 ;  /* 0x0000000200127825 */ /* 0x010fcc00078e0212 */
[----:B------:R0:W4:Y:S01]  /*36450*/  LDG.E.U16 R19, [R18.64] ;  /* 0x0000000612137981 */ /* 0x000122000c1e1500 */
[----:B--2---:R-:W-:-:S03]  /*36460*/  FFMA R27, R8, R27, R7 ;  /* 0x0000001b081b7223 */ /* 0x004fc60000000007 */
[----:B---3--:R1:W-:Y:S01]  /*36470*/  STL [R1+0x918], R15 ;  /* 0x0009180f01007387 */ /* 0x0083e20000100800 */
[----:B0-----:R-:W-:-:S03]  /*36480*/  FMUL R18, R8, R26 ;  /* 0x0000001a08127220 */ /* 0x001fc60000400000 */
[----:B-1----:R-:W2:Y:S01]  /*36490*/  LDL.LU R15, [R1+0x834] ;  /* 0x00083400010f7983 */ /* 0x002ea20000300800 */
[----:B------:R-:W-:-:S03]  /*364a0*/  FMUL R7, R8, R2 ;  /* 0x0000000208077220 */ /* 0x000fc60000400000 */
[----:B------:R0:W-:Y:S04]  /*364b0*/  STL [R1+0x914], R14 ;  /* 0x0009140e01007387 */ /* 0x0001e80000100800 */
[----:B0-----:R-:W3:Y:S04]  /*364c0*/  LDL.LU R14, [R1+0x820] ;  /* 0x00082000010e7983 */ /* 0x001ee80000300800 */
[----:B------:R-:W-:Y:S04]  /*364d0*/  STL [R1+0x1018], R27 ;  /* 0x0010181b01007387 */ /* 0x000fe80000100800 */
[----:B------:R0:W-:Y:S04]  /*364e0*/  STL [R1+0x4a0], R18 ;  /* 0x0004a01201007387 */ /* 0x0001e80000100800 */
[----:B------:R-:W3:Y:S04]  /*364f0*/  LDL.LU R2, [R1+0x824] ;  /* 0x0008240001027983 */ /* 0x000ee80000300800 */
[----:B------:R1:W-:Y:S01]  /*36500*/  STL [R1+0x4a4], R7 ;  /* 0x0004a40701007387 */ /* 0x0003e20000100800 */
[----:B0-----:R-:W-:-:S02]  /*36510*/  FMUL R18, R8, R25 ;  /* 0x0000001908127220 */ /* 0x001fc40000400000 */
[C---:B------:R-:W-:Y:S02]  /*36520*/  FMUL R22, R8.reuse, R22 ;  /* 0x0000001608167220 */ /* 0x040fe40000400000 */
[C---:B-1----:R-:W-:Y:S02]  /*36530*/  FMUL R7, R8.reuse, R23 ;  /* 0x0000001708077220 */ /* 0x042fe40000400000 */
[C---:B------:R-:W-:Y:S02]  /*36540*/  FMUL R17, R8.reuse, R17 ;  /* 0x0000001108117220 */ /* 0x040fe40000400000 */
[C---:B------:R-:W-:Y:S01]  /*36550*/  FMUL R16, R8.reuse, R16 ;  /* 0x0000001008107220 */ /* 0x040fe20000400000 */
[----:B----4-:R0:W-:Y:S04]  /*36560*/  STL [R1+0x910], R19 ;  /* 0x0009101301007387 */ /* 0x0101e80000100800 */
[----:B------:R1:W-:Y:S01]  /*36570*/  STL [R1+0x490], R18 ;  /* 0x0004901201007387 */ /* 0x0003e20000100800 */
[----:B0-----:R-:W-:-:S02]  /*36580*/  FMUL R19, R8, R24 ;  /* 0x0000001808137220 */ /* 0x001fc40000400000 */
[----:B-1----:R-:W-:-:S03]  /*36590*/  FMUL R18, R8, R13 ;  /* 0x0000000d08127220 */ /* 0x002fc60000400000 */
[----:B------:R0:W-:Y:S04]  /*365a0*/  STL [R1+0x494], R19 ;  /* 0x0004941301007387 */ /* 0x0001e80000100800 */
[----:B------:R-:W4:Y:S04]  /*365b0*/  LDL.LU R13, [R1+0x810] ;  /* 0x00081000010d7983 */ /* 0x000f280000300800 */
[----:B------:R1:W-:Y:S01]  /*365c0*/  STL [R1+0x480], R7 ;  /* 0x0004800701007387 */ /* 0x0003e20000100800 */
[----:B0-----:R-:W-:-:S03]  /*365d0*/  FMUL R19, R8, R21 ;  /* 0x0000001508137220 */ /* 0x001fc60000400000 */
[----:B-1----:R-:W4:Y:S04]  /*365e0*/  LDL.LU R7, [R1+0x814] ;  /* 0x0008140001077983 */ /* 0x002f280000300800 */
[----:B------:R0:W-:Y:S04]  /*365f0*/  STL [R1+0x484], R18 ;  /* 0x0004841201007387 */ /* 0x0001e80000100800 */
[----:B------:R1:W-:Y:S01]  /*36600*/  STL [R1+0x470], R22 ;  /* 0x0004701601007387 */ /* 0x0003e20000100800 */
[----:B0-----:R-:W-:-:S03]  /*36610*/  FMUL R18, R8, R20 ;  /* 0x0000001408127220 */ /* 0x001fc60000400000 */
[----:B------:R0:W-:Y:S04]  /*36620*/  STL [R1+0x474], R19 ;  /* 0x0004741301007387 */ /* 0x0001e80000100800 */
[----:B------:R-:W-:Y:S04]  /*36630*/  STL [R1+0x460], R18 ;  /* 0x0004601201007387 */ /* 0x000fe80000100800 */
[----:B------:R-:W-:Y:S04]  /*36640*/  STL [R1+0x464], R17 ;  /* 0x0004641101007387 */ /* 0x000fe80000100800 */
[----:B------:R-:W4:Y:S04]  /*36650*/  LDL.LU R24, [R1+0x800] ;  /* 0x0008000001187983 */ /* 0x000f280000300800 */
[----:B------:R-:W-:Y:S04]  /*36660*/  STL [R1+0x450], R16 ;  /* 0x0004501001007387 */ /* 0x000fe80000100800 */
[----:B------:R-:W4:Y:S01]  /*36670*/  LDL.LU R23, [R1+0x804] ;  /* 0x0008040001177983 */ /* 0x000f220000300800 */
[----:B--2---:R-:W-:-:S05]  /*36680*/  FMUL R15, R8, R15 ;  /* 0x0000000f080f7220 */ /* 0x004fca0000400000 */
[----:B------:R-:W-:Y:S04]  /*36690*/  STL [R1+0x454], R15 ;  /* 0x0004540f01007387 */ /* 0x000fe80000100800 */
[----:B-1----:R-:W2:Y:S04]  /*366a0*/  LDL.LU R22, [R1+0x7f0] ;  /* 0x0007f00001167983 */ /* 0x002ea80000300800 */
[----:B------:R-:W2:Y:S01]  /*366b0*/  LDL.LU R21, [R1+0x7f4] ;  /* 0x0007f40001157983 */ /* 0x000ea20000300800 */
[----:B---3--:R-:W-:-:S03]  /*366c0*/  FMUL R14, R8, R14 ;  /* 0x0000000e080e7220 */ /* 0x008fc60000400000 */
[----:B------:R-:W3:Y:S04]  /*366d0*/  LDL.LU R20, [R1+0x7e0] ;  /* 0x0007e00001147983 */ /* 0x000ee80000300800 */
[----:B------:R1:W-:Y:S04]  /*366e0*/  STL [R1+0x540], R14 ;  /* 0x0005400e01007387 */ /* 0x0003e80000100800 */
[----:B0-----:R-:W3:Y:S01]  /*366f0*/  LDL.LU R19, [R1+0x7e4] ;  /* 0x0007e40001137983 */ /* 0x001ee20000300800 */
[----:B------:R-:W-:-:S05]  /*36700*/  FMUL R2, R8, R2 ;  /* 0x0000000208027220 */ /* 0x000fca0000400000 */
[----:B------:R0:W-:Y:S04]  /*36710*/  STL [R1+0x544], R2 ;  /* 0x0005440201007387 */ /* 0x0001e80000100800 */
[----:B-1----:R-:W3:Y:S04]  /*36720*/  LDL.LU R14, [R1+0x7d0] ;  /* 0x0007d000010e7983 */ /* 0x002ee80000300800 */
[----:B0-----:R-:W3:Y:S01]  /*36730*/  LDL.LU R2, [R1+0x7d4] ;  /* 0x0007d40001027983 */ /* 0x001ee20000300800 */
[----:B----4-:R-:W-:-:S03]  /*36740*/  FMUL R16, R8, R13 ;  /* 0x0000000d08107220 */ /* 0x010fc60000400000 */
[----:B------:R-:W4:Y:S04]  /*36750*/  LDL.LU R13, [R1+0x7c0] ;  /* 0x0007c000010d7983 */ /* 0x000f280000300800 */
[----:B------:R0:W-:Y:S01]  /*36760*/  STL [R1+0x530], R16 ;  /* 0x0005301001007387 */ /* 0x0001e20000100800 */
[----:B------:R-:W-:-:S03]  /*36770*/  FMUL R15, R8, R7 ;  /* 0x00000007080f7220 */ /* 0x000fc60000400000 */
[----:B------:R-:W4:Y:S04]  /*36780*/  LDL.LU R7, [R1+0x7c4] ;  /* 0x0007c40001077983 */ /* 0x000f280000300800 */
[----:B------:R1:W-:Y:S04]  /*36790*/  STL [R1+0x534], R15 ;  /* 0x0005340f01007387 */ /* 0x0003e80000100800 */
[----:B------:R-:W4:Y:S04]  /*367a0*/  LDL.LU R18, [R1+0x7b0] ;  /* 0x0007b00001127983 */ /* 0x000f280000300800 */
[----:B------:R-:W4:Y:S04]  /*367b0*/  LDL.LU R17, [R1+0x7b4] ;  /* 0x0007b40001117983 */ /* 0x000f280000300800 */
[----:B0-----:R-:W4:Y:S04]  /*367c0*/  LDL.LU R16, [R1+0x7a0] ;  /* 0x0007a00001107983 */ /* 0x001f280000300800 */
[----:B-1----:R-:W4:Y:S01]  /*367d0*/  LDL.LU R15, [R1+0x7a4] ;  /* 0x0007a400010f7983 */ /* 0x002f220000300800 */
[----:B------:R-:W-:-:S02]  /*367e0*/  FMUL R24, R8, R24 ;  /* 0x0000001808187220 */ /* 0x000fc40000400000 */
[----:B------:R-:W-:-:S03]  /*367f0*/  FMUL R23, R8, R23 ;  /* 0x0000001708177220 */ /* 0x000fc60000400000 */
[----:B------:R-:W-:Y:S04]  /*36800*/  STL [R1+0x520], R24 ;  /* 0x0005201801007387 */ /* 0x000fe80000100800 */
[----:B------:R-:W-:Y:S01]  /*36810*/  STL [R1+0x524], R23 ;  /* 0x0005241701007387 */ /* 0x000fe20000100800 */
[C---:B--2---:R-:W-:Y:S02]  /*36820*/  FMUL R22, R8.reuse, R22 ;  /* 0x0000001608167220 */ /* 0x044fe40000400000 */
[----:B------:R-:W-:-:S03]  /*36830*/  FMUL R21, R8, R21 ;  /* 0x0000001508157220 */ /* 0x000fc60000400000 */
[----:B------:R-:W-:Y:S01]  /*36840*/  STL [R1+0x510], R22 ;  /* 0x0005101601007387 */ /* 0x000fe20000100800 */
[----:B---3--:R-:W-:-:S03]  /*36850*/  FMUL R20, R8, R20 ;  /* 0x0000001408147220 */ /* 0x008fc60000400000 */
[----:B------:R-:W-:Y:S01]  /*36860*/  STL [R1+0x514], R21 ;  /* 0x0005141501007387 */ /* 0x000fe20000100800 */
[----:B------:R-:W-:-:S03]  /*36870*/  FMUL R19, R8, R19 ;  /* 0x0000001308137220 */ /* 0x000fc60000400000 */
[----:B------:R-:W-:Y:S04]  /*36880*/  STL [R1+0x500], R20 ;  /* 0x0005001401007387 */ /* 0x000fe80000100800 */
[----:B------:R0:W-:Y:S01]  /*36890*/  STL [R1+0x504], R19 ;  /* 0x0005041301007387 */ /* 0x0001e20000100800 */
[----:B------:R-:W-:-:S05]  /*368a0*/  FMUL R14, R8, R14 ;  /* 0x0000000e080e7220 */ /* 0x000fca0000400000 */
[----:B------:R1:W-:Y:S01]  /*368b0*/  STL [R1+0x4f0], R14 ;  /* 0x0004f00e01007387 */ /* 0x0003e20000100800 */
[----:B0-----:R-:W-:-:S03]  /*368c0*/  FMUL R19, R8, R2 ;  /* 0x0000000208137220 */ /* 0x001fc60000400000 */
[----:B-1----:R-:W2:Y:S04]  /*368d0*/  LDL.LU R14, [R1+0x790] ;  /* 0x00079000010e7983 */ /* 0x002ea80000300800 */
[----:B------:R-:W3:Y:S04]  /*368e0*/  LDL.LU R2, [R1+0x794] ;  /* 0x0007940001027983 */ /* 0x000ee80000300800 */
[----:B------:R-:W0:Y:S04]  /*368f0*/  S2R R23, SR_TID.X ;  /* 0x0000000000177919 */ /* 0x000e280000002100 */
[----:B------:R1:W-:Y:S01]  /*36900*/  STL [R1+0x4f4], R19 ;  /* 0x0004f41301007387 */ /* 0x0003e20000100800 */
[----:B0-----:R-:W-:-:S04]  /*36910*/  LOP3.LUT R23, R23, 0x1c, RZ, 0xc0, !PT ;  /* 0x0000001c17177812 */ /* 0x001fc800078ec0ff */
[C---:B------:R-:W-:Y:S02]  /*36920*/  LEA.HI R22, R23.reuse, 0x18, RZ, 0x1e ;  /* 0x0000001817167811 */ /* 0x040fe400078ff0ff */
[----:B------:R-:W-:Y:S01]  /*36930*/  LEA.HI R23, R23, 0x20, RZ, 0x1e ;  /* 0x0000002017177811 */ /* 0x000fe200078ff0ff */
[C---:B----4-:R-:W-:Y:S02]  /*36940*/  FMUL R20, R8.reuse, R13 ;  /* 0x0000000d08147220 */ /* 0x050fe40000400000 */
[----:B------:R-:W0:Y:S04]  /*36950*/  LDS R13, [R22.X16+0x20000] ;  /* 0x02000000160d7984 */ /* 0x000e28000000c800 */
[----:B------:R-:W-:Y:S01]  /*36960*/  STL [R1+0x4e0], R20 ;  /* 0x0004e01401007387 */ /* 0x000fe20000100800 */
[----:B-1----:R-:W-:-:S03]  /*36970*/  FMUL R19, R8, R7 ;  /* 0x0000000708137220 */ /* 0x002fc60000400000 */
[----:B------:R1:W4:Y:S01]  /*36980*/  LDS R7, [R23.X16+0x20000] ;  /* 0x0200000017077984 */ /* 0x000322000000c800 */
[----:B------:R-:W-:-:S03]  /*36990*/  FMUL R18, R8, R18 ;  /* 0x0000001208127220 */ /* 0x000fc60000400000 */
[----:B------:R-:W-:Y:S01]  /*369a0*/  STL [R1+0x4e4], R19 ;  /* 0x0004e41301007387 */ /* 0x000fe20000100800 */
[----:B------:R-:W-:-:S03]  /*369b0*/  FMUL R17, R8, R17 ;  /* 0x0000001108117220 */ /* 0x000fc60000400000 */
[----:B------:R-:W-:Y:S01]  /*369c0*/  STL [R1+0x4d0], R18 ;  /* 0x0004d01201007387 */ /* 0x000fe20000100800 */
[----:B------:R-:W-:-:S03]  /*369d0*/  FMUL R16, R8, R16 ;  /* 0x0000001008107220 */ /* 0x000fc60000400000 */
[----:B------:R-:W-:Y:S01]  /*369e0*/  STL [R1+0x4d4], R17 ;  /* 0x0004d41101007387 */ /* 0x000fe20000100800 */
[----:B------:R-:W-:-:S03]  /*369f0*/  FMUL R15, R8, R15 ;  /* 0x0000000f080f7220 */ /* 0x000fc60000400000 */
[----:B------:R-:W4:Y:S04]  /*36a00*/  LDL.LU R27, [R1+0x88c] ;  /* 0x00088c00011b7983 */ /* 0x000f280000300800 */
[----:B------:R0:W-:Y:S04]  /*36a10*/  STL [R1+0x4c0], R16 ;  /* 0x0004c01001007387 */ /* 0x0001e80000100800 */
[----:B------:R-:W4:Y:S04]  /*36a20*/  LDL.LU R26, [R1+0x878] ;  /* 0x00087800011a7983 */ /* 0x000f280000300800 */
[----:B------:R0:W-:Y:S04]  /*36a30*/  STL [R1+0x4c4], R15 ;  /* 0x0004c40f01007387 */ /* 0x0001e80000100800 */
[----:B------:R-:W4:Y:S04]  /*36a40*/  LDL.LU R25, [R1+0x87c] ;  /* 0x00087c0001197983 */ /* 0x000f280000300800 */
[----:B------:R-:W4:Y:S04]  /*36a50*/  LDL.LU R24, [R1+0x868] ;  /* 0x0008680001187983 */ /* 0x000f280000300800 */
[----:B-1----:R-:W4:Y:S04]  /*36a60*/  LDL.LU R23, [R1+0x86c] ;  /* 0x00086c0001177983 */ /* 0x002f280000300800 */
[----:B------:R-:W4:Y:S04]  /*36a70*/  LDL.LU R22, [R1+0x858] ;  /* 0x0008580001167983 */ /* 0x000f280000300800 */
[----:B0-----:R-:W4:Y:S01]  /*36a80*/  LDL.LU R16, [R1+0x85c] ;  /* 0x00085c0001107983 */ /* 0x001f220000300800 */
[----:B--2---:R-:W-:-:S02]  /*36a90*/  FMUL R14, R8, R14 ;  /* 0x0000000e080e7220 */ /* 0x004fc40000400000 */
[----:B---3--:R-:W-:Y:S02]  /*36aa0*/  FMUL R2, R8, R2 ;  /* 0x0000000208027220 */ /* 0x008fe40000400000 */
[----:B------:R-:W2:Y:S04]  /*36ab0*/  LDL.LU R8, [R1+0x888] ;  /* 0x0008880001087983 */ /* 0x000ea80000300800 */
[----:B------:R0:W-:Y:S04]  /*36ac0*/  STL [R1+0x4b0], R14 ;  /* 0x0004b00e01007387 */ /* 0x0001e80000100800 */
[----:B------:R-:W3:Y:S04]  /*36ad0*/  LDL.LU R21, [R1+0x848] ;  /* 0x0008480001157983 */ /* 0x000ee80000300800 */
[----:B------:R1:W-:Y:S04]  /*36ae0*/  STL [R1+0x4b4], R2 ;  /* 0x0004b40201007387 */ /* 0x0003e80000100800 */
[----:B------:R-:W3:Y:S04]  /*36af0*/  LDL.LU R20, [R1+0x84c] ;  /* 0x00084c0001147983 */ /* 0x000ee80000300800 */
[----:B------:R-:W3:Y:S04]  /*36b00*/  LDL.LU R19, [R1+0x838] ;  /* 0x0008380001137983 */ /* 0x000ee80000300800 */
[----:B------:R-:W3:Y:S04]  /*36b10*/  LDL.LU R18, [R1+0x83c] ;  /* 0x00083c0001127983 */ /* 0x000ee80000300800 */
[----:B------:R-:W3:Y:S04]  /*36b20*/  LDL.LU R17, [R1+0x828] ;  /* 0x0008280001117983 */ /* 0x000ee80000300800 */
[----:B------:R-:W3:Y:S04]  /*36b30*/  LDL.LU R15, [R1+0x82c] ;  /* 0x00082c00010f7983 */ /* 0x000ee80000300800 */
[----:B0-----:R-:W3:Y:S04]  /*36b40*/  LDL.LU R14, [R1+0x818] ;  /* 0x00081800010e7983 */ /* 0x001ee80000300800 */
[----:B-1----:R-:W3:Y:S01]  /*36b50*/  LDL.LU R2, [R1+0x81c] ;  /* 0x00081c0001027983 */ /* 0x002ee20000300800 */
[----:B----4-:R-:W-:-:S02]  /*36b60*/  FMUL R27, R11, R27 ;  /* 0x0000001b0b1b7220 */ /* 0x010fc40000400000 */
[C---:B------:R-:W-:Y:S02]  /*36b70*/  FMUL R26, R11.reuse, R26 ;  /* 0x0000001a0b1a7220 */ /* 0x040fe40000400000 */
[C---:B------:R-:W-:Y:S02]  /*36b80*/  FMUL R24, R11.reuse, R24 ;  /* 0x000000180b187220 */ /* 0x040fe40000400000 */
[C---:B------:R-:W-:Y:S02]  /*36b90*/  FMUL R23, R11.reuse, R23 ;  /* 0x000000170b177220 */ /* 0x040fe40000400000 */
[----:B--2---:R-:W-:-:S05]  /*36ba0*/  FMUL R8, R11, R8 ;  /* 0x000000080b087220 */ /* 0x004fca0000400000 */
[----:B------:R0:W-:Y:S04]  /*36bb0*/  STL [R1+0x4a8], R8 ;  /* 0x0004a80801007387 */ /* 0x0001e80000100800 */
[----:B------:R-:W-:Y:S01]  /*36bc0*/  STL [R1+0x4ac], R27 ;  /* 0x0004ac1b01007387 */ /* 0x000fe20000100800 */
[----:B0-----:R-:W-:-:S03]  /*36bd0*/  FMUL R8, R11, R25 ;  /* 0x000000190b087220 */ /* 0x001fc60000400000 */
[----:B------:R-:W-:Y:S04]  /*36be0*/  STL [R1+0x498], R26 ;  /* 0x0004981a01007387 */ /* 0x000fe80000100800 */
[----:B------:R0:W-:Y:S04]  /*36bf0*/  STL [R1+0x49c], R8 ;  /* 0x00049c0801007387 */ /* 0x0001e80000100800 */
[----:B------:R-:W-:Y:S01]  /*36c00*/  STL [R1+0x488], R24 ;  /* 0x0004881801007387 */ /* 0x000fe20000100800 */
[----:B0-----:R-:W-:-:S03]  /*36c10*/  FMUL R8, R11, R22 ;  /* 0x000000160b087220 */ /* 0x001fc60000400000 */
[----:B------:R-:W-:Y:S01]  /*36c20*/  STL [R1+0x48c], R23 ;  /* 0x00048c1701007387 */ /* 0x000fe20000100800 */
[----:B------:R-:W-:-:S03]  /*36c30*/  FMUL R22, R11, R16 ;  /* 0x000000100b167220 */ /* 0x000fc60000400000 */
[----:B------:R-:W2:Y:S04]  /*36c40*/  LDL.LU R16, [R1+0x808] ;  /* 0x0008080001107983 */ /* 0x000ea80000300800 */
[----:B------:R0:W-:Y:S04]  /*36c50*/  STL [R1+0x478], R8 ;  /* 0x0004780801007387 */ /* 0x0001e80000100800 */
[----:B0-----:R-:W4:Y:S04]  /*36c60*/  LDL.LU R8, [R1+0x80c] ;  /* 0x00080c0001087983 */ /* 0x001f280000300800 */
[----:B------:R3:W-:Y:S02]  /*36c70*/  STL [R1+0x47c], R22 ;  /* 0x00047c1601007387 */ /* 0x0007e40000100800 */
[----:B---3--:R-:W-:-:S02]  /*36c80*/  FMUL R22, R11, R21 ;  /* 0x000000150b167220 */ /* 0x008fc40000400000 */
[C---:B------:R-:W-:Y:S02]  /*36c90*/  FMUL R21, R11.reuse, R20 ;  /* 0x000000140b157220 */ /* 0x040fe40000400000 */
[C---:B------:R-:W-:Y:S02]  /*36ca0*/  FMUL R20, R11.reuse, R19 ;  /* 0x000000130b147220 */ /* 0x040fe40000400000 */
[C---:B------:R-:W-:Y:S01]  /*36cb0*/  FMUL R19, R11.reuse, R18 ;  /* 0x000000120b137220 */ /* 0x040fe20000400000 */
[----:B------:R-:W-:Y:S01]  /*36cc0*/  STL [R1+0x468], R22 ;  /* 0x0004681601007387 */ /* 0x000fe20000100800 */
[C---:B------:R-:W-:Y:S02]  /*36cd0*/  FMUL R18, R11.reuse, R17 ;  /* 0x000000110b127220 */ /* 0x040fe40000400000 */
[C---:B------:R-:W-:Y:S01]  /*36ce0*/  FMUL R17, R11.reuse, R15 ;  /* 0x0000000f0b117220 */ /* 0x040fe20000400000 */
[----:B------:R-:W-:Y:S01]  /*36cf0*/  STL [R1+0x46c], R21 ;  /* 0x00046c1501007387 */ /* 0x000fe20000100800 */
[----:B------:R-:W-:-:S03]  /*36d00*/  FMUL R15, R11, R14 ;  /* 0x0000000e0b0f7220 */ /* 0x000fc60000400000 */
[----:B------:R-:W-:Y:S01]  /*36d10*/  STL [R1+0x458], R20 ;  /* 0x0004581401007387 */ /* 0x000fe20000100800 */
[----:B------:R-:W-:-:S03]  /*36d20*/  FMUL R14, R11, R2 ;  /* 0x000000020b0e7220 */ /* 0x000fc60000400000 */
[----:B------:R-:W-:Y:S04]  /*36d30*/  STL [R1+0x45c], R19 ;  /* 0x00045c1301007387 */ /* 0x000fe80000100800 */
[----:B------:R-:W-:Y:S04]  /*36d40*/  STL [R1+0x548], R18 ;  /* 0x0005481201007387 */ /* 0x000fe80000100800 */
[----:B------:R-:W-:Y:S04]  /*36d50*/  STL [R1+0x54c], R17 ;  /* 0x00054c1101007387 */ /* 0x000fe80000100800 */
[----:B------:R-:W3:Y:S04]  /*36d60*/  LDL.LU R2, [R1+0x7f8] ;  /* 0x0007f80001027983 */ /* 0x000ee80000300800 */
[----:B------:R0:W-:Y:S04]  /*36d70*/  STL [R1+0x538], R15 ;  /* 0x0005380f01007387 */ /* 0x0001e80000100800 */
[----:B------:R-:W3:Y:S04]  /*36d80*/  LDL.LU R27, [R1+0x7fc] ;  /* 0x0007fc00011b7983 */ /* 0x000ee80000300800 */
[----:B------:R1:W-:Y:S04]  /*36d90*/  STL [R1+0x53c], R14 ;  /* 0x00053c0e01007387 */ /* 0x0003e80000100800 */
[----:B------:R-:W3:Y:S04]  /*36da0*/  LDL.LU R26, [R1+0x7e8] ;  /* 0x0007e800011a7983 */ /* 0x000ee80000300800 */
[----:B------:R-:W3:Y:S04]  /*36db0*/  LDL.LU R25, [R1+0x7ec] ;  /* 0x0007ec0001197983 */ /* 0x000ee80000300800 */
[----:B------:R-:W3:Y:S04]  /*36dc0*/  LDL.LU R24, [R1+0x7d8] ;  /* 0x0007d80001187983 */ /* 0x000ee80000300800 */
[----:B------:R-:W3:Y:S04]  /*36dd0*/  LDL.LU R23, [R1+0x7dc] ;  /* 0x0007dc0001177983 */ /* 0x000ee80000300800 */
[----:B0-----:R-:W3:Y:S04]  /*36de0*/  LDL.LU R15, [R1+0x7c8] ;  /* 0x0007c800010f7983 */ /* 0x001ee80000300800 */
[----:B-1----:R-:W3:Y:S04]  /*36df0*/  LDL.LU R14, [R1+0x7cc] ;  /* 0x0007cc00010e7983 */ /* 0x002ee80000300800 */
[----:B------:R-:W3:Y:S01]  /*36e00*/  LDL.LU R22, [R1+0x7b8] ;  /* 0x0007b80001167983 */ /* 0x000ee20000300800 */
[----:B--2---:R-:W-:-:S05]  /*36e10*/  FMUL R16, R11, R16 ;  /* 0x000000100b107220 */ /* 0x004fca0000400000 */
[----:B------:R0:W-:Y:S04]  /*36e20*/  STL [R1+0x528], R16 ;  /* 0x0005281001007387 */ /* 0x0001e80000100800 */
[----:B------:R-:W2:Y:S01]  /*36e30*/  LDL.LU R21, [R1+0x7bc] ;  /* 0x0007bc0001157983 */ /* 0x000ea20000300800 */
[----:B----4-:R-:W-:-:S05]  /*36e40*/  FMUL R8, R11, R8 ;  /* 0x000000080b087220 */ /* 0x010fca0000400000 */
[----:B------:R1:W-:Y:S04]  /*36e50*/  STL [R1+0x52c], R8 ;  /* 0x00052c0801007387 */ /* 0x0003e80000100800 */
[----:B------:R-:W4:Y:S04]  /*36e60*/  LDL.LU R20, [R1+0x7a8] ;  /* 0x0007a80001147983 */ /* 0x000f280000300800 */
[----:B------:R-:W4:Y:S04]  /*36e70*/  LDL.LU R19, [R1+0x7ac] ;  /* 0x0007ac0001137983 */ /* 0x000f280000300800 */
[----:B------:R-:W4:Y:S04]  /*36e80*/  LDL.LU R18, [R1+0x798] ;  /* 0x0007980001127983 */ /* 0x000f280000300800 */
[----:B------:R-:W4:Y:S04]  /*36e90*/  LDL.LU R17, [R1+0x79c] ;  /* 0x00079c0001117983 */ /* 0x000f280000300800 */
[----:B0-----:R-:W4:Y:S04]  /*36ea0*/  LDL.LU R16, [R1+0x101c] ;  /* 0x00101c0001107983 */ /* 0x001f280000300800 */
[----:B-1----:R-:W4:Y:S01]  /*36eb0*/  LDL.LU R8, [R1+0x1020] ;  /* 0x0010200001087983 */ /* 0x002f220000300800 */
[----:B---3--:R-:W-:-:S05]  /*36ec0*/  FMUL R2, R11, R2 ;  /* 0x000000020b027220 */ /* 0x008fca0000400000 */
[----:B------:R0:W-:Y:S01]  /*36ed0*/  STL [R1+0x518], R2 ;  /* 0x0005180201007387 */ /* 0x0001e20000100800 */
[----:B------:R-:W-:-:S03]  /*36ee0*/  FMUL R27, R11, R27 ;  /* 0x0000001b0b1b7220 */ /* 0x000fc60000400000 */
[----:B0-----:R-:W4:Y:S01]  /*36ef0*/  LDL.LU R2, [R1+0x2a88] ;  /* 0x002a880001027983 */ /* 0x001f220000300800 */
[----:B------:R-:W-:-:S03]  /*36f00*/  FMUL R26, R11, R26 ;  /* 0x0000001a0b1a7220 */ /* 0x000fc60000400000 */
[----:B------:R0:W-:Y:S04]  /*36f10*/  STL [R1+0x51c], R27 ;  /* 0x00051c1b01007387 */ /* 0x0001e80000100800 */
[----:B------:R1:W-:Y:S01]  /*36f20*/  STL [R1+0x508], R26 ;  /* 0x0005081a01007387 */ /* 0x0003e20000100800 */
[C---:B0-----:R-:W-:Y:S02]  /*36f30*/  FMUL R27, R11.reuse, R25 ;  /* 0x000000190b1b7220 */ /* 0x041fe40000400000 */
[C---:B------:R-:W-:Y:S02]  /*36f40*/  FMUL R25, R11.reuse, R23 ;  /* 0x000000170b197220 */ /* 0x040fe40000400000 */
[C---:B-1----:R-:W-:Y:S01]  /*36f50*/  FMUL R26, R11.reuse, R24 ;  /* 0x000000180b1a7220 */ /* 0x042fe20000400000 */
[----:B------:R-:W-:Y:S01]  /*36f60*/  STL [R1+0x50c], R27 ;  /* 0x00050c1b01007387 */ /* 0x000fe20000100800 */
[----:B------:R-:W-:-:S03]  /*36f70*/  FMUL R24, R11, R15 ;  /* 0x0000000f0b187220 */ /* 0x000fc60000400000 */
[----:B------:R-:W-:Y:S01]  /*36f80*/  STL [R1+0x4f8], R26 ;  /* 0x0004f81a01007387 */ /* 0x000fe20000100800 */
[----:B------:R-:W-:-:S03]  /*36f90*/  FMUL R23, R11, R14 ;  /* 0x0000000e0b177220 */ /* 0x000fc60000400000 */
[----:B------:R0:W-:Y:S04]  /*36fa0*/  STL [R1+0x4fc], R25 ;  /* 0x0004fc1901007387 */ /* 0x0001e80000100800 */
[----:B------:R-:W4:Y:S04]  /*36fb0*/  LDL.LU R15, [R1+0x780] ;  /* 0x00078000010f7983 */ /* 0x000f280000300800 */
[----:B------:R1:W-:Y:S04]  /*36fc0*/  STL [R1+0x4e8], R24 ;  /* 0x0004e81801007387 */ /* 0x0003e80000100800 */
[----:B------:R-:W4:Y:S01]  /*36fd0*/  LDL.LU R14, [R1+0x784] ;  /* 0x00078400010e7983 */ /* 0x000f220000300800 */
[----:B------:R-:W-:-:S03]  /*36fe0*/  FMUL R22, R11, R22 ;  /* 0x000000160b167220 */ /* 0x000fc60000400000 */
[----:B------:R0:W-:Y:S04]  /*36ff0*/  STL [R1+0x4ec], R23 ;  /* 0x0004ec1701007387 */ /* 0x0001e80000100800 */
[----:B------:R0:W-:Y:S01]  /*37000*/  STL [R1+0x4d8], R22 ;  /* 0x0004d81601007387 */ /* 0x0001e20000100800 */
[----:B--2---:R-:W-:-:S05]  /*37010*/  FMUL R21, R11, R21 ;  /* 0x000000150b157220 */ /* 0x004fca0000400000 */
[----:B------:R2:W-:Y:S01]  /*37020*/  STL [R1+0x4dc], R21 ;  /* 0x0004dc1501007387 */ /* 0x0005e20000100800 */
[C---:B----4-:R-:W-:Y:S02]  /*37030*/  FMUL R20, R11.reuse, R20 ;  /* 0x000000140b147220 */ /* 0x050fe40000400000 */
[----:B------:R-:W-:-:S03]  /*37040*/  FMUL R19, R11, R19 ;  /* 0x000000130b137220 */ /* 0x000fc60000400000 */
[----:B------:R4:W-:Y:S01]  /*37050*/  STL [R1+0x4c8], R20 ;  /* 0x0004c81401007387 */ /* 0x0009e20000100800 */
[----:B------:R-:W-:-:S03]  /*37060*/  FMUL R18, R11, R18 ;  /* 0x000000120b127220 */ /* 0x000fc60000400000 */
[----:B------:R-:W-:Y:S01]  /*37070*/  STL [R1+0x4cc], R19 ;  /* 0x0004cc1301007387 */ /* 0x000fe20000100800 */
[----:B------:R-:W-:-:S03]  /*37080*/  FMUL R17, R11, R17 ;  /* 0x000000110b117220 */ /* 0x000fc60000400000 */
[----:B------:R-:W-:Y:S01]  /*37090*/  STL [R1+0x4b8], R18 ;  /* 0x0004b81201007387 */ /* 0x000fe20000100800 */
[----:B------:R-:W-:-:S03]  /*370a0*/  FFMA R16, R11, R16, R13 ;  /* 0x000000100b107223 */ /* 0x000fc6000000000d */
[----:B------:R-:W-:Y:S01]  /*370b0*/  STL [R1+0x4bc], R17 ;  /* 0x0004bc1101007387 */ /* 0x000fe20000100800 */
[----:B------:R-:W-:-:S03]  /*370c0*/  FFMA R8, R9, R8, R7 ;  /* 0x0000000809087223 */ /* 0x000fc60000000007 */
[----:B0-----:R-:W3:Y:S04]  /*370d0*/  LDL.LU R25, [R1+0x770] ;  /* 0x0007700001197983 */ /* 0x001ee80000300800 */
[----:B-1----:R-:W3:Y:S04]  /*370e0*/  LDL.LU R24, [R1+0x774] ;  /* 0x0007740001187983 */ /* 0x002ee80000300800 */
[----:B------:R-:W-:Y:S04]  /*370f0*/  STL [R1+0x101c], R16 ;  /* 0x00101c1001007387 */ /* 0x000fe80000100800 */
[----:B------:R-:W3:Y:S04]  /*37100*/  LDL.LU R23, [R1+0x8d0] ;  /* 0x0008d00001177983 */ /* 0x000ee80000300800 */
[----:B------:R0:W-:Y:S04]  /*37110*/  STL [R1+0x1020], R8 ;  /* 0x0010200801007387 */ /* 0x0001e80000100800 */
[----:B------:R-:W3:Y:S04]  /*37120*/  LDL.LU R22, [R1+0x8d4] ;  /* 0x0008d40001167983 */ /* 0x000ee80000300800 */
[----:B--2---:R-:W2:Y:S04]  /*37130*/  LDL.LU R21, [R1+0x8c0] ;  /* 0x0008c00001157983 */ /* 0x004ea80000300800 */
[----:B----4-:R-:W4:Y:S04]  /*37140*/  LDL.LU R20, [R1+0x8c4] ;  /* 0x0008c40001147983 */ /* 0x010f280000300800 */
[----:B------:R-:W4:Y:S04]  /*37150*/  LDL.LU R13, [R1+0x8b0] ;  /* 0x0008b000010d7983 */ /* 0x000f280000300800 */
[----:B0-----:R-:W4:Y:S04]  /*37160*/  LDL.LU R8, [R1+0x8b4] ;  /* 0x0008b40001087983 */ /* 0x001f280000300800 */
[----:B------:R-:W4:Y:S01]  /*37170*/  LDL.LU R19, [R1+0x8a0] ;  /* 0x0008a00001137983 */ /* 0x000f220000300800 */
[----:B------:R-:W-:-:S05]  /*37180*/  FMUL R11, R9, R15 ;  /* 0x0000000f090b7220 */ /* 0x000fca0000400000 */
[----:B------:R0:W-:Y:S01]  /*37190*/  STL [R1+0x390], R11 ;  /* 0x0003900b01007387 */ /* 0x0001e20000100800 */
[----:B------:R-:W-:-:S03]  /*371a0*/  FMUL R7, R9, R14 ;  /* 0x0000000e09077220 */ /* 0x000fc60000400000 */
[----:B------:R-:W4:Y:S04]  /*371b0*/  LDL.LU R18, [R1+0x8a4] ;  /* 0x0008a40001127983 */ /* 0x000f280000300800 */
[----:B------:R1:W-:Y:S04]  /*371c0*/  STL [R1+0x394], R7 ;  /* 0x0003940701007387 */ /* 0x0003e80000100800 */
[----:B------:R-:W4:Y:S04]  /*371d0*/  LDL.LU R17, [R1+0x890] ;  /* 0x0008900001117983 */ /* 0x000f280000300800 */
[----:B------:R-:W4:Y:S04]  /*371e0*/  LDL.LU R16, [R1+0x894] ;  /* 0x0008940001107983 */ /* 0x000f280000300800 */
[----:B------:R-:W4:Y:S04]  /*371f0*/  LDL.LU R15, [R1+0x760] ;  /* 0x00076000010f7983 */ /* 0x000f280000300800 */
[----:B------:R-:W4:Y:S04]  /*37200*/  LDL.LU R14, [R1+0x764] ;  /* 0x00076400010e7983 */ /* 0x000f280000300800 */
[----:B0-----:R-:W4:Y:S04]  /*37210*/  LDL.LU R11, [R1+0x750] ;  /* 0x00075000010b7983 */ /* 0x001f280000300800 */
[----:B-1----:R-:W4:Y:S01]  /*37220*/  LDL.LU R7, [R1+0x754] ;  /* 0x0007540001077983 */ /* 0x002f220000300800 */
[----:B---3--:R-:W-:-:S02]  /*37230*/  FMUL R27, R9, R25 ;  /* 0x00000019091b7220 */ /* 0x008fc40000400000 */
[----:B------:R-:W-:-:S03]  /*37240*/  FMUL R26, R9, R24 ;  /* 0x00000018091a7220 */ /* 0x000fc60000400000 */
[----:B------:R-:W-:Y:S01]  /*37250*/  STL [R1+0x380], R27 ;  /* 0x0003801b01007387 */ /* 0x000fe20000100800 */
[----:B------:R-:W-:-:S03]  /*37260*/  FMUL R25, R9, R23 ;  /* 0x0000001709197220 */ /* 0x000fc60000400000 */
[----:B------:R-:W-:Y:S01]  /*37270*/  STL [R1+0x384], R26 ;  /* 0x0003841a01007387 */ /* 0x000fe20000100800 */
[----:B------:R-:W-:-:S03]  /*37280*/  FMUL R24, R9, R22 ;  /* 0x0000001609187220 */ /* 0x000fc60000400000 */
[----:B------:R-:W-:Y:S01]  /*37290*/  STL [R1+0x360], R25 ;  /* 0x0003601901007387 */ /* 0x000fe20000100800 */
[----:B--2---:R-:W-:-:S03]  /*372a0*/  FMUL R23, R9, R21 ;  /* 0x0000001509177220 */ /* 0x004fc60000400000 */
[----:B------:R0:W-:Y:S01]  /*372b0*/  STL [R1+0x364], R24 ;  /* 0x0003641801007387 */ /* 0x0001e20000100800 */
[----:B----4-:R-:W-:-:S03]  /*372c0*/  FMUL R22, R9, R20 ;  /* 0x0000001409167220 */ /* 0x010fc60000400000 */
[----:B------:R-:W-:Y:S01]  /*372d0*/  STL [R1+0x350], R23 ;  /* 0x0003501701007387 */ /* 0x000fe20000100800 */
[----:B------:R-:W-:-:S03]  /*372e0*/  FMUL R21, R9, R13 ;  /* 0x0000000d09157220 */ /* 0x000fc60000400000 */
[----:B------:R1:W-:Y:S01]  /*372f0*/  STL [R1+0x354], R22 ;  /* 0x0003541601007387 */ /* 0x0003e20000100800 */
[----:B------:R-:W-:-:S03]  /*37300*/  FMUL R20, R9, R8 ;  /* 0x0000000809147220 */ /* 0x000fc60000400000 */
[----:B------:R-:W2:Y:S04]  /*37310*/  LDL.LU R13, [R1+0x740] ;  /* 0x00074000010d7983 */ /* 0x000ea80000300800 */
[----:B------:R3:W-:Y:S04]  /*37320*/  STL [R1+0x340], R21 ;  /* 0x0003401501007387 */ /* 0x0007e80000100800 */
[----:B------:R-:W4:Y:S01]  /*37330*/  LDL.LU R8, [R1+0x744] ;  /* 0x0007440001087983 */ /* 0x000f220000300800 */
[----:B------:R-:W-:-:S03]  /*37340*/  FMUL R19, R9, R19 ;  /* 0x0000001309137220 */ /* 0x000fc60000400000 */
[----:B------:R0:W-:Y:S04]  /*37350*/  STL [R1+0x344], R20 ;  /* 0x0003441401007387 */ /* 0x0001e80000100800 */
[----:B------:R-:W-:Y:S01]  /*37360*/  STL [R1+0x330], R19 ;  /* 0x0003301301007387 */ /* 0x000fe20000100800 */
[C---:B------:R-:W-:Y:S02]  /*37370*/  FMUL R18, R9.reuse, R18 ;  /* 0x0000001209127220 */ /* 0x040fe40000400000 */
[----:B------:R-:W-:-:S03]  /*37380*/  FMUL R17, R9, R17 ;  /* 0x0000001109117220 */ /* 0x000fc60000400000 */
[----:B------:R-:W-:Y:S01]  /*37390*/  STL [R1+0x334], R18 ;  /* 0x0003341201007387 */ /* 0x000fe20000100800 */
[----:B------:R-:W-:-:S03]  /*373a0*/  FMUL R16, R9, R16 ;  /* 0x0000001009107220 */ /* 0x000fc60000400000 */
[----:B------:R-:W-:Y:S01]  /*373b0*/  STL [R1+0x430], R17 ;  /* 0x0004301101007387 */ /* 0x000fe20000100800 */
[----:B------:R-:W-:-:S03]  /*373c0*/  FMUL R15, R9, R15 ;  /* 0x0000000f090f7220 */ /* 0x000fc60000400000 */
[----:B------:R0:W-:Y:S01]  /*373d0*/  STL [R1+0x434], R16 ;  /* 0x0004341001007387 */ /* 0x0001e20000100800 */
[----:B------:R-:W-:-:S03]  /*373e0*/  FMUL R14, R9, R14 ;  /* 0x0000000e090e7220 */ /* 0x000fc60000400000 */
[----:B------:R-:W-:Y:S01]  /*373f0*/  STL [R1+0x420], R15 ;  /* 0x0004200f01007387 */ /* 0x000fe20000100800 */
[----:B------:R-:W-:-:S03]  /*37400*/  FMUL R11, R9, R11 ;  /* 0x0000000b090b7220 */ /* 0x000fc60000400000 */
[----:B------:R-:W-:Y:S01]  /*37410*/  STL [R1+0x424], R14 ;  /* 0x0004240e01007387 */ /* 0x000fe20000100800 */
[----:B------:R-:W-:-:S03]  /*37420*/  FMUL R7, R9, R7 ;  /* 0x0000000709077220 */ /* 0x000fc60000400000 */
[----:B0-----:R-:W4:Y:S04]  /*37430*/  LDL.LU R24, [R1+0x730] ;  /* 0x0007300001187983 */ /* 0x001f280000300800 */
[----:B------:R-:W-:Y:S04]  /*37440*/  STL [R1+0x410], R11 ;  /* 0x0004100b01007387 */ /* 0x000fe80000100800 */
[----:B-1----:R-:W4:Y:S04]  /*37450*/  LDL.LU R22, [R1+0x734] ;  /* 0x0007340001167983 */ /* 0x002f280000300800 */
[----:B------:R0:W-:Y:S04]  /*37460*/  STL [R1+0x414], R7 ;  /* 0x0004140701007387 */ /* 0x0001e80000100800 */
[----:B---3--:R-:W3:Y:S04]  /*37470*/  LDL.LU R21, [R1+0x720] ;  /* 0x0007200001157983 */ /* 0x008ee80000300800 */
[----:B------:R-:W3:Y:S04]  /*37480*/  LDL.LU R20, [R1+0x724] ;  /* 0x0007240001147983 */ /* 0x000ee80000300800 */
[----:B------:R-:W3:Y:S04]  /*37490*/  LDL.LU R16, [R1+0x710] ;  /* 0x0007100001107983 */ /* 0x000ee80000300800 */
[----:B0-----:R-:W3:Y:S04]  /*374a0*/  LDL.LU R7, [R1+0x714] ;  /* 0x0007140001077983 */ /* 0x001ee80000300800 */
[----:B------:R-:W3:Y:S04]  /*374b0*/  LDL.LU R15, [R1+0x700] ;  /* 0x00070000010f7983 */ /* 0x000ee80000300800 */
[----:B------:R-:W3:Y:S04]  /*374c0*/  LDL.LU R11, [R1+0x704] ;  /* 0x00070400010b7983 */ /* 0x000ee80000300800 */
[----:B------:R-:W3:Y:S01]  /*374d0*/  LDL.LU R19, [R1+0x6f0] ;  /* 0x0006f00001137983 */ /* 0x000ee20000300800 */
[----:B--2---:R-:W-:-:S05]  /*374e0*/  FMUL R13, R9, R13 ;  /* 0x0000000d090d7220 */ /* 0x004fca0000400000 */
[----:B------:R0:W-:Y:S01]  /*374f0*/  STL [R1+0x400], R13 ;  /* 0x0004000d01007387 */ /* 0x0001e20000100800 */
[----:B----4-:R-:W-:-:S03]  /*37500*/  FMUL R8, R9, R8 ;  /* 0x0000000809087220 */ /* 0x010fc60000400000 */
[----:B------:R-:W2:Y:S04]  /*37510*/  LDL.LU R18, [R1+0x6f4] ;  /* 0x0006f40001127983 */ /* 0x000ea80000300800 */
[----:B------:R1:W-:Y:S04]  /*37520*/  STL [R1+0x404], R8 ;  /* 0x0004040801007387 */ /* 0x0003e80000100800 */
[----:B------:R-:W4:Y:S04]  /*37530*/  LDL.LU R17, [R1+0x6e0] ;  /* 0x0006e00001117983 */ /* 0x000f280000300800 */
[----:B------:R-:W4:Y:S04]  /*37540*/  LDL.LU R14, [R1+0x6e4] ;  /* 0x0006e400010e7983 */ /* 0x000f280000300800 */
[----:B0-----:R-:W4:Y:S04]  /*37550*/  LDL.LU R13, [R1+0x788] ;  /* 0x00078800010d7983 */ /* 0x001f280000300800 */
[----:B-1----:R-:W4:Y:S01]  /*37560*/  LDL.LU R8, [R1+0x78c] ;  /* 0x00078c0001087983 */ /* 0x002f220000300800 */
[----:B------:R-:W-:-:S02]  /*37570*/  FMUL R25, R9, R24 ;  /* 0x0000001809197220 */ /* 0x000fc40000400000 */
[----:B------:R-:W-:-:S03]  /*37580*/  FMUL R24, R9, R22 ;  /* 0x0000001609187220 */ /* 0x000fc60000400000 */
[----:B------:R-:W-:Y:S01]  /*37590*/  STL [R1+0x3f0], R25 ;  /* 0x0003f01901007387 */ /* 0x000fe20000100800 */
[----:B---3--:R-:W-:-:S03]  /*375a0*/  FMUL R22, R9, R21 ;  /* 0x0000001509167220 */ /* 0x008fc60000400000 */
        /* <DEDUP_REMOVED lines=8> */
[----:B------:R0:W-:Y:S01]  /*37630*/  STL [R1+0x3d4], R16 ;  /* 0x0003d41001007387 */ /* 0x0001e20000100800 */
[----:B------:R-:W-:-:S03]  /*37640*/  FMUL R11, R9, R11 ;  /* 0x0000000b090b7220 */ /* 0x000fc60000400000 */
[----:B0-----:R-:W3:Y:S04]  /*37650*/  LDL.LU R16, [R1+0x778] ;  /* 0x0007780001107983 */ /* 0x001ee80000300800 */
[----:B------:R0:W-:Y:S04]  /*37660*/  STL [R1+0x3c0], R15 ;  /* 0x0003c00f01007387 */ /* 0x0001e80000100800 */
[----:B0-----:R-:W3:Y:S04]  /*37670*/  LDL.LU R15, [R1+0x77c] ;  /* 0x00077c00010f7983 */ /* 0x001ee80000300800 */
[----:B------:R0:W-:Y:S04]  /*37680*/  STL [R1+0x3c4], R11 ;  /* 0x0003c40b01007387 */ /* 0x0001e80000100800 */
[----:B0-----:R-:W3:Y:S04]  /*37690*/  LDL.LU R11, [R1+0x8d8] ;  /* 0x0008d800010b7983 */ /* 0x001ee80000300800 */
[----:B------:R-:W0:Y:S01]  /*376a0*/  S2R R23, SR_TID.X ;  /* 0x0000000000177919 */ /* 0x000e220000002100 */
[----:B------:R-:W-:-:S03]  /*376b0*/  FMUL R19, R9, R19 ;  /* 0x0000001309137220 */ /* 0x000fc60000400000 */
[----:B------:R-:W1:Y:S04]  /*376c0*/  S2R R20, SR_TID.X ;  /* 0x0000000000147919 */ /* 0x000e680000002100 */
[----:B------:R-:W-:Y:S01]  /*376d0*/  STL [R1+0x3b0], R19 ;  /* 0x0003b01301007387 */ /* 0x000fe20000100800 */
[----:B0-----:R-:W-:-:S04]  /*376e0*/  LOP3.LUT R23, R23, 0x1c, RZ, 0xc0, !PT ;  /* 0x0000001c17177812 */ /* 0x001fc800078ec0ff */
[----:B------:R-:W-:-:S05]  /*376f0*/  LEA.HI R23, R23, 0x28, RZ, 0x1e ;  /* 0x0000002817177811 */ /* 0x000fca00078ff0ff */
[----:B------:R0:W0:Y:S01]  /*37700*/  LDS R7, [R23.X16+0x20000] ;  /* 0x0200000017077984 */ /* 0x000022000000c800 */
[----:B-1----:R-:W-:-:S04]  /*37710*/  LOP3.LUT R20, R20, 0x1c, RZ, 0xc0, !PT ;  /* 0x0000001c14147812 */ /* 0x002fc800078ec0ff */
[----:B------:R-:W-:Y:S01]  /*37720*/  LEA.HI R20, R20, 0x30, RZ, 0x1e ;  /* 0x0000003014147811 */ /* 0x000fe200078ff0ff */
[C---:B--2---:R-:W-:Y:S02]  /*37730*/  FMUL R18, R9.reuse, R18 ;  /* 0x0000001209127220 */ /* 0x044fe40000400000 */
[----:B----4-:R-:W-:-:S03]  /*37740*/  FMUL R17, R9, R17 ;  /* 0x0000001109117220 */ /* 0x010fc60000400000 */
[----:B------:R-:W-:Y:S01]  /*37750*/  STL [R1+0x3b4], R18 ;  /* 0x0003b41201007387 */ /* 0x000fe20000100800 */
[----:B------:R-:W-:-:S03]  /*37760*/  FMUL R14, R9, R14 ;  /* 0x0000000e090e7220 */ /* 0x000fc60000400000 */
[----:B------:R-:W-:Y:S01]  /*37770*/  STL [R1+0x3a0], R17 ;  /* 0x0003a01101007387 */ /* 0x000fe20000100800 */
[----:B------:R-:W-:-:S03]  /*37780*/  FMUL R9, R12, R13 ;  /* 0x0000000d0c097220 */ /* 0x000fc60000400000 */
[----:B------:R1:W-:Y:S01]  /*37790*/  STL [R1+0x3a4], R14 ;  /* 0x0003a40e01007387 */ /* 0x0003e20000100800 */
[----:B------:R-:W-:-:S03]  /*377a0*/  FMUL R8, R12, R8 ;  /* 0x000000080c087220 */ /* 0x000fc60000400000 */
[----:B0-----:R-:W2:Y:S04]  /*377b0*/  LDL.LU R23, [R1+0x8dc] ;  /* 0x0008dc0001177983 */ /* 0x001ea80000300800 */
[----:B------:R0:W-:Y:S04]  /*377c0*/  STL [R1+0x398], R9 ;  /* 0x0003980901007387 */ /* 0x0001e80000100800 */
[----:B------:R4:W-:Y:S04]  /*377d0*/  STL [R1+0x39c], R8 ;  /* 0x00039c0801007387 */ /* 0x0009e80000100800 */
[----:B------:R-:W2:Y:S04]  /*377e0*/  LDL.LU R22, [R1+0x8c8] ;  /* 0x0008c80001167983 */ /* 0x000ea80000300800 */
[----:B------:R-:W2:Y:S04]  /*377f0*/  LDL.LU R21, [R1+0x8cc] ;  /* 0x0008cc0001157983 */ /* 0x000ea80000300800 */
[----:B-1----:R-:W2:Y:S04]  /*37800*/  LDL.LU R14, [R1+0x8b8] ;  /* 0x0008b800010e7983 */ /* 0x002ea80000300800 */
[----:B------:R-:W2:Y:S04]  /*37810*/  LDL.LU R13, [R1+0x8bc] ;  /* 0x0008bc00010d7983 */ /* 0x000ea80000300800 */
[----:B0-----:R-:W2:Y:S04]  /*37820*/  LDL.LU R9, [R1+0x8a8] ;  /* 0x0008a80001097983 */ /* 0x001ea80000300800 */
[----:B----4-:R-:W4:Y:S01]  /*37830*/  LDL.LU R8, [R1+0x8ac] ;  /* 0x0008ac0001087983 */ /* 0x010f220000300800 */
[----:B---3--:R-:W-:-:S05]  /*37840*/  FMUL R17, R12, R16 ;  /* 0x000000100c117220 */ /* 0x008fca0000400000 */
[----:B------:R-:W-:Y:S01]  /*37850*/  STL [R1+0x388], R17 ;  /* 0x0003881101007387 */ /* 0x000fe20000100800 */
[----:B------:R-:W-:-:S05]  /*37860*/  FMUL R16, R12, R15 ;  /* 0x0000000f0c107220 */ /* 0x000fca0000400000 */
[----:B------:R-:W-:Y:S01]  /*37870*/  STL [R1+0x38c], R16 ;  /* 0x00038c1001007387 */ /* 0x000fe20000100800 */
[----:B------:R-:W-:-:S03]  /*37880*/  FMUL R15, R12, R11 ;  /* 0x0000000b0c0f7220 */ /* 0x000fc60000400000 */
[----:B------:R0:W1:Y:S04]  /*37890*/  LDS R11, [R20.X16+0x20000] ;  /* 0x02000000140b7984 */ /* 0x000068000000c800 */
[----:B0-----:R-:W3:Y:S04]  /*378a0*/  LDL.LU R20, [R1+0x898] ;  /* 0x0008980001147983 */ /* 0x001ee80000300800 */
[----:B------:R0:W-:Y:S04]  /*378b0*/  STL [R1+0x368], R15 ;  /* 0x0003680f01007387 */ /* 0x0001e80000100800 */
[----:B------:R-:W3:Y:S04]  /*378c0*/  LDL.LU R19, [R1+0x89c] ;  /* 0x00089c0001137983 */ /* 0x000ee80000300800 */
[----:B------:R-:W3:Y:S04]  /*378d0*/  LDL.LU R18, [R1+0x768] ;  /* 0x0007680001127983 */ /* 0x000ee80000300800 */
[----:B------:R-:W3:Y:S04]  /*378e0*/  LDL.LU R17, [R1+0x76c] ;  /* 0x00076c0001117983 */ /* 0x000ee80000300800 */
[----:B------:R-:W3:Y:S04]  /*378f0*/  LDL.LU R16, [R1+0x758] ;  /* 0x0007580001107983 */ /* 0x000ee80000300800 */
[----:B0-----:R-:W3:Y:S01]  /*37900*/  LDL.LU R15, [R1+0x75c] ;  /* 0x00075c00010f7983 */ /* 0x001ee20000300800 */
[----:B--2---:R-:W-:-:S05]  /*37910*/  FMUL R23, R12, R23 ;  /* 0x000000170c177220 */ /* 0x004fca0000400000 */
        /* <DEDUP_REMOVED lines=9> */
[----:B------:R2:W-:Y:S01]  /*379b0*/  STL [R1+0x34c], R13 ;  /* 0x00034c0d01007387 */ /* 0x0005e20000100800 */
[----:B----4-:R-:W-:-:S03]  /*379c0*/  FMUL R8, R12, R8 ;  /* 0x000000080c087220 */ /* 0x010fc60000400000 */
[----:B0-----:R-:W4:Y:S04]  /*379d0*/  LDL.LU R14, [R1+0x748] ;  /* 0x00074800010e7983 */ /* 0x001f280000300800 */
[----:B------:R0:W-:Y:S04]  /*379e0*/  STL [R1+0x338], R9 ;  /* 0x0003380901007387 */ /* 0x0001e80000100800 */
[----:B--2---:R-:W2:Y:S04]  /*379f0*/  LDL.LU R13, [R1+0x74c] ;  /* 0x00074c00010d7983 */ /* 0x004ea80000300800 */
[----:B------:R1:W-:Y:S04]  /*37a00*/  STL [R1+0x33c], R8 ;  /* 0x00033c0801007387 */ /* 0x0003e80000100800 */
[----:B0-----:R-:W2:Y:S04]  /*37a10*/  LDL.LU R9, [R1+0x738] ;  /* 0x0007380001097983 */ /* 0x001ea80000300800 */
[----:B-1----:R-:W2:Y:S01]  /*37a20*/  LDL.LU R8, [R1+0x73c] ;  /* 0x00073c0001087983 */ /* 0x002ea20000300800 */
[----:B---3--:R-:W-:-:S02]  /*37a30*/  FMUL R20, R12, R20 ;  /* 0x000000140c147220 */ /* 0x008fc40000400000 */
        /* <DEDUP_REMOVED lines=8> */
[----:B------:R-:W-:-:S03]  /*37ac0*/  FMUL R15, R12, R15 ;  /* 0x0000000f0c0f7220 */ /* 0x000fc60000400000 */
[----:B------:R-:W3:Y:S04]  /*37ad0*/  LDL.LU R27, [R1+0x728] ;  /* 0x00072800011b7983 */ /* 0x000ee80000300800 */
[----:B------:R0:W-:Y:S04]  /*37ae0*/  STL [R1+0x418], R16 ;  /* 0x0004181001007387 */ /* 0x0001e80000100800 */
[----:B------:R-:W3:Y:S04]  /*37af0*/  LDL.LU R26, [R1+0x72c] ;  /* 0x00072c00011a7983 */ /* 0x000ee80000300800 */
[----:B------:R-:W-:Y:S04]  /*37b00*/  STL [R1+0x41c], R15 ;  /* 0x00041c0f01007387 */ /* 0x000fe80000100800 */
[----:B------:R-:W3:Y:S04]  /*37b10*/  LDL.LU R25, [R1+0x718] ;  /* 0x0007180001197983 */ /* 0x000ee80000300800 */
[----:B------:R-:W3:Y:S04]  /*37b20*/  LDL.LU R24, [R1+0x71c] ;  /* 0x00071c0001187983 */ /* 0x000ee80000300800 */
[----:B------:R-:W3:Y:S04]  /*37b30*/  LDL.LU R23, [R1+0x708] ;  /* 0x0007080001177983 */ /* 0x000ee80000300800 */
[----:B0-----:R-:W3:Y:S04]  /*37b40*/  LDL.LU R18, [R1+0x70c] ;  /* 0x00070c0001127983 */ /* 0x001ee80000300800 */
[----:B-1----:R-:W3:Y:S04]  /*37b50*/  LDL.LU R17, [R1+0x6f8] ;  /* 0x0006f80001117983 */ /* 0x002ee80000300800 */
[----:B------:R-:W3:Y:S01]  /*37b60*/  LDL.LU R16, [R1+0x6fc] ;  /* 0x0006fc0001107983 */ /* 0x000ee20000300800 */
[----:B----4-:R-:W-:-:S02]  /*37b70*/  FMUL R14, R12, R14 ;  /* 0x0000000e0c0e7220 */ /* 0x010fc40000400000 */
[----:B--2---:R-:W-:-:S03]  /*37b80*/  FMUL R13, R12, R13 ;  /* 0x0000000d0c0d7220 */ /* 0x004fc60000400000 */
[----:B------:R-:W-:Y:S04]  /*37b90*/  STL [R1+0x408], R14 ;  /* 0x0004080e01007387 */ /* 0x000fe80000100800 */
[----:B------:R0:W-:Y:S01]  /*37ba0*/  STL [R1+0x40c], R13 ;  /* 0x00040c0d01007387 */ /* 0x0001e20000100800 */
[----:B------:R-:W-:-:S03]  /*37bb0*/  FMUL R9, R12, R9 ;  /* 0x000000090c097220 */ /* 0x000fc60000400000 */
[----:B------:R-:W2:Y:S01]  /*37bc0*/  LDL.LU R22, [R1+0x6e8] ;  /* 0x0006e80001167983 */ /* 0x000ea20000300800 */
[----:B------:R-:W-:-:S03]  /*37bd0*/  FMUL R8, R12, R8 ;  /* 0x000000080c087220 */ /* 0x000fc60000400000 */
[----:B------:R-:W-:Y:S04]  /*37be0*/  STL [R1+0x3f8], R9 ;  /* 0x0003f80901007387 */ /* 0x000fe80000100800 */
[----:B------:R-:W4:Y:S04]  /*37bf0*/  LDL.LU R19, [R1+0x6ec] ;  /* 0x0006ec0001137983 */ /* 0x000f280000300800 */
[----:B------:R1:W-:Y:S04]  /*37c00*/  STL [R1+0x3fc], R8 ;  /* 0x0003fc0801007387 */ /* 0x0003e80000100800 */
[----:B0-----:R-:W4:Y:S04]  /*37c10*/  LDL.LU R13, [R1+0x1024] ;  /* 0x00102400010d7983 */ /* 0x001f280000300800 */
[----:B------:R-:W4:Y:S04]  /*37c20*/  LDL.64 R20, [R1+0x1308] ;  /* 0x0013080001147983 */ /* 0x000f280000100a00 */
[----:B------:R-:W4:Y:S04]  /*37c30*/  LDL.64 R14, [R1+0x1310] ;  /* 0x00131000010e7983 */ /* 0x000f280000100a00 */
[----:B-1----:R-:W4:Y:S01]  /*37c40*/  LDL.64 R8, [R1+0x1300] ;  /* 0x0013000001087983 */ /* 0x002f220000100a00 */
[----:B---3--:R-:W-:-:S02]  /*37c50*/  FMUL R27, R12, R27 ;  /* 0x0000001b0c1b7220 */ /* 0x008fc40000400000 */
[----:B------:R-:W-:-:S03]  /*37c60*/  FMUL R26, R12, R26 ;  /* 0x0000001a0c1a7220 */ /* 0x000fc60000400000 */
        /* <DEDUP_REMOVED lines=16> */
[----:B0-----:R-:W3:Y:S01]  /*37d70*/  LDL.LU R16, [R1+0xa44] ;  /* 0x000a440001107983 */ /* 0x001ee20000300800 */
[----:B--2---:R-:W-:-:S05]  /*37d80*/  FMUL R22, R12, R22 ;  /* 0x000000160c167220 */ /* 0x004fca0000400000 */
[----:B------:R0:W-:Y:S01]  /*37d90*/  STL [R1+0x3a8], R22 ;  /* 0x0003a81601007387 */ /* 0x0001e20000100800 */
[C---:B----4-:R-:W-:Y:S02]  /*37da0*/  FMUL R19, R12.reuse, R19 ;  /* 0x000000130c137220 */ /* 0x050fe40000400000 */
[----:B------:R-:W-:-:S03]  /*37db0*/  FFMA R13, R12, R13, R7 ;  /* 0x0000000d0c0d7223 */ /* 0x000fc60000000007 */
[----:B------:R-:W-:Y:S04]  /*37dc0*/  STL [R1+0x3ac], R19 ;  /* 0x0003ac1301007387 */ /* 0x000fe80000100800 */
[----:B------:R1:W-:Y:S04]  /*37dd0*/  STL [R1+0x1024], R13 ;  /* 0x0010240d01007387 */ /* 0x0003e80000100800 */
[----:B------:R-:W2:Y:S01]  /*37de0*/  LDL.LU R23, [R1+0xa30] ;  /* 0x000a300001177983 */ /* 0x000ea20000300800 */
[----:B------:R-:W-:-:S03]  /*37df0*/  IMAD.WIDE R14, R0, 0x2, R14 ;  /* 0x00000002000e7825 */ /* 0x000fc600078e020e */
[----:B0-----:R-:W4:Y:S01]  /*37e00*/  LDL.LU R22, [R1+0xa34] ;  /* 0x000a340001167983 */ /* 0x001f220000300800 */
[----:B-1----:R-:W-:-:S03]  /*37e10*/  IMAD.WIDE R12, R0, 0x2, R20 ;  /* 0x00000002000c7825 */ /* 0x002fc600078e0214 */
[----:B------:R-:W4:Y:S04]  /*37e20*/  LDL.LU R21, [R1+0xa20] ;  /* 0x000a200001157983 */ /* 0x000f280000300800 */
[----:B------:R-:W4:Y:S04]  /*37e30*/  LDL.LU R7, [R1+0xa24] ;  /* 0x000a240001077983 */ /* 0x000f280000300800 */
[----:B------:R0:W4:Y:S01]  /*37e40*/  LDG.E.U16 R26, [R14.64] ;  /* 0x000000060e1a7981 */ /* 0x000122000c1e1500 */
[----:B------:R-:W-:-:S03]  /*37e50*/  IMAD.WIDE R8, R0, 0x2, R8 ;  /* 0x0000000200087825 */ /* 0x000fc600078e0208 */
[----:B------:R1:W4:Y:S04]  /*37e60*/  LDG.E.U16 R25, [R12.64] ;  /* 0x000000060c197981 */ /* 0x000328000c1e1500 */
[----:B------:R-:W4:Y:S04]  /*37e70*/  LDL.LU R20, [R1+0xa10] ;  /* 0x000a100001147983 */ /* 0x000f280000300800 */
[----:B0-----:R-:W4:Y:S04]  /*37e80*/  LDL.LU R14, [R1+0xa14] ;  /* 0x000a1400010e7983 */ /* 0x001f280000300800 */
[----:B------:R0:W4:Y:S01]  /*37e90*/  LDG.E.U16 R24, [R8.64] ;  /* 0x0000000608187981 */ /* 0x000122000c1e1500 */
[----:B---3--:R-:W-:-:S05]  /*37ea0*/  FFMA R18, R10, R18, R11 ;  /* 0x000000120a127223 */ /* 0x008fca000000000b */
[----:B------:R3:W-:Y:S04]  /*37eb0*/  STL [R1+0x1028], R18 ;  /* 0x0010281201007387 */ /* 0x0007e80000100800 */
[----:B------:R-:W4:Y:S01]  /*37ec0*/  LDL.LU R19, [R1+0xa00] ;  /* 0x000a000001137983 */ /* 0x000f220000300800 */
[----:B0-----:R-:W-:-:S05]  /*37ed0*/  FMUL R9, R10, R17 ;  /* 0x000000110a097220 */ /* 0x001fca0000400000 */
[----:B------:R0:W-:Y:S04]  /*37ee0*/  STL [R1+0x280], R9 ;  /* 0x0002800901007387 */ /* 0x0001e80000100800 */
[----:B---3--:R-:W3:Y:S01]  /*37ef0*/  LDL.LU R18, [R1+0xa04] ;  /* 0x000a040001127983 */ /* 0x008ee20000300800 */
[----:B------:R-:W-:-:S05]  /*37f00*/  FMUL R8, R10, R16 ;  /* 0x000000100a087220 */ /* 0x000fca0000400000 */
[----:B------:R0:W-:Y:S04]  /*37f10*/  STL [R1+0x284], R8 ;  /* 0x0002840801007387 */ /* 0x0001e80000100800 */
[----:B------:R-:W3:Y:S04]  /*37f20*/  LDL.LU R17, [R1+0x9f0] ;  /* 0x0009f00001117983 */ /* 0x000ee80000300800 */
[----:B------:R-:W3:Y:S04]  /*37f30*/  LDL.LU R16, [R1+0x9f4] ;  /* 0x0009f40001107983 */ /* 0x000ee80000300800 */
[----:B------:R-:W3:Y:S04]  /*37f40*/  LDL.LU R15, [R1+0x9e0] ;  /* 0x0009e000010f7983 */ /* 0x000ee80000300800 */
[----:B-1----:R-:W3:Y:S04]  /*37f50*/  LDL.LU R13, [R1+0x9e4] ;  /* 0x0009e400010d7983 */ /* 0x002ee80000300800 */
[----:B0-----:R-:W3:Y:S04]  /*37f60*/  LDL.LU R9, [R1+0x9d0] ;  /* 0x0009d00001097983 */ /* 0x001ee80000300800 */
[----:B------:R-:W3:Y:S01]  /*37f70*/  LDL.LU R8, [R1+0x9d4] ;  /* 0x0009d40001087983 */ /* 0x000ee20000300800 */
[----:B--2---:R-:W-:-:S02]  /*37f80*/  FMUL R11, R10, R23 ;  /* 0x000000170a0b7220 */ /* 0x004fc40000400000 */
[----:B----4-:R-:W-:-:S03]  /*37f90*/  FMUL R12, R10, R22 ;  /* 0x000000160a0c7220 */ /* 0x010fc60000400000 */
[----:B------:R0:W-:Y:S01]  /*37fa0*/  STL [R1+0x270], R11 ;  /* 0x0002700b01007387 */ /* 0x0001e20000100800 */
[----:B------:R-:W-:-:S03]  /*37fb0*/  FMUL R21, R10, R21 ;  /* 0x000000150a157220 */ /* 0x000fc60000400000 */
[----:B------:R1:W-:Y:S01]  /*37fc0*/  STL [R1+0x274], R12 ;  /* 0x0002740c01007387 */ /* 0x0003e20000100800 */
[----:B0-----:R-:W-:-:S03]  /*37fd0*/  FMUL R11, R10, R7 ;  /* 0x000000070a0b7220 */ /* 0x001fc60000400000 */
[----:B-1----:R-:W2:Y:S04]  /*37fe0*/  LDL.LU R12, [R1+0x9c0] ;  /* 0x0009c000010c7983 */ /* 0x002ea80000300800 */
[----:B------:R-:W-:Y:S04]  /*37ff0*/  STL [R1+0x260], R21 ;  /* 0x0002601501007387 */ /* 0x000fe80000100800 */
[----:B------:R-:W-:Y:S04]  /*38000*/  STL [R1+0x758], R26 ;  /* 0x0007581a01007387 */ /* 0x000fe80000100800 */
[----:B------:R-:W4:Y:S04]  /*38010*/  LDL.LU R7, [R1+0x9c4] ;  /* 0x0009c40001077983 */ /* 0x000f280000300800 */
[----:B------:R-:W-:Y:S04]  /*38020*/  STL [R1+0x754], R25 ;  /* 0x0007541901007387 */ /* 0x000fe80000100800 */
[----:B------:R0:W-:Y:S02]  /*38030*/  STL [R1+0x264], R11 ;  /* 0x0002640b01007387 */ /* 0x0001e40000100800 */
[----:B0-----:R-:W-:-:S02]  /*38040*/  FMUL R11, R10, R20 ;  /* 0x000000140a0b7220 */ /* 0x001fc40000400000 */
[C---:B------:R-:W-:Y:S02]  /*38050*/  FMUL R20, R10.reuse, R14 ;  /* 0x0000000e0a147220 */ /* 0x040fe40000400000 */
[----:B------:R-:W4:Y:S04]  /*38060*/  LDL.LU R14, [R1+0x9b0] ;  /* 0x0009b000010e7983 */ /* 0x000f280000300800 */
[----:B------:R0:W-:Y:S04]  /*38070*/  STL [R1+0x250], R11 ;  /* 0x0002500b01007387 */ /* 0x0001e80000100800 */
[----:B------:R-:W-:Y:S04]  /*38080*/  STL [R1+0x750], R24 ;  /* 0x0007501801007387 */ /* 0x000fe80000100800 */
[----:B0-----:R-:W4:Y:S04]  /*38090*/  LDL.LU R11, [R1+0x9b4] ;  /* 0x0009b400010b7983 */ /* 0x001f280000300800 */
[----:B------:R-:W-:Y:S01]  /*380a0*/  STL [R1+0x254], R20 ;  /* 0x0002541401007387 */ /* 0x000fe20000100800 */
[----:B------:R-:W-:-:S05]  /*380b0*/  FMUL R19, R10, R19 ;  /* 0x000000130a137220 */ /* 0x000fca0000400000 */
[----:B------:R0:W-:Y:S01]  /*380c0*/  STL [R1+0x240], R19 ;  /* 0x0002401301007387 */ /* 0x0001e20000100800 */
[----:B---3--:R-:W-:-:S05]  /*380d0*/  FMUL R18, R10, R18 ;  /* 0x000000120a127220 */ /* 0x008fca0000400000 */
[----:B------:R-:W-:Y:S01]  /*380e0*/  STL [R1+0x244], R18 ;  /* 0x0002441201007387 */ /* 0x000fe20000100800 */
[C---:B------:R-:W-:Y:S02]  /*380f0*/  FMUL R17, R10.reuse, R17 ;  /* 0x000000110a117220 */ /* 0x040fe40000400000 */
        /* <DEDUP_REMOVED lines=11> */
[----:B-1----:R-:W3:Y:S04]  /*381b0*/  LDL.LU R13, [R1+0x9a4] ;  /* 0x0009a400010d7983 */ /* 0x002ee80000300800 */
[----:B------:R1:W-:Y:S04]  /*381c0*/  STL [R1+0x314], R8 ;  /* 0x0003140801007387 */ /* 0x0003e80000100800 */
[----:B0-----:R-:W3:Y:S04]  /*381d0*/  LDL.LU R9, [R1+0x980] ;  /* 0x0009800001097983 */ /* 0x001ee80000300800 */
[----:B-1----:R-:W3:Y:S01]  /*381e0*/  LDL.LU R8, [R1+0x984] ;  /* 0x0009840001087983 */ /* 0x002ee20000300800 */
[----:B--2---:R-:W-:-:S02]  /*381f0*/  FMUL R12, R10, R12 ;  /* 0x0000000c0a0c7220 */ /* 0x004fc40000400000 */
[C---:B----4-:R-:W-:Y:S02]  /*38200*/  FMUL R15, R10.reuse, R7 ;  /* 0x000000070a0f7220 */ /* 0x050fe40000400000 */
[----:B------:R-:W2:Y:S04]  /*38210*/  LDL.LU R7, [R1+0x970] ;  /* 0x0009700001077983 */ /* 0x000ea80000300800 */
[----:B------:R0:W-:Y:S04]  /*38220*/  STL [R1+0x300], R12 ;  /* 0x0003000c01007387 */ /* 0x0001e80000100800 */
[----:B0-----:R-:W4:Y:S01]  /*38230*/  LDL.LU R12, [R1+0x974] ;  /* 0x00097400010c7983 */ /* 0x001f220000300800 */
[----:B------:R-:W-:-:S03]  /*38240*/  FMUL R14, R10, R14 ;  /* 0x0000000e0a0e7220 */ /* 0x000fc60000400000 */
[----:B------:R0:W-:Y:S04]  /*38250*/  STL [R1+0x304], R15 ;  /* 0x0003040f01007387 */ /* 0x0001e80000100800 */
[----:B------:R-:W4:Y:S04]  /*38260*/  LDL.LU R18, [R1+0x900] ;  /* 0x0009000001127983 */ /* 0x000f280000300800 */
[----:B------:R1:W-:Y:S04]  /*38270*/  STL [R1+0x2f0], R14 ;  /* 0x0002f00e01007387 */ /* 0x0003e80000100800 */
[----:B------:R-:W4:Y:S01]  /*38280*/  LDL.LU R17, [R1+0x904] ;  /* 0x0009040001117983 */ /* 0x000f220000300800 */
[----:B------:R-:W-:-:S05]  /*38290*/  FMUL R11, R10, R11 ;  /* 0x0000000b0a0b7220 */ /* 0x000fca0000400000 */
[----:B------:R1:W-:Y:S04]  /*382a0*/  STL [R1+0x2f4], R11 ;  /* 0x0002f40b01007387 */ /* 0x0003e80000100800 */
[----:B------:R-:W4:Y:S04]  /*382b0*/  LDL.LU R16, [R1+0x8f0] ;  /* 0x0008f00001107983 */ /* 0x000f280000300800 */
[----:B0-----:R-:W4:Y:S04]  /*382c0*/  LDL.LU R15, [R1+0x8f4] ;  /* 0x0008f400010f7983 */ /* 0x001f280000300800 */
[----:B-1----:R-:W4:Y:S04]  /*382d0*/  LDL.LU R14, [R1+0x8e0] ;  /* 0x0008e000010e7983 */ /* 0x002f280000300800 */
[----:B------:R-:W4:Y:S01]  /*382e0*/  LDL.LU R11, [R1+0x8e4] ;  /* 0x0008e400010b7983 */ /* 0x000f220000300800 */
[----:B---3--:R-:W-:-:S02]  /*382f0*/  FMUL R19, R10, R19 ;  /* 0x000000130a137220 */ /* 0x008fc40000400000 */
[----:B------:R-:W-:-:S03]  /*38300*/  FMUL R13, R10, R13 ;  /* 0x0000000d0a0d7220 */ /* 0x000fc60000400000 */
[----:B------:R-:W-:Y:S01]  /*38310*/  STL [R1+0x2e0], R19 ;  /* 0x0002e01301007387 */ /* 0x000fe20000100800 */
[----:B------:R-:W-:-:S03]  /*38320*/  FMUL R9, R10, R9 ;  /* 0x000000090a097220 */ /* 0x000fc60000400000 */
[----:B------:R-:W-:Y:S01]  /*38330*/  STL [R1+0x2e4], R13 ;  /* 0x0002e40d01007387 */ /* 0x000fe20000100800 */
[----:B------:R-:W-:-:S03]  /*38340*/  FMUL R8, R10, R8 ;  /* 0x000000080a087220 */ /* 0x000fc60000400000 */
[----:B------:R0:W-:Y:S04]  /*38350*/  STL [R1+0x2d0], R9 ;  /* 0x0002d00901007387 */ /* 0x0001e80000100800 */
[----:B0-----:R-:W3:Y:S04]  /*38360*/  LDL.LU R9, [R1+0xa48] ;  /* 0x000a480001097983 */ /* 0x001ee80000300800 */
[----:B------:R0:W-:Y:S04]  /*38370*/  STL [R1+0x2d4], R8 ;  /* 0x0002d40801007387 */ /* 0x0001e80000100800 */
[----:B0-----:R-:W3:Y:S01]  /*38380*/  LDL.LU R8, [R1+0xa4c] ;  /* 0x000a4c0001087983 */ /* 0x001ee20000300800 */
[----:B--2---:R-:W-:-:S05]  /*38390*/  FMUL R13, R10, R7 ;  /* 0x000000070a0d7220 */ /* 0x004fca0000400000 */
[----:B------:R0:W-:Y:S01]  /*383a0*/  STL [R1+0x2c0], R13 ;  /* 0x0002c00d01007387 */ /* 0x0001e20000100800 */
[----:B----4-:R-:W-:-:S03]  /*383b0*/  FMUL R19, R10, R12 ;  /* 0x0000000c0a137220 */ /* 0x010fc60000400000 */
[----:B0-----:R-:W2:Y:S04]  /*383c0*/  LDL.LU R13, [R1+0xa38] ;  /* 0x000a3800010d7983 */ /* 0x001ea80000300800 */
[----:B------:R-:W4:Y:S01]  /*383d0*/  LDL.LU R12, [R1+0xa3c] ;  /* 0x000a3c00010c7983 */ /* 0x000f220000300800 */
[----:B------:R-:W-:-:S03]  /*383e0*/  FMUL R18, R10, R18 ;  /* 0x000000120a127220 */ /* 0x000fc60000400000 */
[----:B------:R0:W-:Y:S01]  /*383f0*/  STL [R1+0x2c4], R19 ;  /* 0x0002c41301007387 */ /* 0x0001e20000100800 */
        /* <DEDUP_REMOVED lines=9> */
[----:B------:R-:W4:Y:S04]  /*38490*/  LDL.LU R22, [R1+0xa28] ;  /* 0x000a280001167983 */ /* 0x000f280000300800 */
[----:B------:R-:W-:Y:S04]  /*384a0*/  STL [R1+0x290], R14 ;  /* 0x0002900e01007387 */ /* 0x000fe80000100800 */
[----:B------:R-:W4:Y:S04]  /*384b0*/  LDL.LU R21, [R1+0xa2c] ;  /* 0x000a2c0001157983 */ /* 0x000f280000300800 */
[----:B------:R-:W-:Y:S04]  /*384c0*/  STL [R1+0x294], R10 ;  /* 0x0002940a01007387 */ /* 0x000fe80000100800 */
[----:B------:R-:W4:Y:S04]  /*384d0*/  LDL.LU R20, [R1+0xa18] ;  /* 0x000a180001147983 */ /* 0x000f280000300800 */
[----:B------:R-:W4:Y:S04]  /*384e0*/  LDL.LU R11, [R1+0xa1c] ;  /* 0x000a1c00010b7983 */ /* 0x000f280000300800 */
[----:B0-----:R-:W4:Y:S01]  /*384f0*/  LDL.LU R19, [R1+0xa08] ;  /* 0x000a080001137983 */ /* 0x001f220000300800 */
[----:B---3--:R-:W-:-:S05]  /*38500*/  FMUL R9, R4, R9 ;  /* 0x0000000904097220 */ /* 0x008fca0000400000 */
[----:B------:R0:W-:Y:S04]  /*38510*/  STL [R1+0x288], R9 ;  /* 0x0002880901007387 */ /* 0x0001e80000100800 */
[----:B-1----:R-:W3:Y:S01]  /*38520*/  LDL.LU R18, [R1+0xa0c] ;  /* 0x000a0c0001127983 */ /* 0x002ee20000300800 */
[----:B------:R-:W-:-:S05]  /*38530*/  FMUL R8, R4, R8 ;  /* 0x0000000804087220 */ /* 0x000fca0000400000 */
[----:B------:R1:W-:Y:S04]  /*38540*/  STL [R1+0x28c], R8 ;  /* 0x00028c0801007387 */ /* 0x0003e80000100800 */
[----:B0-----:R-:W3:Y:S04]  /*38550*/  LDL.LU R9, [R1+0x9f8] ;  /* 0x0009f80001097983 */ /* 0x001ee80000300800 */
[----:B-1----:R-:W3:Y:S04]  /*38560*/  LDL.LU R8, [R1+0x9fc] ;  /* 0x0009fc0001087983 */ /* 0x002ee80000300800 */
[----:B------:R-:W3:Y:S01]  /*38570*/  LDL.LU R17, [R1+0x9e8] ;  /* 0x0009e80001117983 */ /* 0x000ee20000300800 */
[----:B--2---:R-:W-:-:S02]  /*38580*/  FMUL R13, R4, R13 ;  /* 0x0000000d040d7220 */ /* 0x004fc40000400000 */
[----:B----4-:R-:W-:-:S03]  /*38590*/  FMUL R10, R4, R12 ;  /* 0x0000000c040a7220 */ /* 0x010fc60000400000 */
[----:B------:R0:W-:Y:S04]  /*385a0*/  STL [R1+0x278], R13 ;  /* 0x0002780d01007387 */ /* 0x0001e80000100800 */
[----:B------:R-:W2:Y:S04]  /*385b0*/  LDL.LU R16, [R1+0x9ec] ;  /* 0x0009ec0001107983 */ /* 0x000ea80000300800 */
[----:B------:R1:W-:Y:S04]  /*385c0*/  STL [R1+0x27c], R10 ;  /* 0x00027c0a01007387 */ /* 0x0003e80000100800 */
[----:B------:R-:W4:Y:S04]  /*385d0*/  LDL.LU R15, [R1+0x9d8] ;  /* 0x0009d800010f7983 */ /* 0x000f280000300800 */
[----:B------:R-:W4:Y:S04]  /*385e0*/  LDL.LU R14, [R1+0x9dc] ;  /* 0x0009dc00010e7983 */ /* 0x000f280000300800 */
[----:B0-----:R-:W4:Y:S04]  /*385f0*/  LDL.LU R13, [R1+0x9c8] ;  /* 0x0009c800010d7983 */ /* 0x001f280000300800 */
[----:B------:R-:W4:Y:S01]  /*38600*/  LDL.LU R12, [R1+0x9cc] ;  /* 0x0009cc00010c7983 */ /* 0x000f220000300800 */
[----:B------:R-:W-:-:S02]  /*38610*/  FMUL R22, R4, R22 ;  /* 0x0000001604167220 */ /* 0x000fc40000400000 */
[----:B------:R-:W-:-:S03]  /*38620*/  FMUL R21, R4, R21 ;  /* 0x0000001504157220 */ /* 0x000fc60000400000 */
[----:B------:R-:W-:Y:S04]  /*38630*/  STL [R1+0x268], R22 ;  /* 0x0002681601007387 */ /* 0x000fe80000100800 */
[----:B------:R0:W-:Y:S01]  /*38640*/  STL [R1+0x26c], R21 ;  /* 0x00026c1501007387 */ /* 0x0001e20000100800 */
[C---:B-1----:R-:W-:Y:S02]  /*38650*/  FMUL R10, R4.reuse, R20 ;  /* 0x00000014040a7220 */ /* 0x042fe40000400000 */
[C---:B------:R-:W-:Y:S02]  /*38660*/  FMUL R20, R4.reuse, R11 ;  /* 0x0000000b04147220 */ /* 0x040fe40000400000 */
[----:B------:R-:W4:Y:S01]  /*38670*/  LDL.LU R11, [R1+0x9b8] ;  /* 0x0009b800010b7983 */ /* 0x000f220000300800 */
[----:B0-----:R-:W-:-:S03]  /*38680*/  FMUL R21, R4, R19 ;  /* 0x0000001304157220 */ /* 0x001fc60000400000 */
[----:B------:R0:W-:Y:S04]  /*38690*/  STL [R1+0x258], R10 ;  /* 0x0002580a01007387 */ /* 0x0001e80000100800 */
[----:B0-----:R-:W4:Y:S04]  /*386a0*/  LDL.LU R10, [R1+0x9bc] ;  /* 0x0009bc00010a7983 */ /* 0x001f280000300800 */
[----:B------:R3:W-:Y:S04]  /*386b0*/  STL [R1+0x25c], R20 ;  /* 0x00025c1401007387 */ /* 0x0007e80000100800 */
[----:B------:R-:W-:Y:S01]  /*386c0*/  STL [R1+0x248], R21 ;  /* 0x0002481501007387 */ /* 0x000fe20000100800 */
[----:B---3--:R-:W-:-:S05]  /*386d0*/  FMUL R20, R4, R18 ;  /* 0x0000001204147220 */ /* 0x008fca0000400000 */
[----:B------:R-:W-:Y:S01]  /*386e0*/  STL [R1+0x24c], R20 ;  /* 0x00024c1401007387 */ /* 0x000fe20000100800 */
[----:B------:R-:W-:-:S03]  /*386f0*/  FMUL R19, R4, R9 ;  /* 0x0000000904137220 */ /* 0x000fc60000400000 */
[----:B------:R-:W3:Y:S01]  /*38700*/  LDL.LU R9, [R1+0x9a8] ;  /* 0x0009a80001097983 */ /* 0x000ee20000300800 */
[----:B------:R-:W-:-:S03]  /*38710*/  FMUL R18, R4, R8 ;  /* 0x0000000804127220 */ /* 0x000fc60000400000 */
[----:B------:R-:W-:Y:S04]  /*38720*/  STL [R1+0x238], R19 ;  /* 0x0002381301007387 */ /* 0x000fe80000100800 */
[----:B------:R-:W3:Y:S04]  /*38730*/  LDL.LU R8, [R1+0x9ac] ;  /* 0x0009ac0001087983 */ /* 0x000ee80000300800 */
[----:B------:R-:W0:Y:S01]  /*38740*/  S2R R23, SR_TID.X ;  /* 0x0000000000177919 */ /* 0x000e220000002100 */
[----:B------:R-:W-:-:S03]  /*38750*/  FMUL R17, R4, R17 ;  /* 0x0000001104117220 */ /* 0x000fc60000400000 */
[----:B------:R-:W-:Y:S04]  /*38760*/  STL [R1+0x23c], R18 ;  /* 0x00023c1201007387 */ /* 0x000fe80000100800 */
[----:B------:R-:W-:Y:S01]  /*38770*/  STL [R1+0x328], R17 ;  /* 0x0003281101007387 */ /* 0x000fe20000100800 */
[----:B0-----:R-:W-:-:S04]  /*38780*/  LOP3.LUT R23, R23, 0x1c, RZ, 0xc0, !PT ;  /* 0x0000001c17177812 */ /* 0x001fc800078ec0ff */
[----:B------:R-:W-:-:S05]  /*38790*/  LEA.HI R23, R23, 0x38, RZ, 0x1e ;  /* 0x0000003817177811 */ /* 0x000fca00078ff0ff */
[----:B------:R0:W1:Y:S01]  /*387a0*/  LDS R7, [R23.X16+0x20000] ;  /* 0x0200000017077984 */ /* 0x000062000000c800 */
[C---:B--2---:R-:W-:Y:S02]  /*387b0*/  FMUL R16, R4.reuse, R16 ;  /* 0x0000001004107220 */ /* 0x044fe40000400000 */
[----:B----4-:R-:W-:-:S03]  /*387c0*/  FMUL R15, R4, R15 ;  /* 0x0000000f040f7220 */ /* 0x010fc60000400000 */
[----:B------:R2:W-:Y:S01]  /*387d0*/  STL [R1+0x32c], R16 ;  /* 0x00032c1001007387 */ /* 0x0005e20000100800 */
[----:B------:R-:W-:-:S03]  /*387e0*/  FMUL R14, R4, R14 ;  /* 0x0000000e040e7220 */ /* 0x000fc60000400000 */
[----:B------:R2:W-:Y:S01]  /*387f0*/  STL [R1+0x318], R15 ;  /* 0x0003180f01007387 */ /* 0x0005e20000100800 */
[----:B------:R-:W-:-:S03]  /*38800*/  FMUL R13, R4, R13 ;  /* 0x0000000d040d7220 */ /* 0x000fc60000400000 */
[----:B------:R0:W-:Y:S01]  /*38810*/  STL [R1+0x31c], R14 ;  /* 0x00031c0e01007387 */ /* 0x0001e20000100800 */
[----:B------:R-:W-:-:S03]  /*38820*/  FMUL R12, R4, R12 ;  /* 0x0000000c040c7220 */ /* 0x000fc60000400000 */
[----:B------:R-:W4:Y:S04]  /*38830*/  LDL.LU R24, [R1+0x988] ;  /* 0x0009880001187983 */ /* 0x000f280000300800 */
[----:B------:R-:W-:Y:S04]  /*38840*/  STL [R1+0x308], R13 ;  /* 0x0003080d01007387 */ /* 0x000fe80000100800 */
[----:B0-----:R-:W4:Y:S04]  /*38850*/  LDL.LU R23, [R1+0x98c] ;  /* 0x00098c0001177983 */ /* 0x001f280000300800 */
[----:B------:R0:W-:Y:S04]  /*38860*/  STL [R1+0x30c], R12 ;  /* 0x00030c0c01007387 */ /* 0x0001e80000100800 */
[----:B------:R-:W4:Y:S04]  /*38870*/  LDL.LU R21, [R1+0x978] ;  /* 0x0009780001157983 */ /* 0x000f280000300800 */
[----:B------:R-:W4:Y:S04]  /*38880*/  LDL.LU R20, [R1+0x97c] ;  /* 0x00097c0001147983 */ /* 0x000f280000300800 */
[----:B------:R-:W4:Y:S01]  /*38890*/  LDL.LU R19, [R1+0x908] ;  /* 0x0009080001137983 */ /* 0x000f220000300800 */
[----:B------:R-:W-:-:S05]  /*388a0*/  FMUL R11, R4, R11 ;  /* 0x0000000b040b7220 */ /* 0x000fca0000400000 */
[----:B------:R-:W-:Y:S04]  /*388b0*/  STL [R1+0x2f8], R11 ;  /* 0x0002f80b01007387 */ /* 0x000fe80000100800 */
[----:B------:R-:W4:Y:S01]  /*388c0*/  LDL.LU R18, [R1+0x90c] ;  /* 0x00090c0001127983 */ /* 0x000f220000300800 */
[----:B------:R-:W-:-:S05]  /*388d0*/  FMUL R10, R4, R10 ;  /* 0x0000000a040a7220 */ /* 0x000fca0000400000 */
[----:B------:R0:W-:Y:S04]  /*388e0*/  STL [R1+0x2fc], R10 ;  /* 0x0002fc0a01007387 */ /* 0x0001e80000100800 */
[----:B------:R-:W4:Y:S04]  /*388f0*/  LDL.LU R17, [R1+0x8f8] ;  /* 0x0008f80001117983 */ /* 0x000f280000300800 */
[----:B--2---:R-:W2:Y:S04]  /*38900*/  LDL.LU R16, [R1+0x8fc] ;  /* 0x0008fc0001107983 */ /* 0x004ea80000300800 */
[----:B------:R-:W2:Y:S01]  /*38910*/  LDL.LU R22, [R1+0x8e8] ;  /* 0x0008e80001167983 */ /* 0x000ea20000300800 */
[----:B---3--:R-:W-:-:S05]  /*38920*/  FMUL R9, R4, R9 ;  /* 0x0000000904097220 */ /* 0x008fca0000400000 */
[----:B------:R-:W-:Y:S01]  /*38930*/  STL [R1+0x2e8], R9 ;  /* 0x0002e80901007387 */ /* 0x000fe20000100800 */
[----:B------:R-:W-:-:S03]  /*38940*/  FMUL R8, R4, R8 ;  /* 0x0000000804087220 */ /* 0x000fc60000400000 */
[----:B------:R-:W3:Y:S04]  /*38950*/  LDL.LU R15, [R1+0x8ec] ;  /* 0x0008ec00010f7983 */ /* 0x000ee80000300800 */
[----:B------:R1:W-:Y:S04]  /*38960*/  STL [R1+0x2ec], R8 ;  /* 0x0002ec0801007387 */ /* 0x0003e80000100800 */
[----:B------:R-:W3:Y:S04]  /*38970*/  LDL.LU R14, [R1+0x102c] ;  /* 0x00102c00010e7983 */ /* 0x000ee80000300800 */
[----:B0-----:R-:W3:Y:S04]  /*38980*/  LDL.64 R12, [R1+0x12f8] ;  /* 0x0012f800010c7983 */ /* 0x001ee80000100a00 */
[----:B------:R-:W3:Y:S04]  /*38990*/  LDL.64 R10, [R1+0x12f0] ;  /* 0x0012f000010a7983 */ /* 0x000ee80000100a00 */
[----:B-1----:R-:W3:Y:S01]  /*389a0*/  LDL.64 R8, [R1+0x12e8] ;  /* 0x0012e80001087983 */ /* 0x002ee20000100a00 */
[----:B----4-:R-:W-:-:S02]  /*389b0*/  FMUL R26, R4, R24 ;  /* 0x00000018041a7220 */ /* 0x010fc40000400000 */
[----:B------:R-:W-:-:S03]  /*389c0*/  FMUL R25, R4, R23 ;  /* 0x0000001704197220 */ /* 0x000fc60000400000 */
[----:B------:R-:W-:Y:S04]  /*389d0*/  STL [R1+0x2d8], R26 ;  /* 0x0002d81a01007387 */ /* 0x000fe80000100800 */
[----:B------:R-:W-:Y:S01]  /*389e0*/  STL [R1+0x2dc], R25 ;  /* 0x0002dc1901007387 */ /* 0x000fe20000100800 */
[C---:B------:R-:W-:Y:S02]  /*389f0*/  FMUL R24, R4.reuse, R21 ;  /* 0x0000001504187220 */ /* 0x040fe40000400000 */
[C---:B------:R-:W-:Y:S02]  /*38a00*/  FMUL R23, R4.reuse, R20 ;  /* 0x0000001404177220 */ /* 0x040fe40000400000 */
[----:B------:R-:W4:Y:S04]  /*38a10*/  LDL.64 R20, [R1+0x12e0] ;  /* 0x0012e00001147983 */ /* 0x000f280000100a00 */
[----:B------:R0:W-:Y:S04]  /*38a20*/  STL [R1+0x2c8], R24 ;  /* 0x0002c81801007387 */ /* 0x0001e80000100800 */
[----:B------:R1:W-:Y:S01]  /*38a30*/  STL [R1+0x2cc], R23 ;  /* 0x0002cc1701007387 */ /* 0x0003e20000100800 */
[----:B0-----:R-:W-:-:S02]  /*38a40*/  FMUL R24, R4, R19 ;  /* 0x0000001304187220 */ /* 0x001fc40000400000 */
[C---:B-1----:R-:W-:Y:S02]  /*38a50*/  FMUL R23, R4.reuse, R18 ;  /* 0x0000001204177220 */ /* 0x042fe40000400000 */
[----:B------:R-:W4:Y:S04]  /*38a60*/  LDL.64 R18, [R1+0x12d8] ;  /* 0x0012d80001127983 */ /* 0x000f280000100a00 */
[----:B------:R0:W-:Y:S04]  /*38a70*/  STL [R1+0x2b8], R24 ;  /* 0x0002b81801007387 */ /* 0x0001e80000100800 */
[----:B------:R2:W-:Y:S01]  /*38a80*/  STL [R1+0x2bc], R23 ;  /* 0x0002bc1701007387 */ /* 0x0005e20000100800 */
[----:B0-----:R-:W-:-:S02]  /*38a90*/  FMUL R24, R4, R17 ;  /* 0x0000001104187220 */ /* 0x001fc40000400000 */
[C---:B--2---:R-:W-:Y:S02]  /*38aa0*/  FMUL R23, R4.reuse, R16 ;  /* 0x0000001004177220 */ /* 0x044fe40000400000 */
[----:B------:R-:W2:Y:S01]  /*38ab0*/  LDL.64 R16, [R1+0x12d0] ;  /* 0x0012d00001107983 */ /* 0x000ea20000100a00 */
[C---:B------:R-:W-:Y:S02]  /*38ac0*/  FMUL R22, R4.reuse, R22 ;  /* 0x0000001604167220 */ /* 0x040fe40000400000 */
[C---:B---3--:R-:W-:Y:S02]  /*38ad0*/  FMUL R15, R4.reuse, R15 ;  /* 0x0000000f040f7220 */ /* 0x048fe40000400000 */
[----:B------:R-:W-:Y:S02]  /*38ae0*/  FFMA R14, R4, R14, R7 ;  /* 0x0000000e040e7223 */ /* 0x000fe40000000007 */
[----:B------:R-:W-:-:S05]  /*38af0*/  IMAD.WIDE R12, R0, 0x2, R12 ;  /* 0x00000002000c7825 */ /* 0x000fca00078e020c */
[----:B------:R4:W3:Y:S01]  /*38b00*/  LDG.E.U16 R4, [R12.64] ;  /* 0x000000060c047981 */ /* 0x0008e2000c1e1500 */
[----:B------:R-:W-:-:S03]  /*38b10*/  IMAD.WIDE R10, R0, 0x2, R10 ;  /* 0x00000002000a7825 */ /* 0x000fc600078e020a */
[----:B------:R-:W-:Y:S01]  /*38b20*/  STL [R1+0x2a8], R24 ;  /* 0x0002a81801007387 */ /* 0x000fe20000100800 */
[----:B------:R-:W-:-:S03]  /*38b30*/  IMAD.WIDE R8, R0, 0x2, R8 ;  /* 0x0000000200087825 */ /* 0x000fc600078e0208 */
[----:B------:R0:W-:Y:S04]  /*38b40*/  STL [R1+0x2ac], R23 ;  /* 0x0002ac1701007387 */ /* 0x0001e80000100800 */
[----:B------:R1:W-:Y:S04]  /*38b50*/  STL [R1+0x298], R22 ;  /* 0x0002981601007387 */ /* 0x0003e80000100800 */
[----:B------:R-:W-:Y:S04]  /*38b60*/  STL [R1+0x29c], R15 ;  /* 0x00029c0f01007387 */ /* 0x000fe80000100800 */
[----:B0-----:R2:W3:Y:S04]  /*38b70*/  LDG.E.U16 R23, [R8.64] ;  /* 0x0000000608177981 */ /* 0x0014e8000c1e1500 */
[----:B-1----:R0:W3:Y:S04]  /*38b80*/  LDG.E.U16 R22, [R10.64] ;  /* 0x000000060a167981 */ /* 0x0020e8000c1e1500 */
[----:B------:R1:W-:Y:S04]  /*38b90*/  STL [R1+0x102c], R14 ;  /* 0x00102c0e01007387 */ /* 0x0003e80000100800 */
[----:B------:R-:W3:Y:S04]  /*38ba0*/  LDL.64 R26, [R1+0x12b8] ;  /* 0x0012b800011a7983 */ /* 0x000ee80000100a00 */
[----:B------:R-:W3:Y:S04]  /*38bb0*/  LDL.64 R24, [R1+0x12a8] ;  /* 0x0012a80001187983 */ /* 0x000ee80000100a00 */
[----:B-1----:R-:W3:Y:S01]  /*38bc0*/  LDL.64 R14, [R1+0x12c8] ;  /* 0x0012c800010e7983 */ /* 0x002ee20000100a00 */
[----:B----4-:R-:W-:-:S03]  /*38bd0*/  IMAD.WIDE R12, R0, 0x2, R20 ;  /* 0x00000002000c7825 */ /* 0x010fc600078e0214 */
[----:B------:R-:W4:Y:S04]  /*38be0*/  LDL.64 R20, [R1+0x12b0] ;  /* 0x0012b00001147983 */ /* 0x000f280000100a00 */
[----:B------:R-:W4:Y:S01]  /*38bf0*/  LDG.E.U16 R13, [R12.64] ;  /* 0x000000060c0d7981 */ /* 0x000f22000c1e1500 */
[----:B0-----:R-:W-:-:S03]  /*38c00*/  IMAD.WIDE R10, R0, 0x2, R18 ;  /* 0x00000002000a7825 */ /* 0x001fc600078e0212 */
[----:B------:R-:W4:Y:S04]  /*38c10*/  LDL.64 R18, [R1+0x12a0] ;  /* 0x0012a00001127983 */ /* 0x000f280000100a00 */
[----:B------:R0:W4:Y:S04]  /*38c20*/  LDG.E.U16 R7, [R10.64] ;  /* 0x000000060a077981 */ /* 0x000128000c1e1500 */
[----:B0-----:R-:W4:Y:S01]  /*38c30*/  LDL.64 R10, [R1+0x12c0] ;  /* 0x0012c000010a7983 */ /* 0x001f220000100a00 */
[----:B--2---:R-:W-:-:S03]  /*38c40*/  IMAD.WIDE R8, R0, 0x2, R16 ;  /* 0x0000000200087825 */ /* 0x004fc600078e0210 */
[----:B---3--:R0:W-:Y:S04]  /*38c50*/  STL [R1+0x74c], R4 ;  /* 0x00074c0401007387 */ /* 0x0081e80000100800 */
[----:B0-----:R0:W2:Y:S04]  /*38c60*/  LDG.E.U16 R4, [R8.64] ;  /* 0x0000000608047981 */ /* 0x0010a8000c1e1500 */
[----:B------:R-:W-:Y:S04]  /*38c70*/  STL [R1+0x744], R23 ;  /* 0x0007441701007387 */ /* 0x000fe80000100800 */
[----:B------:R1:W-:Y:S04]  /*38c80*/  STL [R1+0x748], R22 ;  /* 0x0007481601007387 */ /* 0x0003e80000100800 */
[----:B------:R-:W3:Y:S04]  /*38c90*/  LDL.64 R16, [R1+0x1290] ;  /* 0x0012900001107983 */ /* 0x000ee80000100a00 */
[----:B-1----:R-:W3:Y:S01]  /*38ca0*/  LDL.64 R22, [R1+0x1298] ;  /* 0x0012980001167983 */ /* 0x002ee20000100a00 */
[----:B0-----:R-:W-:-:S03]  /*38cb0*/  IMAD.WIDE R8, R0, 0x2, R26 ;  /* 0x0000000200087825 */ /* 0x001fc600078e021a */
[----:B----4-:R0:W-:Y:S02]  /*38cc0*/  STL [R1+0x740], R13 ;  /* 0x0007400d01007387 */ /* 0x0101e40000100800 */
[C---:B0-----:R-:W-:Y:S02]  /*38cd0*/  IMAD.WIDE R12, R0.reuse, 0x2, R14 ;  /* 0x00000002000c7825 */ /* 0x041fe400078e020e */
[----:B------:R-:W4:Y:S04]  /*38ce0*/  LDL.64 R14, [R1+0x1288] ;  /* 0x00128800010e7983 */ /* 0x000f280000100a00 */
[----:B------:R0:W4:Y:S04]  /*38cf0*/  LDG.E.U16 R26, [R12.64] ;  /* 0x000000060c1a7981 */ /* 0x000128000c1e1500 */
[----:B------:R1:W-:Y:S01]  /*38d00*/  STL [R1+0x73c], R7 ;  /* 0x00073c0701007387 */ /* 0x0003e20000100800 */
[----:B------:R-:W-:-:S03]  /*38d10*/  IMAD.WIDE R10, R0, 0x2, R10 ;  /* 0x00000002000a7825 */ /* 0x000fc600078e020a */
[----:B-1----:R1:W4:Y:S04]  /*38d20*/  LDG.E.U16 R7, [R8.64] ;  /* 0x0000000608077981 */ /* 0x002328000c1e1500 */
[----:B------:R1:W4:Y:S01]  /*38d30*/  LDG.E.U16 R27, [R10.64] ;  /* 0x000000060a1b7981 */ /* 0x000322000c1e1500 */
[----:B0-----:R-:W-:-:S03]  /*38d40*/  IMAD.WIDE R12, R0, 0x2, R20 ;  /* 0x00000002000c7825 */ /* 0x001fc600078e0214 */
[----:B------:R-:W4:Y:S04]  /*38d50*/  LDL.64 R20, [R1+0x1280] ;  /* 0x0012800001147983 */ /* 0x000f280000100a00 */
[----:B--2---:R0:W-:Y:S04]  /*38d60*/  STL [R1+0x738], R4 ;  /* 0x0007380401007387 */ /* 0x0041e80000100800 */
[----:B0-----:R0:W2:Y:S01]  /*38d70*/  LDG.E.U16 R4, [R12.64] ;  /* 0x000000060c047981 */ /* 0x0010a2000c1e1500 */
[----:B-1----:R-:W-:-:S04]  /*38d80*/  IMAD.WIDE R10, R0, 0x2, R24 ;  /* 0x00000002000a7825 */ /* 0x002fc800078e0218 */
[C---:B------:R-:W-:Y:S01]  /*38d90*/  IMAD.WIDE R8, R0.reuse, 0x2, R18 ;  /* 0x0000000200087825 */ /* 0x040fe200078e0212 */
[----:B------:R3:W2:Y:S04]  /*38da0*/  LDG.E.U16 R24, [R10.64] ;  /* 0x000000060a187981 */ /* 0x0006a8000c1e1500 */
[----:B------:R-:W2:Y:S04]  /*38db0*/  LDL.64 R18, [R1+0x1270] ;  /* 0x0012700001127983 */ /* 0x000ea80000100a00 */
[----:B------:R4:W2:Y:S01]  /*38dc0*/  LDG.E.U16 R25, [R8.64] ;  /* 0x0000000608197981 */ /* 0x0008a2000c1e1500 */
[----:B---3--:R-:W-:-:S03]  /*38dd0*/  IMAD.WIDE R10, R0, 0x2, R16 ;  /* 0x00000002000a7825 */ /* 0x008fc600078e0210 */
[----:B------:R-:W3:Y:S01]  /*38de0*/  LDL.64 R16, [R1+0x1268] ;  /* 0x0012680001107983 */ /* 0x000ee20000100a00 */
[----:B0-----:R-:W-:-:S05]  /*38df0*/  IMAD.WIDE R12, R0, 0x2, R22 ;  /* 0x00000002000c7825 */ /* 0x001fca00078e0216 */
[----:B------:R0:W3:Y:S01]  /*38e00*/  LDG.E.U16 R23, [R12.64] ;  /* 0x000000060c177981 */ /* 0x0000e2000c1e1500 */
[----:B----4-:R-:W-:-:S03]  /*38e10*/  IMAD.WIDE R8, R0, 0x2, R14 ;  /* 0x0000000200087825 */ /* 0x010fc600078e020e */
[----:B------:R-:W-:Y:S04]  /*38e20*/  STL [R1+0x730], R27 ;  /* 0x0007301b01007387 */ /* 0x000fe80000100800 */
[----:B------:R1:W-:Y:S04]  /*38e30*/  STL [R1+0x734], R26 ;  /* 0x0007341a01007387 */ /* 0x0003e80000100800 */
[----:B------:R-:W4:Y:S04]  /*38e40*/  LDL.64 R14, [R1+0x1258] ;  /* 0x00125800010e7983 */ /* 0x000f280000100a00 */
[----:B-1----:R-:W4:Y:S04]  /*38e50*/  LDL.64 R26, [R1+0x1260] ;  /* 0x00126000011a7983 */ /* 0x002f280000100a00 */
[----:B------:R1:W-:Y:S04]  /*38e60*/  STL [R1+0x72c], R7 ;  /* 0x00072c0701007387 */ /* 0x0003e80000100800 */
[----:B-1----:R1:W4:Y:S04]  /*38e70*/  LDG.E.U16 R7, [R10.64] ;  /* 0x000000060a077981 */ /* 0x002328000c1e1500 */
[----:B-1----:R-:W4:Y:S04]  /*38e80*/  LDL.64 R10, [R1+0x1278] ;  /* 0x00127800010a7983 */ /* 0x002f280000100a00 */
[----:B--2---:R1:W-:Y:S04]  /*38e90*/  STL [R1+0x728], R4 ;  /* 0x0007280401007387 */ /* 0x0043e80000100800 */
[----:B-1----:R1:W2:Y:S01]  /*38ea0*/  LDG.E.U16 R4, [R8.64] ;  /* 0x0000000608047981 */ /* 0x0022a2000c1e1500 */
[----:B0-----:R-:W-:-:S03]  /*38eb0*/  IMAD.WIDE R12, R0, 0x2, R20 ;  /* 0x00000002000c7825 */ /* 0x001fc600078e0214 */
[----:B------:R-:W-:Y:S04]  /*38ec0*/  STL [R1+0x720], R25 ;  /* 0x0007201901007387 */ /* 0x000fe80000100800 */
[----:B------:R-:W2:Y:S04]  /*38ed0*/  LDG.E.U16 R13, [R12.64] ;  /* 0x000000060c0d7981 */ /* 0x000ea8000c1e1500 */
[----:B------:R0:W-:Y:S01]  /*38ee0*/  STL [R1+0x724], R24 ;  /* 0x0007241801007387 */ /* 0x0001e20000100800 */
[----:B-1----:R-:W-:-:S03]  /*38ef0*/  IMAD.WIDE R8, R0, 0x2, R18 ;  /* 0x0000000200087825 */ /* 0x002fc600078e0212 */
[----:B0-----:R-:W2:Y:S04]  /*38f00*/  LDL.64 R24, [R1+0x1250] ;  /* 0x0012500001187983 */ /* 0x001ea80000100a00 */
[----:B---3--:R0:W-:Y:S04]  /*38f10*/  STL [R1+0x71c], R23 ;  /* 0x00071c1701007387 */ /* 0x0081e80000100800 */
[----:B------:R-:W3:Y:S04]  /*38f20*/  LDL.64 R20, [R1+0x1240] ;  /* 0x0012400001147983 */ /* 0x000ee80000100a00 */
[----:B0-----:R-:W3:Y:S04]  /*38f30*/  LDL.64 R22, [R1+0x1248] ;  /* 0x0012480001167983 */ /* 0x001ee80000100a00 */
[----:B----4-:R0:W-:Y:S01]  /*38f40*/  STL [R1+0x718], R7 ;  /* 0x0007180701007387 */ /* 0x0101e20000100800 */
[----:B------:R-:W-:-:S05]  /*38f50*/  IMAD.WIDE R10, R0, 0x2, R10 ;  /* 0x00000002000a7825 */ /* 0x000fca00078e020a */
[----:B0-----:R0:W4:Y:S04]  /*38f60*/  LDG.E.U16 R7, [R10.64] ;  /* 0x000000060a077981 */ /* 0x001128000c1e1500 */
[----:B--2---:R1:W-:Y:S04]  /*38f70*/  STL [R1+0x714], R4 ;  /* 0x0007140401007387 */ /* 0x0043e80000100800 */
[----:B------:R-:W2:Y:S04]  /*38f80*/  LDL.64 R18, [R1+0x1238] ;  /* 0x0012380001127983 */ /* 0x000ea80000100a00 */
[----:B-1----:R1:W2:Y:S01]  /*38f90*/  LDG.E.U16 R4, [R8.64] ;  /* 0x0000000608047981 */ /* 0x0022a2000c1e1500 */
[----:B0-----:R-:W-:-:S03]  /*38fa0*/  IMAD.WIDE R10, R0, 0x2, R26 ;  /* 0x00000002000a7825 */ /* 0x001fc600078e021a */
[----:B------:R0:W-:Y:S01]  /*38fb0*/  STL [R1+0x710], R13 ;  /* 0x0007100d01007387 */ /* 0x0001e20000100800 */
[----:B-1----:R-:W-:-:S03]  /*38fc0*/  IMAD.WIDE R8, R0, 0x2, R14 ;  /* 0x0000000200087825 */ /* 0x002fc600078e020e */
[----:B------:R-:W3:Y:S01]  /*38fd0*/  LDL.64 R14, [R1+0x1228] ;  /* 0x00122800010e7983 */ /* 0x000ee20000100a00 */
[----:B0-----:R-:W-:-:S03]  /*38fe0*/  IMAD.WIDE R12, R0, 0x2, R16 ;  /* 0x00000002000c7825 */ /* 0x001fc600078e0210 */
[----:B------:R-:W3:Y:S04]  /*38ff0*/  LDL.64 R16, [R1+0x1230] ;  /* 0x0012300001107983 */ /* 0x000ee80000100a00 */
[----:B------:R0:W3:Y:S04]  /*39000*/  LDG.E.U16 R27, [R12.64] ;  /* 0x000000060c1b7981 */ /* 0x0000e8000c1e1500 */
[----:B----4-:R1:W-:Y:S04]  /*39010*/  STL [R1+0x70c], R7 ;  /* 0x00070c0701007387 */ /* 0x0103e80000100800 */
[----:B-1----:R3:W4:Y:S04]  /*39020*/  LDG.E.U16 R7, [R10.64] ;  /* 0x000000060a077981 */ /* 0x002728000c1e1500 */
[----:B--2---:R1:W-:Y:S04]  /*39030*/  STL [R1+0x708], R4 ;  /* 0x0007080401007387 */ /* 0x0043e80000100800 */
[----:B-1----:R1:W2:Y:S01]  /*39040*/  LDG.E.U16 R4, [R8.64] ;  /* 0x0000000608047981 */ /* 0x0022a2000c1e1500 */
[----:B0-----:R-:W-:-:S04]  /*39050*/  IMAD.WIDE R12, R0, 0x2, R24 ;  /* 0x00000002000c7825 */ /* 0x001fc800078e0218 */
[C---:B---3--:R-:W-:Y:S01]  /*39060*/  IMAD.WIDE R10, R0.reuse, 0x2, R22 ;  /* 0x00000002000a7825 */ /* 0x048fe200078e0216 */
[----:B------:R0:W3:Y:S04]  /*39070*/  LDG.E.U16 R25, [R12.64] ;  /* 0x000000060c197981 */ /* 0x0000e8000c1e1500 */
[----:B------:R-:W3:Y:S04]  /*39080*/  LDL.64 R22, [R1+0x1218] ;  /* 0x0012180001167983 */ /* 0x000ee80000100a00 */
[----:B------:R0:W-:Y:S01]  /*39090*/  STL [R1+0x704], R27 ;  /* 0x0007041b01007387 */ /* 0x0001e20000100800 */
[----:B-1----:R-:W-:-:S03]  /*390a0*/  IMAD.WIDE R8, R0, 0x2, R20 ;  /* 0x0000000200087825 */ /* 0x002fc600078e0214 */
[----:B0-----:R-:W3:Y:S04]  /*390b0*/  LDL.64 R26, [R1+0x1210] ;  /* 0x00121000011a7983 */ /* 0x001ee80000100a00 */
[----:B----4-:R0:W-:Y:S04]  /*390c0*/  STL [R1+0x700], R7 ;  /* 0x0007000701007387 */ /* 0x0101e80000100800 */
[----:B0-----:R0:W4:Y:S04]  /*390d0*/  LDG.E.U16 R7, [R10.64] ;  /* 0x000000060a077981 */ /* 0x001128000c1e1500 */
[----:B--2---:R1:W-:Y:S01]  /*390e0*/  STL [R1+0x6fc], R4 ;  /* 0x0006fc0401007387 */ /* 0x0043e20000100800 */
[----:B------:R-:W-:-:S03]  /*390f0*/  IMAD.WIDE R12, R0, 0x2, R18 ;  /* 0x00000002000c7825 */ /* 0x000fc600078e0212 */
[----:B------:R-:W2:Y:S04]  /*39100*/  LDL.64 R20, [R1+0x1208] ;  /* 0x0012080001147983 */ /* 0x000ea80000100a00 */
[----:B-1----:R1:W2:Y:S01]  /*39110*/  LDG.E.U16 R4, [R8.64] ;  /* 0x0000000608047981 */ /* 0x0022a2000c1e1500 */
[----:B0-----:R-:W-:-:S03]  /*39120*/  IMAD.WIDE R10, R0, 0x2, R16 ;  /* 0x00000002000a7825 */ /* 0x001fc600078e0210 */
[----:B---3--:R0:W-:Y:S04]  /*39130*/  STL [R1+0x6f8], R25 ;  /* 0x0006f81901007387 */ /* 0x0081e80000100800 */
[----:B------:R-:W3:Y:S01]  /*39140*/  LDL.64 R18, [R1+0x11f8] ;  /* 0x0011f80001127983 */ /* 0x000ee20000100a00 */
[----:B-1----:R-:W-:-:S03]  /*39150*/  IMAD.WIDE R8, R0, 0x2, R14 ;  /* 0x0000000200087825 */ /* 0x002fc600078e020e */
[----:B------:R1:W3:Y:S04]  /*39160*/  LDG.E.U16 R15, [R12.64] ;  /* 0x000000060c0f7981 */ /* 0x0002e8000c1e1500 */
[----:B0-----:R-:W3:Y:S04]  /*39170*/  LDL.64 R24, [R1+0x1200] ;  /* 0x0012000001187983 */ /* 0x001ee80000100a00 */
[----:B-1----:R-:W3:Y:S04]  /*39180*/  LDL.64 R12, [R1+0x1220] ;  /* 0x00122000010c7983 */ /* 0x002ee80000100a00 */
[----:B----4-:R0:W-:Y:S04]  /*39190*/  STL [R1+0x6f4], R7 ;  /* 0x0006f40701007387 */ /* 0x0101e80000100800 */
[----:B0-----:R0:W4:Y:S04]  /*391a0*/  LDG.E.U16 R7, [R10.64] ;  /* 0x000000060a077981 */ /* 0x001128000c1e1500 */
[----:B--2---:R1:W-:Y:S01]  /*391b0*/  STL [R1+0x6f0], R4 ;  /* 0x0006f00401007387 */ /* 0x0043e20000100800 */
[----:B0-----:R-:W-:-:S03]  /*391c0*/  IMAD.WIDE R10, R0, 0x2, R22 ;  /* 0x00000002000a7825 */ /* 0x001fc600078e0216 */
[----:B------:R-:W2:Y:S04]  /*391d0*/  LDL.64 R16, [R1+0x11f0] ;  /* 0x0011f00001107983 */ /* 0x000ea80000100a00 */
[----:B-1----:R0:W2:Y:S04]  /*391e0*/  LDG.E.U16 R4, [R8.64] ;  /* 0x0000000608047981 */ /* 0x0020a8000c1e1500 */
[----:B---3--:R1:W-:Y:S04]  /*391f0*/  STL [R1+0x6ec], R15 ;  /* 0x0006ec0f01007387 */ /* 0x0083e80000100800 */
[----:B------:R-:W3:Y:S01]  /*39200*/  LDL.64 R22, [R1+0x11e0] ;  /* 0x0011e00001167983 */ /* 0x000ee20000100a00 */
[----:B0-----:R-:W-:-:S03]  /*39210*/  IMAD.WIDE R8, R0, 0x2, R26 ;  /* 0x0000000200087825 */ /* 0x001fc600078e021a */
[----:B------:R0:W3:Y:S01]  /*39220*/  LDG.E.U16 R27, [R10.64] ;  /* 0x000000060a1b7981 */ /* 0x0000e2000c1e1500 */
[----:B------:R-:W-:-:S03]  /*39230*/  IMAD.WIDE R12, R0, 0x2, R12 ;  /* 0x00000002000c7825 */ /* 0x000fc600078e020c */
[----:B-1----:R-:W3:Y:S04]  /*39240*/  LDL.64 R14, [R1+0x11e8] ;  /* 0x0011e800010e7983 */ /* 0x002ee80000100a00 */
[----:B------:R1:W3:Y:S02]  /*39250*/  LDG.E.U16 R26, [R12.64] ;  /* 0x000000060c1a7981 */ /* 0x0002e4000c1e1500 */
[C---:B-1----:R-:W-:Y:S02]  /*39260*/  IMAD.WIDE R12, R0.reuse, 0x2, R20 ;  /* 0x00000002000c7825 */ /* 0x042fe400078e0214 */
[----:B----4-:R1:W-:Y:S04]  /*39270*/  STL [R1+0x6e8], R7 ;  /* 0x0006e80701007387 */ /* 0x0103e80000100800 */
[----:B------:R-:W4:Y:S04]  /*39280*/  LDL.64 R20, [R1+0x11d8] ;  /* 0x0011d80001147983 */ /* 0x000f280000100a00 */
[----:B-1----:R1:W4:Y:S04]  /*39290*/  LDG.E.U16 R7, [R8.64] ;  /* 0x0000000608077981 */ /* 0x002328000c1e1500 */
[----:B--2---:R2:W-:Y:S04]  /*392a0*/  STL [R1+0x6e4], R4 ;  /* 0x0006e40401007387 */ /* 0x0045e80000100800 */
[----:B--2---:R2:W4:Y:S01]  /*392b0*/  LDG.E.U16 R4, [R12.64] ;  /* 0x000000060c047981 */ /* 0x004522000c1e1500 */
[----:B0-----:R-:W-:-:S04]  /*392c0*/  IMAD.WIDE R10, R0, 0x2, R24 ;  /* 0x00000002000a7825 */ /* 0x001fc800078e0218 */
[C---:B-1----:R-:W-:Y:S01]  /*392d0*/  IMAD.WIDE R8, R0.reuse, 0x2, R18 ;  /* 0x0000000200087825 */ /* 0x042fe200078e0212 */
[----:B------:R3:W4:Y:S03]  /*392e0*/  LDG.E.U16 R24, [R10.64] ;  /* 0x000000060a187981 */ /* 0x000726000c1e1500 */
[C---:B--2---:R-:W-:Y:S01]  /*392f0*/  IMAD.WIDE R12, R0.reuse, 0x2, R16 ;  /* 0x00000002000c7825 */ /* 0x044fe200078e0210 */
[----:B------:R-:W2:Y:S04]  /*39300*/  LDL.64 R18, [R1+0x11c8] ;  /* 0x0011c80001127983 */ /* 0x000ea80000100a00 */
[----:B------:R-:W2:Y:S01]  /*39310*/  LDL.64 R16, [R1+0x11c0] ;  /* 0x0011c00001107983 */ /* 0x000ea20000100a00 */
[----:B---3--:R-:W-:-:S03]  /*39320*/  IMAD.WIDE R10, R0, 0x2, R14 ;  /* 0x00000002000a7825 */ /* 0x008fc600078e020e */
[----:B------:R-:W3:Y:S04]  /*39330*/  LDL.64 R14, [R1+0x11b8] ;  /* 0x0011b800010e7983 */ /* 0x000ee80000100a00 */
[----:B------:R-:W-:Y:S04]  /*39340*/  STL [R1+0xcc], R27 ;  /* 0x0000cc1b01007387 */ /* 0x000fe80000100800 */
[----:B------:R0:W-:Y:S04]  /*39350*/  STL [R1+0x6e0], R26 ;  /* 0x0006e01a01007387 */ /* 0x0001e80000100800 */
[----:B------:R1:W3:Y:S04]  /*39360*/  LDG.E.U16 R25, [R8.64] ;  /* 0x0000000608197981 */ /* 0x0002e8000c1e1500 */
[----:B0-----:R-:W3:Y:S01]  /*39370*/  LDL.64 R26, [R1+0x11b0] ;  /* 0x0011b000011a7983 */ /* 0x001ee20000100a00 */
[----:B-1----:R-:W-:-:S03]  /*39380*/  IMAD.WIDE R8, R0, 0x2, R22 ;  /* 0x0000000200087825 */ /* 0x002fc600078e0216 */
[----:B------:R0:W3:Y:S04]  /*39390*/  LDG.E.U16 R23, [R12.64] ;  /* 0x000000060c177981 */ /* 0x0000e8000c1e1500 */
[----:B----4-:R1:W-:Y:S04]  /*393a0*/  STL [R1+0xc8], R7 ;  /* 0x0000c80701007387 */ /* 0x0103e80000100800 */
[----:B-1----:R1:W4:Y:S04]  /*393b0*/  LDG.E.U16 R7, [R10.64] ;  /* 0x000000060a077981 */ /* 0x002328000c1e1500 */
[----:B-1----:R-:W4:Y:S04]  /*393c0*/  LDL.64 R10, [R1+0x11d0] ;  /* 0x0011d000010a7983 */ /* 0x002f280000100a00 */
[----:B------:R1:W-:Y:S04]  /*393d0*/  STL [R1+0xc4], R4 ;  /* 0x0000c40401007387 */ /* 0x0003e80000100800 */
[----:B-1----:R2:W4:Y:S01]  /*393e0*/  LDG.E.U16 R4, [R8.64] ;  /* 0x0000000608047981 */ /* 0x002522000c1e1500 */
[----:B0-----:R-:W-:-:S06]  /*393f0*/  IMAD.WIDE R12, R0, 0x2, R20 ;  /* 0x00000002000c7825 */ /* 0x001fcc00078e0214 */
[----:B------:R-:W4:Y:S01]  /*39400*/  LDG.E.U16 R13, [R12.64] ;  /* 0x000000060c0d7981 */ /* 0x000f22000c1e1500 */
[----:B--2---:R-:W-:-:S03]  /*39410*/  IMAD.WIDE R8, R0, 0x2, R18 ;  /* 0x0000000200087825 */ /* 0x004fc600078e0212 */
[----:B---3--:R-:W-:Y:S04]  /*39420*/  STL [R1+0xbc], R25 ;  /* 0x0000bc1901007387 */ /* 0x008fe80000100800 */
[----:B------:R0:W-:Y:S04]  /*39430*/  STL [R1+0xc0], R24 ;  /* 0x0000c01801007387 */ /* 0x0001e80000100800 */
[----:B0-----:R-:W2:Y:S04]  /*39440*/  LDL.64 R24, [R1+0x11a8] ;  /* 0x0011a80001187983 */ /* 0x001ea80000100a00 */
[----:B------:R0:W-:Y:S04]  /*39450*/  STL [R1+0xb8], R23 ;  /* 0x0000b81701007387 */ /* 0x0001e80000100800 */
[----:B------:R-:W3:Y:S04]  /*39460*/  LDL.64 R20, [R1+0x1198] ;  /* 0x0011980001147983 */ /* 0x000ee80000100a00 */
[----:B0-----:R-:W2:Y:S04]  /*39470*/  LDL.64 R22, [R1+0x11a0] ;  /* 0x0011a00001167983 */ /* 0x001ea80000100a00 */
[----:B----4-:R0:W-:Y:S04]  /*39480*/  STL [R1+0xb4], R7 ;  /* 0x0000b40701007387 */ /* 0x0101e80000100800 */
[----:B------:R-:W4:Y:S01]  /*39490*/  LDL.64 R18, [R1+0x1190] ;  /* 0x0011900001127983 */ /* 0x000f220000100a00 */
[----:B------:R-:W-:-:S05]  /*394a0*/  IMAD.WIDE R10, R0, 0x2, R10 ;  /* 0x00000002000a7825 */ /* 0x000fca00078e020a */
[----:B0-----:R0:W2:Y:S04]  /*394b0*/  LDG.E.U16 R7, [R10.64] ;  /* 0x000000060a077981 */ /* 0x0010a8000c1e1500 */
[----:B------:R1:W-:Y:S04]  /*394c0*/  STL [R1+0xb0], R4 ;  /* 0x0000b00401007387 */ /* 0x0003e80000100800 */
[----:B-1----:R1:W3:Y:S01]  /*394d0*/  LDG.E.U16 R4, [R8.64] ;  /* 0x0000000608047981 */ /* 0x0022e2000c1e1500 */
[----:B0-----:R-:W-:-:S03]  /*394e0*/  IMAD.WIDE R10, R0, 0x2, R14 ;  /* 0x00000002000a7825 */ /* 0x001fc600078e020e */
[----:B------:R0:W-:Y:S04]  /*394f0*/  STL [R1+0xac], R13 ;  /* 0x0000ac0d01007387 */ /* 0x0001e80000100800 */
[----:B------:R-:W4:Y:S01]  /*39500*/  LDL.64 R14, [R1+0x1180] ;  /* 0x00118000010e7983 */ /* 0x000f220000100a00 */
[----:B-1----:R-:W-:-:S04]  /*39510*/  IMAD.WIDE R8, R0, 0x2, R26 ;  /* 0x0000000200087825 */ /* 0x002fc800078e021a */
[C---:B0-----:R-:W-:Y:S02]  /*39520*/  IMAD.WIDE R12, R0.reuse, 0x2, R16 ;  /* 0x00000002000c7825 */ /* 0x041fe400078e0210 */
[----:B------:R-:W4:Y:S04]  /*39530*/  LDL.64 R16, [R1+0x1188] ;  /* 0x0011880001107983 */ /* 0x000f280000100a00 */
[----:B------:R0:W4:Y:S04]  /*39540*/  LDG.E.U16 R27, [R12.64] ;  /* 0x000000060c1b7981 */ /* 0x000128000c1e1500 */
[----:B--2---:R1:W-:Y:S04]  /*39550*/  STL [R1+0xa8], R7 ;  /* 0x0000a80701007387 */ /* 0x0043e80000100800 */
[----:B-1----:R1:W2:Y:S04]  /*39560*/  LDG.E.U16 R7, [R10.64] ;  /* 0x000000060a077981 */ /* 0x0022a8000c1e1500 */
[----:B---3--:R3:W-:Y:S04]  /*39570*/  STL [R1+0xa4], R4 ;  /* 0x0000a40401007387 */ /* 0x0087e80000100800 */
[----:B---3--:R3:W2:Y:S01]  /*39580*/  LDG.E.U16 R4, [R8.64] ;  /* 0x0000000608047981 */ /* 0x0086a2000c1e1500 */
[----:B0-----:R-:W-:-:S04]  /*39590*/  IMAD.WIDE R12, R0, 0x2, R24 ;  /* 0x00000002000c7825 */ /* 0x001fc800078e0218 */
[----:B-1----:R-:W-:-:S04]  /*395a0*/  IMAD.WIDE R10, R0, 0x2, R22 ;  /* 0x00000002000a7825 */ /* 0x002fc800078e0216 */
[C---:B---3--:R-:W-:Y:S01]  /*395b0*/  IMAD.WIDE R8, R0.reuse, 0x2, R20 ;  /* 0x0000000200087825 */ /* 0x048fe200078e0214 */
[----:B----4-:R0:W-:Y:S04]  /*395c0*/  STL [R1+0xa0], R27 ;  /* 0x0000a01b01007387 */ /* 0x0101e80000100800 */
[----:B------:R1:W3:Y:S04]  /*395d0*/  LDG.E.U16 R21, [R12.64] ;  /* 0x000000060c157981 */ /* 0x0002e8000c1e1500 */
[----:B0-----:R-:W4:Y:S04]  /*395e0*/  LDL.64 R26, [R1+0x1168] ;  /* 0x00116800011a7983 */ /* 0x001f280000100a00 */
[----:B--2---:R0:W-:Y:S04]  /*395f0*/  STL [R1+0x9c], R7 ;  /* 0x00009c0701007387 */ /* 0x0041e80000100800 */
[----:B0-----:R0:W2:Y:S04]  /*39600*/  LDG.E.U16 R7, [R10.64] ;  /* 0x000000060a077981 */ /* 0x0010a8000c1e1500 */
[----:B------:R3:W-:Y:S01]  /*39610*/  STL [R1+0x98], R4 ;  /* 0x0000980401007387 */ /* 0x0007e20000100800 */
[----:B-1----:R-:W-:-:S03]  /*39620*/  IMAD.WIDE R12, R0, 0x2, R18 ;  /* 0x00000002000c7825 */ /* 0x002fc600078e0212 */
[----:B------:R-:W4:Y:S01]  /*39630*/  LDL.64 R24, [R1+0x1160] ;  /* 0x0011600001187983 */ /* 0x000f220000100a00 */
[----:B0-----:R-:W-:-:S03]  /*39640*/  IMAD.WIDE R10, R0, 0x2, R16 ;  /* 0x00000002000a7825 */ /* 0x001fc600078e0210 */
[----:B------:R-:W4:Y:S04]  /*39650*/  LDL.64 R22, [R1+0x1158] ;  /* 0x0011580001167983 */ /* 0x000f280000100a00 */
[----:B---3--:R0:W3:Y:S04]  /*39660*/  LDG.E.U16 R4, [R8.64] ;  /* 0x0000000608047981 */ /* 0x0080e8000c1e1500 */
[----:B------:R1:W-:Y:S01]  /*39670*/  STL [R1+0x94], R21 ;  /* 0x0000941501007387 */ /* 0x0003e20000100800 */
[----:B0-----:R-:W-:-:S03]  /*39680*/  IMAD.WIDE R8, R0, 0x2, R14 ;  /* 0x0000000200087825 */ /* 0x001fc600078e020e */
[----:B------:R0:W4:Y:S04]  /*39690*/  LDG.E.U16 R15, [R12.64] ;  /* 0x000000060c0f7981 */ /* 0x000128000c1e1500 */
[----:B-1----:R-:W4:Y:S04]  /*396a0*/  LDL.64 R20, [R1+0x1150] ;  /* 0x0011500001147983 */ /* 0x002f280000100a00 */
[----:B0-----:R-:W4:Y:S04]  /*396b0*/  LDL.64 R12, [R1+0x1178] ;  /* 0x00117800010c7983 */ /* 0x001f280000100a00 */
[----:B--2---:R0:W-:Y:S04]  /*396c0*/  STL [R1+0x90], R7 ;  /* 0x0000900701007387 */ /* 0x0041e80000100800 */
[----:B------:R-:W2:Y:S04]  /*396d0*/  LDL.64 R18, [R1+0x1148] ;  /* 0x0011480001127983 */ /* 0x000ea80000100a00 */
[----:B------:R-:W2:Y:S04]  /*396e0*/  LDL.64 R16, [R1+0x1140] ;  /* 0x0011400001107983 */ /* 0x000ea80000100a00 */
[----:B0-----:R0:W2:Y:S04]  /*396f0*/  LDG.E.U16 R7, [R10.64] ;  /* 0x000000060a077981 */ /* 0x0010a8000c1e1500 */
[----:B0-----:R-:W2:Y:S04]  /*39700*/  LDL.64 R10, [R1+0x1170] ;  /* 0x00117000010a7983 */ /* 0x001ea80000100a00 */
[----:B---3--:R0:W-:Y:S04]  /*39710*/  STL [R1+0x8c], R4 ;  /* 0x00008c0401007387 */ /* 0x0081e80000100800 */
[----:B0-----:R0:W3:Y:S04]  /*39720*/  LDG.E.U16 R4, [R8.64] ;  /* 0x0000000608047981 */ /* 0x0010e8000c1e1500 */
[----:B----4-:R1:W-:Y:S01]  /*39730*/  STL [R1+0x88], R15 ;  /* 0x0000880f01007387 */ /* 0x0103e20000100800 */
[----:B------:R-:W-:-:S03]  /*39740*/  IMAD.WIDE R12, R0, 0x2, R12 ;  /* 0x00000002000c7825 */ /* 0x000fc600078e020c */
[----:B-1----:R-:W4:Y:S01]  /*39750*/  LDL.64 R14, [R1+0x1138] ;  /* 0x00113800010e7983 */ /* 0x002f220000100a00 */
[----:B0-----:R-:W-:-:S05]  /*39760*/  IMAD.WIDE R8, R0, 0x2, R26 ;  /* 0x0000000200087825 */ /* 0x001fca00078e021a */
[----:B------:R0:W4:Y:S04]  /*39770*/  LDG.E.U16 R27, [R8.64] ;  /* 0x00000006081b7981 */ /* 0x000128000c1e1500 */
[----:B--2---:R1:W-:Y:S01]  /*39780*/  STL [R1+0x84], R7 ;  /* 0x0000840701007387 */ /* 0x0043e20000100800 */
[----:B------:R-:W-:-:S03]  /*39790*/  IMAD.WIDE R10, R0, 0x2, R10 ;  /* 0x00000002000a7825 */ /* 0x000fc600078e020a */
[----:B-1----:R1:W2:Y:S04]  /*397a0*/  LDG.E.U16 R7, [R12.64] ;  /* 0x000000060c077981 */ /* 0x0022a8000c1e1500 */
[----:B---3--:R3:W-:Y:S04]  /*397b0*/  STL [R1+0x80], R4 ;  /* 0x0000800401007387 */ /* 0x0087e80000100800 */
[----:B---3--:R3:W4:Y:S01]  /*397c0*/  LDG.E.U16 R4, [R10.64] ;  /* 0x000000060a047981 */ /* 0x008722000c1e1500 */
[----:B-1----:R-:W-:-:S04]  /*397d0*/  IMAD.WIDE R12, R0, 0x2, R24 ;  /* 0x00000002000c7825 */ /* 0x002fc800078e0218 */
[C---:B0-----:R-:W-:Y:S01]  /*397e0*/  IMAD.WIDE R8, R0.reuse, 0x2, R20 ;  /* 0x0000000200087825 */ /* 0x041fe200078e0214 */
[----:B------:R0:W4:Y:S04]  /*397f0*/  LDG.E.U16 R26, [R12.64] ;  /* 0x000000060c1a7981 */ /* 0x000128000c1e1500 */
[----:B------:R-:W4:Y:S01]  /*39800*/  LDL.64 R20, [R1+0x1120] ;  /* 0x0011200001147983 */ /* 0x000f220000100a00 */
[----:B---3--:R-:W-:-:S04]  /*39810*/  IMAD.WIDE R10, R0, 0x2, R22 ;  /* 0x00000002000a7825 */ /* 0x008fc800078e0216 */
[C---:B0-----:R-:W-:Y:S01]  /*39820*/  IMAD.WIDE R12, R0.reuse, 0x2, R18 ;  /* 0x00000002000c7825 */ /* 0x041fe200078e0212 */
[----:B--2---:R0:W-:Y:S04]  /*39830*/  STL [R1+0x7c], R7 ;  /* 0x00007c0701007387 */ /* 0x0041e80000100800 */
[----:B0-----:R0:W2:Y:S04]  /*39840*/  LDG.E.U16 R7, [R10.64] ;  /* 0x000000060a077981 */ /* 0x0010a8000c1e1500 */
[----:B----4-:R1:W-:Y:S04]  /*39850*/  STL [R1+0x78], R4 ;  /* 0x0000780401007387 */ /* 0x0103e80000100800 */
[----:B------:R-:W3:Y:S04]  /*39860*/  LDL.64 R18, [R1+0x1118] ;  /* 0x0011180001127983 */ /* 0x000ee80000100a00 */
[----:B------:R-:W4:Y:S04]  /*39870*/  LDL.64 R24, [R1+0x1110] ;  /* 0x0011100001187983 */ /* 0x000f280000100a00 */
[----:B------:R-:W2:Y:S04]  /*39880*/  LDL.64 R22, [R1+0x1108] ;  /* 0x0011080001167983 */ /* 0x000ea80000100a00 */
[----:B------:R1:W-:Y:S01]  /*39890*/  STL [R1+0x74], R27 ;  /* 0x0000741b01007387 */ /* 0x0003e20000100800 */
[----:B0-----:R-:W-:-:S03]  /*398a0*/  IMAD.WIDE R10, R0, 0x2, R16 ;  /* 0x00000002000a7825 */ /* 0x001fc600078e0210 */
[----:B-1----:R0:W2:Y:S04]  /*398b0*/  LDG.E.U16 R4, [R8.64] ;  /* 0x0000000608047981 */ /* 0x0020a8000c1e1500 */
[----:B------:R1:W2:Y:S04]  /*398c0*/  LDG.E.U16 R27, [R12.64] ;  /* 0x000000060c1b7981 */ /* 0x0002a8000c1e1500 */
[----:B-1----:R-:W3:Y:S04]  /*398d0*/  LDL.64 R12, [R1+0x1130] ;  /* 0x00113000010c7983 */ /* 0x002ee80000100a00 */
[----:B--2---:R-:W-:Y:S04]  /*398e0*/  STL [R1+0x2a68], R27 ;  /* 0x002a681b01007387 */ /* 0x004fe80000100800 */
[----:B------:R1:W-:Y:S04]  /*398f0*/  STL [R1+0x70], R26 ;  /* 0x0000701a01007387 */ /* 0x0003e80000100800 */
[----:B-1----:R-:W2:Y:S04]  /*39900*/  LDL.64 R26, [R1+0x1128] ;  /* 0x00112800011a7983 */ /* 0x002ea80000100a00 */
[----:B------:R1:W-:Y:S04]  /*39910*/  STL [R1+0x6c], R7 ;  /* 0x00006c0701007387 */ /* 0x0003e80000100800 */
[----:B-1----:R2:W4:Y:S01]  /*39920*/  LDG.E.U16 R7, [R10.64] ;  /* 0x000000060a077981 */ /* 0x002522000c1e1500 */
[----:B0-----:R-:W-:-:S03]  /*39930*/  IMAD.WIDE R8, R0, 0x2, R14 ;  /* 0x0000000200087825 */ /* 0x001fc600078e020e */
[----:B------:R0:W-:Y:S01]  /*39940*/  STL [R1+0x68], R4 ;  /* 0x0000680401007387 */ /* 0x0001e20000100800 */
[----:B---3--:R-:W-:-:S03]  /*39950*/  IMAD.WIDE R12, R0, 0x2, R12 ;  /* 0x00000002000c7825 */ /* 0x008fc600078e020c */
[----:B------:R-:W3:Y:S04]  /*39960*/  LDL.64 R14, [R1+0x10f8] ;  /* 0x0010f800010e7983 */ /* 0x000ee80000100a00 */
[----:B------:R-:W3:Y:S04]  /*39970*/  LDL.64 R16, [R1+0x1100] ;  /* 0x0011000001107983 */ /* 0x000ee80000100a00 */
[----:B0-----:R0:W3:Y:S02]  /*39980*/  LDG.E.U16 R4, [R8.64] ;  /* 0x0000000608047981 */ /* 0x0010e4000c1e1500 */
[----:B0-----:R-:W-:-:S02]  /*39990*/  IMAD.WIDE R8, R0, 0x2, R20 ;  /* 0x0000000200087825 */ /* 0x001fc400078e0214 */
[----:B------:R-:W3:Y:S02]  /*399a0*/  LDL.64 R20, [R1+0x10f0] ;  /* 0x0010f00001147983 */ /* 0x000ee40000100a00 */
[C---:B--2---:R-:W-:Y:S02]  /*399b0*/  IMAD.WIDE R10, R0.reuse, 0x2, R26 ;  /* 0x00000002000a7825 */ /* 0x044fe400078e021a */
[----:B------:R0:W2:Y:S04]  /*399c0*/  LDG.E.U16 R26, [R12.64] ;  /* 0x000000060c1a7981 */ /* 0x0000a8000c1e1500 */
[----:B------:R1:W2:Y:S04]  /*399d0*/  LDG.E.U16 R27, [R10.64] ;  /* 0x000000060a1b7981 */ /* 0x0002a8000c1e1500 */
[----:B----4-:R4:W-:Y:S04]  /*399e0*/  STL [R1+0x60], R7 ;  /* 0x0000600701007387 */ /* 0x0109e80000100800 */
[----:B----4-:R4:W2:Y:S01]  /*399f0*/  LDG.E.U16 R7, [R8.64] ;  /* 0x0000000608077981 */ /* 0x0108a2000c1e1500 */
[----:B-1----:R-:W-:-:S04]  /*39a00*/  IMAD.WIDE R10, R0, 0x2, R24 ;  /* 0x00000002000a7825 */ /* 0x002fc800078e0218 */
[C---:B0-----:R-:W-:Y:S02]  /*39a10*/  IMAD.WIDE R12, R0.reuse, 0x2, R18 ;  /* 0x00000002000c7825 */ /* 0x041fe400078e0212 */
[----:B------:R-:W2:Y:S02]  /*39a20*/  LDL.64 R18, [R1+0x10e8] ;  /* 0x0010e80001127983 */ /* 0x000ea40000100a00 */
[C---:B----4-:R-:W-:Y:S02]  /*39a30*/  IMAD.WIDE R8, R0.reuse, 0x2, R22 ;  /* 0x0000000200087825 */ /* 0x050fe400078e0216 */
[----:B---3--:R0:W-:Y:S04]  /*39a40*/  STL [R1+0x5c], R4 ;  /* 0x00005c0401007387 */ /* 0x0081e80000100800 */
[----:B------:R1:W3:Y:S04]  /*39a50*/  LDG.E.U16 R22, [R10.64] ;  /* 0x000000060a167981 */ /* 0x0002e8000c1e1500 */
[----:B------:R-:W4:Y:S04]  /*39a60*/  LDL.64 R24, [R1+0x10d8] ;  /* 0x0010d80001187983 */ /* 0x000f280000100a00 */
[----:B0-----:R0:W3:Y:S01]  /*39a70*/  LDG.E.U16 R4, [R12.64] ;  /* 0x000000060c047981 */ /* 0x0010e2000c1e1500 */
[----:B-1----:R-:W-:-:S03]  /*39a80*/  IMAD.WIDE R10, R0, 0x2, R14 ;  /* 0x00000002000a7825 */ /* 0x002fc600078e020e */
[----:B------:R1:W4:Y:S01]  /*39a90*/  LDG.E.U16 R23, [R8.64] ;  /* 0x0000000608177981 */ /* 0x000322000c1e1500 */
[----:B0-----:R-:W-:-:S04]  /*39aa0*/  IMAD.WIDE R12, R0, 0x2, R16 ;  /* 0x00000002000c7825 */ /* 0x001fc800078e0210 */
[C---:B-1----:R-:W-:Y:S02]  /*39ab0*/  IMAD.WIDE R8, R0.reuse, 0x2, R20 ;  /* 0x0000000200087825 */ /* 0x042fe400078e0214 */
[----:B------:R-:W4:Y:S04]  /*39ac0*/  LDG.E.U16 R21, [R12.64] ;  /* 0x000000060c157981 */ /* 0x000f28000c1e1500 */
[----:B--2---:R-:W-:Y:S04]  /*39ad0*/  STL [R1+0x54], R27 ;  /* 0x0000541b01007387 */ /* 0x004fe80000100800 */
[----:B------:R0:W-:Y:S04]  /*39ae0*/  STL [R1+0x58], R26 ;  /* 0x0000581a01007387 */ /* 0x0001e80000100800 */
[----:B------:R-:W2:Y:S04]  /*39af0*/  LDL.64 R16, [R1+0x10c8] ;  /* 0x0010c80001107983 */ /* 0x000ea80000100a00 */
[----:B------:R-:W2:Y:S04]  /*39b00*/  LDL.64 R14, [R1+0x10c0] ;  /* 0x0010c000010e7983 */ /* 0x000ea80000100a00 */
[----:B0-----:R-:W2:Y:S04]  /*39b10*/  LDL.64 R26, [R1+0x10d0] ;  /* 0x0010d000011a7983 */ /* 0x001ea80000100a00 */
[----:B------:R0:W-:Y:S04]  /*39b20*/  STL [R1+0x50], R7 ;  /* 0x0000500701007387 */ /* 0x0001e80000100800 */
[----:B0-----:R0:W2:Y:S04]  /*39b30*/  LDG.E.U16 R7, [R10.64] ;  /* 0x000000060a077981 */ /* 0x0010a8000c1e1500 */
[----:B0-----:R-:W2:Y:S04]  /*39b40*/  LDL.64 R10, [R1+0x10e0] ;  /* 0x0010e000010a7983 */ /* 0x001ea80000100a00 */
[----:B---3--:R0:W-:Y:S04]  /*39b50*/  STL [R1+0x4c], R4 ;  /* 0x00004c0401007387 */ /* 0x0081e80000100800 */
[----:B----4-:R-:W-:Y:S04]  /*39b60*/  STL [R1+0x44], R23 ;  /* 0x0000441701007387 */ /* 0x010fe80000100800 */
[----:B0-----:R0:W3:Y:S04]  /*39b70*/  LDG.E.U16 R4, [R8.64] ;  /* 0x0000000608047981 */ /* 0x0010e8000c1e1500 */
[----:B------:R1:W-:Y:S01]  /*39b80*/  STL [R1+0x48], R22 ;  /* 0x0000481601007387 */ /* 0x0003e20000100800 */
[----:B0-----:R-:W-:-:S03]  /*39b90*/  IMAD.WIDE R8, R0, 0x2, R24 ;  /* 0x0000000200087825 */ /* 0x001fc600078e0218 */
[----:B-1----:R-:W4:Y:S04]  /*39ba0*/  LDL.64 R22, [R1+0x10b8] ;  /* 0x0010b80001167983 */ /* 0x002f280000100a00 */
[----:B------:R0:W-:Y:S04]  /*39bb0*/  STL [R1+0x40], R21 ;  /* 0x0000401501007387 */ /* 0x0001e80000100800 */
[----:B0-----:R-:W3:Y:S01]  /*39bc0*/  LDL.64 R20, [R1+0x10b0] ;  /* 0x0010b00001147983 */ /* 0x001ee20000100a00 */
[----:B--2---:R-:W-:-:S05]  /*39bd0*/  IMAD.WIDE R10, R0, 0x2, R10 ;  /* 0x00000002000a7825 */ /* 0x004fca00078e020a */
[----:B------:R0:W2:Y:S01]  /*39be0*/  LDG.E.U16 R24, [R10.64] ;  /* 0x000000060a187981 */ /* 0x0000a2000c1e1500 */
[----:B------:R-:W-:-:S03]  /*39bf0*/  IMAD.WIDE R12, R0, 0x2, R18 ;  /* 0x00000002000c7825 */ /* 0x000fc600078e0212 */
[----:B------:R-:W3:Y:S04]  /*39c00*/  LDL.64 R18, [R1+0x10a8] ;  /* 0x0010a80001127983 */ /* 0x000ee80000100a00 */
[----:B------:R1:W3:Y:S01]  /*39c10*/  LDG.E.U16 R25, [R12.64] ;  /* 0x000000060c197981 */ /* 0x0002e2000c1e1500 */
[----:B0-----:R-:W-:-:S04]  /*39c20*/  IMAD.WIDE R10, R0, 0x2, R16 ;  /* 0x00000002000a7825 */ /* 0x001fc800078e0210 */
[C---:B-1----:R-:W-:Y:S01]  /*39c30*/  IMAD.WIDE R12, R0.reuse, 0x2, R26 ;  /* 0x00000002000c7825 */ /* 0x042fe200078e021a */
[----:B--2---:R-:W-:Y:S04]  /*39c40*/  STL [R1+0x2a10], R24 ;  /* 0x002a101801007387 */ /* 0x004fe80000100800 */
[----:B------:R0:W-:Y:S04]  /*39c50*/  STL [R1+0x3c], R7 ;  /* 0x00003c0701007387 */ /* 0x0001e80000100800 */
[----:B------:R-:W2:Y:S04]  /*39c60*/  LDL.64 R16, [R1+0x10a0] ;  /* 0x0010a00001107983 */ /* 0x000ea80000100a00 */
[----:B---3--:R1:W-:Y:S04]  /*39c70*/  STL [R1+0x38], R4 ;  /* 0x0000380401007387 */ /* 0x0083e80000100800 */
[----:B0-----:R0:W3:Y:S04]  /*39c80*/  LDG.E.U16 R7, [R8.64] ;  /* 0x0000000608077981 */ /* 0x0010e8000c1e1500 */
[----:B------:R4:W2:Y:S04]  /*39c90*/  LDG.E.U16 R24, [R12.64] ;  /* 0x000000060c187981 */ /* 0x0008a8000c1e1500 */
[----:B-1----:R1:W2:Y:S02]  /*39ca0*/  LDG.E.U16 R4, [R10.64] ;  /* 0x000000060a047981 */ /* 0x0022a4000c1e1500 */
[----:B-1----:R-:W-:-:S05]  /*39cb0*/  IMAD.WIDE R10, R0, 0x2, R20 ;  /* 0x00000002000a7825 */ /* 0x002fca00078e0214 */
[----:B------:R1:W2:Y:S01]  /*39cc0*/  LDG.E.U16 R26, [R10.64] ;  /* 0x000000060a1a7981 */ /* 0x0002a2000c1e1500 */
[----:B0-----:R-:W-:-:S03]  /*39cd0*/  IMAD.WIDE R8, R0, 0x2, R14 ;  /* 0x0000000200087825 */ /* 0x001fc600078e020e */
[----:B------:R0:W-:Y:S01]  /*39ce0*/  STL [R1+0x34], R25 ;  /* 0x0000341901007387 */ /* 0x0001e20000100800 */
[----:B----4-:R-:W-:-:S03]  /*39cf0*/  IMAD.WIDE R12, R0, 0x2, R22 ;  /* 0x00000002000c7825 */ /* 0x010fc600078e0216 */
[----:B------:R-:W4:Y:S04]  /*39d00*/  LDL.64 R14, [R1+0x1090] ;  /* 0x00109000010e7983 */ /* 0x000f280000100a00 */
[----:B0-----:R0:W4:Y:S02]  /*39d10*/  LDG.E.U16 R25, [R8.64] ;  /* 0x0000000608197981 */ /* 0x001124000c1e1500 */
[C---:B0-----:R-:W-:Y:S02]  /*39d20*/  IMAD.WIDE R8, R0.reuse, 0x2, R18 ;  /* 0x0000000200087825 */ /* 0x041fe400078e0212 */
[----:B---3--:R0:W-:Y:S04]  /*39d30*/  STL [R1+0x2c], R7 ;  /* 0x00002c0701007387 */ /* 0x0081e80000100800 */
[----:B------:R-:W3:Y:S04]  /*39d40*/  LDL.64 R22, [R1+0x1080] ;  /* 0x0010800001167983 */ /* 0x000ee80000100a00 */
[----:B------:R-:W3:Y:S04]  /*39d50*/  LDL.64 R20, [R1+0x1078] ;  /* 0x0010780001147983 */ /* 0x000ee80000100a00 */
[----:B-1----:R-:W3:Y:S04]  /*39d60*/  LDL.64 R10, [R1+0x1098] ;  /* 0x00109800010a7983 */ /* 0x002ee80000100a00 */
[----:B0-----:R0:W3:Y:S04]  /*39d70*/  LDG.E.U16 R7, [R12.64] ;  /* 0x000000060c077981 */ /* 0x0010e8000c1e1500 */
[----:B--2---:R1:W-:Y:S04]  /*39d80*/  STL [R1+0x2a14], R26 ;  /* 0x002a141a01007387 */ /* 0x0043e80000100800 */
[----:B-1----:R-:W2:Y:S04]  /*39d90*/  LDL.64 R26, [R1+0x1088] ;  /* 0x00108800011a7983 */ /* 0x002ea80000100a00 */
[----:B------:R1:W-:Y:S04]  /*39da0*/  STL [R1+0x28], R24 ;  /* 0x0000281801007387 */ /* 0x0003e80000100800 */
[----:B-1----:R4:W2:Y:S01]  /*39db0*/  LDG.E.U16 R24, [R8.64] ;  /* 0x0000000608187981 */ /* 0x0028a2000c1e1500 */
[----:B0-----:R-:W-:-:S04]  /*39dc0*/  IMAD.WIDE R12, R0, 0x2, R16 ;  /* 0x00000002000c7825 */ /* 0x001fc800078e0210 */
[C---:B----4-:R-:W-:Y:S01]  /*39dd0*/  IMAD.WIDE R8, R0.reuse, 0x2, R14 ;  /* 0x0000000200087825 */ /* 0x050fe200078e020e */
[----:B--2---:R-:W-:Y:S04]  /*39de0*/  STL [R1+0x2a6c], R24 ;  /* 0x002a6c1801007387 */ /* 0x004fe80000100800 */
[----:B------:R-:W-:Y:S04]  /*39df0*/  STL [R1+0x24], R4 ;  /* 0x0000240401007387 */ /* 0x000fe80000100800 */
[----:B------:R-:W2:Y:S04]  /*39e00*/  LDL.64 R18, [R1+0x1070] ;  /* 0x0010700001127983 */ /* 0x000ea80000100a00 */
[----:B------:R-:W4:Y:S04]  /*39e10*/  LDL.64 R16, [R1+0x1068] ;  /* 0x0010680001107983 */ /* 0x000f280000100a00 */
[----:B------:R-:W2:Y:S04]  /*39e20*/  LDL.64 R14, [R1+0x1060] ;  /* 0x00106000010e7983 */ /* 0x000ea80000100a00 */
[----:B------:R0:W-:Y:S04]  /*39e30*/  STL [R1+0x20], R25 ;  /* 0x0000201901007387 */ /* 0x0001e80000100800 */
[----:B0-----:R0:W2:Y:S02]  /*39e40*/  LDG.E.U16 R25, [R12.64] ;  /* 0x000000060c197981 */ /* 0x0010a4000c1e1500 */
[----:B0-----:R-:W-:-:S02]  /*39e50*/  IMAD.WIDE R12, R0, 0x2, R26 ;  /* 0x00000002000c7825 */ /* 0x001fc400078e021a */
[----:B--2---:R0:W-:Y:S04]  /*39e60*/  STL [R1+0x2a18], R25 ;  /* 0x002a181901007387 */ /* 0x0041e80000100800 */
[----:B0-----:R-:W2:Y:S01]  /*39e70*/  LDG.E.U16 R25, [R12.64] ;  /* 0x000000060c197981 */ /* 0x001ea2000c1e1500 */
[----:B---3--:R-:W-:Y:S01]  /*39e80*/  IMAD.WIDE R10, R0, 0x2, R10 ;  /* 0x00000002000a7825 */ /* 0x008fe200078e020a */
[----:B------:R-:W-:Y:S02]  /*39e90*/  LOP3.LUT R29, R29, 0x1c, RZ, 0xc0, !PT ;  /* 0x0000001c1d1d7812 */ /* 0x000fe400078ec0ff */
[----:B------:R0:W-:Y:S02]  /*39ea0*/  STL [R1+0x1c], R7 ;  /* 0x00001c0701007387 */ /* 0x0001e40000100800 */
[----:B------:R-:W-:-:S02]  /*39eb0*/  LEA.HI R29, R29, 0x40, RZ, 0x1e ;  /* 0x000000401d1d7811 */ /* 0x000fc400078ff0ff */
[----:B------:R1:W3:Y:S04]  /*39ec0*/  LDG.E.U16 R24, [R10.64] ;  /* 0x000000060a187981 */ /* 0x0002e8000c1e1500 */
[----:B------:R4:W2:Y:S04]  /*39ed0*/  LDS R4, [R29.X16+0x20000] ;  /* 0x020000001d047984 */ /* 0x0008a8000000c800 */
[----:B0-----:R0:W3:Y:S01]  /*39ee0*/  LDG.E.U16 R7, [R8.64] ;  /* 0x0000000608077981 */ /* 0x0010e2000c1e1500 */
[----:B-1----:R-:W-:-:S04]  /*39ef0*/  IMAD.WIDE R10, R0, 0x2, R22 ;  /* 0x00000002000a7825 */ /* 0x002fc800078e0216 */
[----:B0-----:R-:W-:-:S05]  /*39f00*/  IMAD.WIDE R8, R0, 0x2, R20 ;  /* 0x0000000200087825 */ /* 0x001fca00078e0214 */
[----:B----4-:R0:W4:Y:S02]  /*39f10*/  LDG.E.U16 R29, [R8.64] ;  /* 0x00000006081d7981 */ /* 0x010124000c1e1500 */
[----:B0-----:R-:W-:-:S05]  /*39f20*/  IMAD.WIDE R8, R0, 0x2, R16 ;  /* 0x0000000200087825 */ /* 0x001fca00078e0210 */
[----:B------:R0:W3:Y:S04]  /*39f30*/  LDG.E.U16 R22, [R8.64] ;  /* 0x0000000608167981 */ /* 0x0000e8000c1e1500 */
[----:B--2---:R1:W-:Y:S04]  /*39f40*/  STL [R1+0x2a70], R25 ;  /* 0x002a701901007387 */ /* 0x0043e80000100800 */
[----:B-1----:R1:W2:Y:S02]  /*39f50*/  LDG.E.U16 R25, [R10.64] ;  /* 0x000000060a197981 */ /* 0x0022a4000c1e1500 */
[----:B-1----:R-:W-:-:S05]  /*39f60*/  IMAD.WIDE R10, R0, 0x2, R18 ;  /* 0x00000002000a7825 */ /* 0x002fca00078e0212 */
[----:B------:R-:W2:Y:S01]  /*39f70*/  LDG.E.U16 R23, [R10.64] ;  /* 0x000000060a177981 */ /* 0x000ea2000c1e1500 */
[----:B0-----:R-:W-:-:S03]  /*39f80*/  IMAD.WIDE R8, R0, 0x2, R14 ;  /* 0x0000000200087825 */ /* 0x001fc600078e020e */
[----:B----4-:R-:W-:Y:S04]  /*39f90*/  STL [R1+0x2a74], R29 ;  /* 0x002a741d01007387 */ /* 0x010fe80000100800 */
[----:B------:R-:W4:Y:S04]  /*39fa0*/  LDG.E.U16 R21, [R8.64] ;  /* 0x0000000608157981 */ /* 0x000f28000c1e1500 */
[----:B--2---:R-:W-:Y:S04]  /*39fb0*/  STL [R1+0x2a1c], R23 ;  /* 0x002a1c1701007387 */ /* 0x004fe80000100800 */
[----:B---3--:R-:W-:Y:S04]  /*39fc0*/  STL [R1+0x2a78], R22 ;  /* 0x002a781601007387 */ /* 0x008fe80000100800 */
[----:B------:R-:W2:Y:S04]  /*39fd0*/  LDL.LU R20, [R1+0x1030] ;  /* 0x0010300001147983 */ /* 0x000ea80000300800 */
[----:B------:R-:W3:Y:S04]  /*39fe0*/  LDL.64 R26, [R1+0x1058] ;  /* 0x00105800011a7983 */ /* 0x000ee80000100a00 */
[----:B------:R0:W-:Y:S04]  /*39ff0*/  STL [R1+0xc], R24 ;  /* 0x00000c1801007387 */ /* 0x0001e80000100800 */
        /* <DEDUP_REMOVED lines=13> */
[----:B------:R0:W-:Y:S04]  /*3a0d0*/  STL [R1+0x8], R7 ;  /* 0x0000080701007387 */ /* 0x0001e80000100800 */
[----:B0-----:R-:W3:Y:S04]  /*3a0e0*/  LDL.LU R7, [R1+0xae4] ;  /* 0x000ae40001077983 */ /* 0x001ee80000300800 */
[----:B----4-:R-:W-:Y:S01]  /*3a0f0*/  STL [R1+0x2a20], R21 ;  /* 0x002a201501007387 */ /* 0x010fe20000100800 */
[----:B--2---:R-:W-:-:S02]  /*3a100*/  FFMA R20, R5, R20, R4 ;  /* 0x0000001405147223 */ /* 0x004fc40000000004 */
[----:B---3--:R-:W-:-:S03]  /*3a110*/  IMAD.WIDE R8, R0, 0x2, R26 ;  /* 0x0000000200087825 */ /* 0x008fc600078e021a */
[----:B------:R0:W-:Y:S04]  /*3a120*/  STL [R1+0x1030], R20 ;  /* 0x0010301401007387 */ /* 0x0001e80000100800 */
[----:B0-----:R0:W2:Y:S04]  /*3a130*/  LDG.E.U16 R20, [R8.64] ;  /* 0x0000000608147981 */ /* 0x0010a8000c1e1500 */
[----:B------:R-:W-:Y:S01]  /*3a140*/  STL [R1], R25 ;  /* 0x0000001901007387 */ /* 0x000fe20000100800 */
[C---:B0-----:R-:W-:Y:S02]  /*3a150*/  FMUL R8, R5.reuse, R24 ;  /* 0x0000001805087220 */ /* 0x041fe40000400000 */
[----:B------:R-:W-:-:S02]  /*3a160*/  FMUL R9, R5, R23 ;  /* 0x0000001705097220 */ /* 0x000fc40000400000 */
[C---:B------:R-:W-:Y:S02]  /*3a170*/  FMUL R4, R5.reuse, R22 ;  /* 0x0000001605047220 */ /* 0x040fe40000400000 */
[C---:B------:R-:W-:Y:S02]  /*3a180*/  FMUL R13, R5.reuse, R13 ;  /* 0x0000000d050d7220 */ /* 0x040fe40000400000 */
[C---:B------:R-:W-:Y:S01]  /*3a190*/  FMUL R7, R5.reuse, R7 ;  /* 0x0000000705077220 */ /* 0x040fe20000400000 */
[----:B--2---:R-:W-:Y:S04]  /*3a1a0*/  STL [R1+0x2a64], R20 ;  /* 0x002a641401007387 */ /* 0x004fe80000100800 */
[----:B------:R0:W-:Y:S04]  /*3a1b0*/  STL [R1+0x1b0], R8 ;  /* 0x0001b00801007387 */ /* 0x0001e80000100800 */
[----:B------:R1:W-:Y:S04]  /*3a1c0*/  STL [R1+0x1b4], R9 ;  /* 0x0001b40901007387 */ /* 0x0003e80000100800 */
[----:B------:R2:W-:Y:S01]  /*3a1d0*/  STL [R1+0x1a0], R4 ;  /* 0x0001a00401007387 */ /* 0x0005e20000100800 */
[----:B0-----:R-:W-:-:S02]  /*3a1e0*/  FMUL R8, R5, R19 ;  /* 0x0000001305087220 */ /* 0x001fc40000400000 */
[----:B-1----:R-:W-:-:S03]  /*3a1f0*/  FMUL R9, R5, R18 ;  /* 0x0000001205097220 */ /* 0x002fc60000400000 */
[----:B------:R0:W-:Y:S01]  /*3a200*/  STL [R1+0x1a4], R8 ;  /* 0x0001a40801007387 */ /* 0x0001e20000100800 */
[----:B--2---:R-:W-:-:S03]  /*3a210*/  FMUL R4, R5, R17 ;  /* 0x0000001105047220 */ /* 0x004fc60000400000 */
[----:B------:R1:W-:Y:S04]  /*3a220*/  STL [R1+0x190], R9 ;  /* 0x0001900901007387 */ /* 0x0003e80000100800 */
[----:B------:R2:W-:Y:S01]  /*3a230*/  STL [R1+0x194], R4 ;  /* 0x0001940401007387 */ /* 0x0005e20000100800 */
[C---:B0-----:R-:W-:Y:S02]  /*3a240*/  FMUL R8, R5.reuse, R16 ;  /* 0x0000001005087220 */ /* 0x041fe40000400000 */
[----:B-1----:R-:W-:-:S03]  /*3a250*/  FMUL R9, R5, R15 ;  /* 0x0000000f05097220 */ /* 0x002fc60000400000 */
[----:B------:R0:W-:Y:S01]  /*3a260*/  STL [R1+0x180], R8 ;  /* 0x0001800801007387 */ /* 0x0001e20000100800 */
[----:B--2---:R-:W-:-:S03]  /*3a270*/  FMUL R4, R5, R14 ;  /* 0x0000000e05047220 */ /* 0x004fc60000400000 */
[----:B------:R-:W-:Y:S01]  /*3a280*/  STL [R1+0x184], R9 ;  /* 0x0001840901007387 */ /* 0x000fe20000100800 */
[----:B0-----:R-:W-:-:S03]  /*3a290*/  FMUL R8, R5, R10 ;  /* 0x0000000a05087220 */ /* 0x001fc60000400000 */
[----:B------:R-:W2:Y:S04]  /*3a2a0*/  LDL.LU R10, [R1+0xad0] ;  /* 0x000ad000010a7983 */ /* 0x000ea80000300800 */
[----:B------:R0:W-:Y:S04]  /*3a2b0*/  STL [R1+0x170], R4 ;  /* 0x0001700401007387 */ /* 0x0001e80000100800 */
[----:B0-----:R-:W3:Y:S01]  /*3a2c0*/  LDL.LU R4, [R1+0xad4] ;  /* 0x000ad40001047983 */ /* 0x001ee20000300800 */
[----:B------:R-:W-:-:S03]  /*3a2d0*/  FMUL R9, R5, R12 ;  /* 0x0000000c05097220 */ /* 0x000fc60000400000 */
[----:B------:R0:W-:Y:S04]  /*3a2e0*/  STL [R1+0x174], R8 ;  /* 0x0001740801007387 */ /* 0x0001e80000100800 */
[----:B------:R1:W-:Y:S01]  /*3a2f0*/  STL [R1+0x160], R13 ;  /* 0x0001600d01007387 */ /* 0x0003e20000100800 */
[----:B0-----:R-:W-:-:S03]  /*3a300*/  FMUL R8, R5, R11 ;  /* 0x0000000b05087220 */ /* 0x001fc60000400000 */
[----:B------:R0:W-:Y:S04]  /*3a310*/  STL [R1+0x164], R9 ;  /* 0x0001640901007387 */ /* 0x0001e80000100800 */
[----:B------:R-:W4:Y:S04]  /*3a320*/  LDL.LU R21, [R1+0xac0] ;  /* 0x000ac00001157983 */ /* 0x000f280000300800 */
[----:B------:R0:W-:Y:S04]  /*3a330*/  STL [R1+0x150], R8 ;  /* 0x0001500801007387 */ /* 0x0001e80000100800 */
[----:B------:R-:W4:Y:S04]  /*3a340*/  LDL.LU R20, [R1+0xac4] ;  /* 0x000ac40001147983 */ /* 0x000f280000300800 */
[----:B------:R0:W-:Y:S04]  /*3a350*/  STL [R1+0x154], R7 ;  /* 0x0001540701007387 */ /* 0x0001e80000100800 */
[----:B------:R-:W4:Y:S04]  /*3a360*/  LDL.LU R19, [R1+0xab0] ;  /* 0x000ab00001137983 */ /* 0x000f280000300800 */
[----:B------:R-:W4:Y:S04]  /*3a370*/  LDL.LU R18, [R1+0xab4] ;  /* 0x000ab40001127983 */ /* 0x000f280000300800 */
[----:B------:R-:W4:Y:S04]  /*3a380*/  LDL.LU R17, [R1+0xaa0] ;  /* 0x000aa00001117983 */ /* 0x000f280000300800 */
[----:B------:R-:W4:Y:S04]  /*3a390*/  LDL.LU R16, [R1+0xaa4] ;  /* 0x000aa40001107983 */ /* 0x000f280000300800 */
[----:B------:R-:W4:Y:S04]  /*3a3a0*/  LDL.LU R15, [R1+0xa90] ;  /* 0x000a9000010f7983 */ /* 0x000f280000300800 */
[----:B------:R-:W4:Y:S04]  /*3a3b0*/  LDL.LU R14, [R1+0xa94] ;  /* 0x000a9400010e7983 */ /* 0x000f280000300800 */
[----:B-1----:R-:W4:Y:S04]  /*3a3c0*/  LDL.LU R13, [R1+0xa80] ;  /* 0x000a8000010d7983 */ /* 0x002f280000300800 */
[----:B0-----:R-:W4:Y:S04]  /*3a3d0*/  LDL.LU R9, [R1+0xa84] ;  /* 0x000a840001097983 */ /* 0x001f280000300800 */
[----:B------:R-:W4:Y:S04]  /*3a3e0*/  LDL.LU R8, [R1+0xa70] ;  /* 0x000a700001087983 */ /* 0x000f280000300800 */
[----:B------:R-:W4:Y:S04]  /*3a3f0*/  LDL.LU R7, [R1+0xa74] ;  /* 0x000a740001077983 */ /* 0x000f280000300800 */
[----:B------:R-:W4:Y:S01]  /*3a400*/  LDL.LU R12, [R1+0xa60] ;  /* 0x000a6000010c7983 */ /* 0x000f220000300800 */
[----:B--2---:R-:W-:-:S05]  /*3a410*/  FMUL R10, R5, R10 ;  /* 0x0000000a050a7220 */ /* 0x004fca0000400000 */
[----:B------:R0:W-:Y:S04]  /*3a420*/  STL [R1+0x140], R10 ;  /* 0x0001400a01007387 */ /* 0x0001e80000100800 */
[----:B------:R-:W2:Y:S01]  /*3a430*/  LDL.LU R11, [R1+0xa64] ;  /* 0x000a6400010b7983 */ /* 0x000ea20000300800 */
[----:B---3--:R-:W-:-:S05]  /*3a440*/  FMUL R4, R5, R4 ;  /* 0x0000000405047220 */ /* 0x008fca0000400000 */
[----:B------:R1:W-:Y:S04]  /*3a450*/  STL [R1+0x144], R4 ;  /* 0x0001440401007387 */ /* 0x0003e80000100800 */
[----:B0-----:R-:W3:Y:S04]  /*3a460*/  LDL.LU R10, [R1+0xa50] ;  /* 0x000a5000010a7983 */ /* 0x001ee80000300800 */
[----:B-1----:R-:W3:Y:S01]  /*3a470*/  LDL.LU R4, [R1+0xa54] ;  /* 0x000a540001047983 */ /* 0x002ee20000300800 */
[C---:B----4-:R-:W-:Y:S02]  /*3a480*/  FMUL R21, R5.reuse, R21 ;  /* 0x0000001505157220 */ /* 0x050fe40000400000 */
        /* <DEDUP_REMOVED lines=20> */
[----:B0-----:R-:W-:-:S03]  /*3a5d0*/  FMUL R13, R5, R7 ;  /* 0x00000007050d7220 */ /* 0x001fc60000400000 */
[----:B------:R-:W4:Y:S04]  /*3a5e0*/  LDL.LU R7, [R1+0x1034] ;  /* 0x0010340001077983 */ /* 0x000f280000300800 */
[----:B------:R0:W-:Y:S04]  /*3a5f0*/  STL [R1+0x1e0], R8 ;  /* 0x0001e00801007387 */ /* 0x0001e80000100800 */
[----:B0-----:R-:W4:Y:S04]  /*3a600*/  LDL.64 R8, [R1+0x1050] ;  /* 0x0010500001087983 */ /* 0x001f280000100a00 */
[----:B------:R-:W0:Y:S01]  /*3a610*/  S2R R19, SR_TID.X ;  /* 0x0000000000137919 */ /* 0x000e220000002100 */
[----:B------:R-:W-:-:S03]  /*3a620*/  FMUL R12, R5, R12 ;  /* 0x0000000c050c7220 */ /* 0x000fc60000400000 */
[----:B------:R1:W-:Y:S04]  /*3a630*/  STL [R1+0x1e4], R13 ;  /* 0x0001e40d01007387 */ /* 0x0003e80000100800 */
[----:B------:R0:W-:Y:S02]  /*3a640*/  STL [R1+0x1d0], R12 ;  /* 0x0001d00c01007387 */ /* 0x0001e40000100800 */
[----:B0-----:R-:W-:-:S04]  /*3a650*/  LOP3.LUT R19, R19, 0x1c, RZ, 0xc0, !PT ;  /* 0x0000001c13137812 */ /* 0x001fc800078ec0ff */
[----:B------:R-:W-:Y:S01]  /*3a660*/  LEA.HI R19, R19, 0x48, RZ, 0x1e ;  /* 0x0000004813137811 */ /* 0x000fe200078ff0ff */
[----:B--2---:R-:W-:-:S05]  /*3a670*/  FMUL R11, R5, R11 ;  /* 0x0000000b050b7220 */ /* 0x004fca0000400000 */
[----:B------:R0:W-:Y:S04]  /*3a680*/  STL [R1+0x1d4], R11 ;  /* 0x0001d40b01007387 */ /* 0x0001e80000100800 */
[----:B------:R-:W2:Y:S01]  /*3a690*/  LDL.LU R20, [R1+0xb48] ;  /* 0x000b480001147983 */ /* 0x000ea20000300800 */
[C---:B---3--:R-:W-:Y:S02]  /*3a6a0*/  FMUL R10, R5.reuse, R10 ;  /* 0x0000000a050a7220 */ /* 0x048fe40000400000 */
[----:B------:R-:W-:-:S03]  /*3a6b0*/  FMUL R4, R5, R4 ;  /* 0x0000000405047220 */ /* 0x000fc60000400000 */
[----:B------:R3:W-:Y:S04]  /*3a6c0*/  STL [R1+0x1c0], R10 ;  /* 0x0001c00a01007387 */ /* 0x0007e80000100800 */
[----:B------:R-:W-:Y:S04]  /*3a6d0*/  STL [R1+0x1c4], R4 ;  /* 0x0001c40401007387 */ /* 0x000fe80000100800 */
[----:B------:R-:W4:Y:S04]  /*3a6e0*/  LDS R4, [R19.X16+0x20000] ;  /* 0x0200000013047984 */ /* 0x000f28000000c800 */
[----:B------:R-:W2:Y:S04]  /*3a6f0*/  LDL.LU R18, [R1+0xb4c] ;  /* 0x000b4c0001127983 */ /* 0x000ea80000300800 */
[----:B------:R-:W2:Y:S04]  /*3a700*/  LDL.LU R17, [R1+0xb38] ;  /* 0x000b380001117983 */ /* 0x000ea80000300800 */
[----:B------:R-:W2:Y:S04]  /*3a710*/  LDL.LU R16, [R1+0xb3c] ;  /* 0x000b3c0001107983 */ /* 0x000ea80000300800 */
[----:B------:R-:W2:Y:S04]  /*3a720*/  LDL.LU R15, [R1+0xb28] ;  /* 0x000b2800010f7983 */ /* 0x000ea80000300800 */
[----:B------:R-:W2:Y:S04]  /*3a730*/  LDL.LU R14, [R1+0xb2c] ;  /* 0x000b2c00010e7983 */ /* 0x000ea80000300800 */
[----:B-1----:R-:W2:Y:S04]  /*3a740*/  LDL.LU R13, [R1+0xb18] ;  /* 0x000b1800010d7983 */ /* 0x002ea80000300800 */
[----:B------:R-:W2:Y:S04]  /*3a750*/  LDL.LU R12, [R1+0xb1c] ;  /* 0x000b1c00010c7983 */ /* 0x000ea80000300800 */
[----:B0-----:R-:W2:Y:S04]  /*3a760*/  LDL.LU R11, [R1+0xb08] ;  /* 0x000b0800010b7983 */ /* 0x001ea80000300800 */
[----:B---3--:R-:W3:Y:S01]  /*3a770*/  LDL.LU R10, [R1+0xb0c] ;  /* 0x000b0c00010a7983 */ /* 0x008ee20000300800 */
[----:B----4-:R-:W-:-:S02]  /*3a780*/  FFMA R7, R6, R7, R4 ;  /* 0x0000000706077223 */ /* 0x010fc40000000004 */
[----:B------:R-:W-:Y:S02]  /*3a790*/  IMAD.WIDE R4, R0, 0x2, R8 ;  /* 0x0000000200047825 */ /* 0x000fe400078e0208 */
[----:B------:R-:W4:Y:S04]  /*3a7a0*/  LDL.LU R9, [R1+0xaf8] ;  /* 0x000af80001097983 */ /* 0x000f280000300800 */
[----:B------:R2:W3:Y:S04]  /*3a7b0*/  LDG.E.U16 R19, [R4.64] ;  /* 0x0000000604137981 */ /* 0x0004e8000c1e1500 */
[----:B------:R-:W4:Y:S04]  /*3a7c0*/  LDL.LU R8, [R1+0xafc] ;  /* 0x000afc0001087983 */ /* 0x000f280000300800 */
[----:B------:R0:W-:Y:S04]  /*3a7d0*/  STL [R1+0x1034], R7 ;  /* 0x0010340701007387 */ /* 0x0001e80000100800 */
[----:B0-----:R-:W4:Y:S04]  /*3a7e0*/  LDL.LU R7, [R1+0xae8] ;  /* 0x000ae80001077983 */ /* 0x001f280000300800 */
[----:B------:R-:W4:Y:S01]  /*3a7f0*/  LDL.LU R0, [R1+0xaec] ;  /* 0x000aec0001007983 */ /* 0x000f220000300800 */
[----:B--2---:R-:W-:-:S02]  /*3a800*/  FMUL R4, R6, R20 ;  /* 0x0000001406047220 */ /* 0x004fc40000400000 */
[C---:B------:R-:W-:Y:S02]  /*3a810*/  FMUL R18, R6.reuse, R18 ;  /* 0x0000001206127220 */ /* 0x040fe40000400000 */
[C---:B------:R-:W-:Y:S02]  /*3a820*/  FMUL R5, R6.reuse, R17 ;  /* 0x0000001106057220 */ /* 0x040fe40000400000 */
[C---:B------:R-:W-:Y:S02]  /*3a830*/  FMUL R15, R6.reuse, R15 ;  /* 0x0000000f060f7220 */ /* 0x040fe40000400000 */
[C---:B------:R-:W-:Y:S01]  /*3a840*/  FMUL R12, R6.reuse, R12 ;  /* 0x0000000c060c7220 */ /* 0x040fe20000400000 */
[----:B---3--:R-:W-:Y:S04]  /*3a850*/  STL [R1+0x2a24], R19 ;  /* 0x002a241301007387 */ /* 0x008fe80000100800 */
[----:B------:R0:W-:Y:S04]  /*3a860*/  STL [R1+0x1b8], R4 ;  /* 0x0001b80401007387 */ /* 0x0001e80000100800 */
[----:B------:R-:W-:Y:S04]  /*3a870*/  STL [R1+0x1bc], R18 ;  /* 0x0001bc1201007387 */ /* 0x000fe80000100800 */
[----:B------:R1:W-:Y:S01]  /*3a880*/  STL [R1+0x1a8], R5 ;  /* 0x0001a80501007387 */ /* 0x0003e20000100800 */
[----:B0-----:R-:W-:-:S05]  /*3a890*/  FMUL R4, R6, R16 ;  /* 0x0000001006047220 */ /* 0x001fca0000400000 */
[----:B------:R0:W-:Y:S01]  /*3a8a0*/  STL [R1+0x1ac], R4 ;  /* 0x0001ac0401007387 */ /* 0x0001e20000100800 */
[----:B-1----:R-:W-:-:S03]  /*3a8b0*/  FMUL R5, R6, R14 ;  /* 0x0000000e06057220 */ /* 0x002fc60000400000 */
[----:B------:R-:W-:Y:S04]  /*3a8c0*/  STL [R1+0x198], R15 ;  /* 0x0001980f01007387 */ /* 0x000fe80000100800 */
[----:B------:R1:W-:Y:S01]  /*3a8d0*/  STL [R1+0x19c], R5 ;  /* 0x00019c0501007387 */ /* 0x0003e20000100800 */
[----:B0-----:R-:W-:-:S05]  /*3a8e0*/  FMUL R4, R6, R13 ;  /* 0x0000000d06047220 */ /* 0x001fca0000400000 */
[----:B------:R0:W-:Y:S01]  /*3a8f0*/  STL [R1+0x188], R4 ;  /* 0x0001880401007387 */ /* 0x0001e20000100800 */
[----:B-1----:R-:W-:-:S03]  /*3a900*/  FMUL R5, R6, R11 ;  /* 0x0000000b06057220 */ /* 0x002fc60000400000 */
[----:B------:R-:W-:Y:S04]  /*3a910*/  STL [R1+0x18c], R12 ;  /* 0x00018c0c01007387 */ /* 0x000fe80000100800 */
[----:B------:R-:W2:Y:S01]  /*3a920*/  LDL.LU R19, [R1+0xad8] ;  /* 0x000ad80001137983 */ /* 0x000ea20000300800 */
[----:B0-----:R-:W-:-:S03]  /*3a930*/  FMUL R4, R6, R10 ;  /* 0x0000000a06047220 */ /* 0x001fc60000400000 */
[----:B------:R4:W-:Y:S04]  /*3a940*/  STL [R1+0x178], R5 ;  /* 0x0001780501007387 */ /* 0x0009e80000100800 */
[----:B------:R0:W-:Y:S04]  /*3a950*/  STL [R1+0x17c], R4 ;  /* 0x00017c0401007387 */ /* 0x0001e80000100800 */
[----:B------:R-:W3:Y:S01]  /*3a960*/  LDL.LU R18, [R1+0xadc] ;  /* 0x000adc0001127983 */ /* 0x000ee20000300800 */
[C---:B----4-:R-:W-:Y:S02]  /*3a970*/  FMUL R5, R6.reuse, R9 ;  /* 0x0000000906057220 */ /* 0x050fe40000400000 */
[----:B0-----:R-:W-:-:S03]  /*3a980*/  FMUL R4, R6, R8 ;  /* 0x0000000806047220 */ /* 0x001fc60000400000 */
[----:B------:R0:W-:Y:S04]  /*3a990*/  STL [R1+0x168], R5 ;  /* 0x0001680501007387 */ /* 0x0001e80000100800 */
[----:B0-----:R-:W4:Y:S04]  /*3a9a0*/  LDL.LU R5, [R1+0xac8] ;  /* 0x000ac80001057983 */ /* 0x001f280000300800 */
[----:B------:R0:W-:Y:S04]  /*3a9b0*/  STL [R1+0x16c], R4 ;  /* 0x00016c0401007387 */ /* 0x0001e80000100800 */
[----:B0-----:R-:W4:Y:S01]  /*3a9c0*/  LDL.LU R4, [R1+0xacc] ;  /* 0x000acc0001047983 */ /* 0x001f220000300800 */
[----:B------:R-:W-:-:S02]  /*3a9d0*/  FMUL R7, R6, R7 ;  /* 0x0000000706077220 */ /* 0x000fc40000400000 */
[C---:B------:R-:W-:Y:S01]  /*3a9e0*/  FMUL R0, R6.reuse, R0 ;  /* 0x0000000006007220 */ /* 0x040fe20000400000 */
        /* <DEDUP_REMOVED lines=12> */
[----:B0-----:R-:W4:Y:S04]  /*3aab0*/  LDL.LU R7, [R1+0xa68] ;  /* 0x000a680001077983 */ /* 0x001f280000300800 */
[----:B-1----:R-:W4:Y:S01]  /*3aac0*/  LDL.LU R0, [R1+0xa6c] ;  /* 0x000a6c0001007983 */ /* 0x002f220000300800 */
[----:B--2---:R-:W-:-:S05]  /*3aad0*/  FMUL R21, R6, R19 ;  /* 0x0000001306157220 */ /* 0x004fca0000400000 */
[----:B------:R-:W-:Y:S01]  /*3aae0*/  STL [R1+0x148], R21 ;  /* 0x0001481501007387 */ /* 0x000fe20000100800 */
[----:B---3--:R-:W-:-:S05]  /*3aaf0*/  FMUL R20, R6, R18 ;  /* 0x0000001206147220 */ /* 0x008fca0000400000 */
[----:B------:R-:W-:Y:S01]  /*3ab00*/  STL [R1+0x14c], R20 ;  /* 0x00014c1401007387 */ /* 0x000fe20000100800 */
[----:B----4-:R-:W-:-:S03]  /*3ab10*/  FMUL R19, R6, R5 ;  /* 0x0000000506137220 */ /* 0x010fc60000400000 */
[----:B------:R-:W2:Y:S04]  /*3ab20*/  LDL.LU R5, [R1+0xa58] ;  /* 0x000a580001057983 */ /* 0x000ea80000300800 */
[----:B------:R-:W-:Y:S01]  /*3ab30*/  STL [R1+0x138], R19 ;  /* 0x0001381301007387 */ /* 0x000fe20000100800 */
[----:B------:R-:W-:-:S03]  /*3ab40*/  FMUL R18, R6, R4 ;  /* 0x0000000406127220 */ /* 0x000fc60000400000 */
[----:B------:R-:W3:Y:S01]  /*3ab50*/  LDL.LU R4, [R1+0xa5c] ;  /* 0x000a5c0001047983 */ /* 0x000ee20000300800 */
[----:B------:R-:W-:-:S03]  /*3ab60*/  FMUL R17, R6, R17 ;  /* 0x0000001106117220 */ /* 0x000fc60000400000 */
[----:B------:R-:W-:Y:S01]  /*3ab70*/  STL [R1+0x13c], R18 ;  /* 0x00013c1201007387 */ /* 0x000fe20000100800 */
[----:B------:R-:W-:-:S03]  /*3ab80*/  FMUL R16, R6, R16 ;  /* 0x0000001006107220 */ /* 0x000fc60000400000 */
[----:B------:R0:W-:Y:S01]  /*3ab90*/  STL [R1+0x228], R17 ;  /* 0x0002281101007387 */ /* 0x0001e20000100800 */
[----:B------:R-:W-:-:S03]  /*3aba0*/  FMUL R15, R6, R15 ;  /* 0x0000000f060f7220 */ /* 0x000fc60000400000 */
[----:B------:R1:W-:Y:S01]  /*3abb0*/  STL [R1+0x22c], R16 ;  /* 0x00022c1001007387 */ /* 0x0003e20000100800 */
        /* <DEDUP_REMOVED lines=21> */
[----:B0-----:R-:W4:Y:S04]  /*3ad10*/  LDL.LU R0, [R1+0xba4] ;  /* 0x000ba40001007983 */ /* 0x001f280000300800 */
[----:B------:R-:W4:Y:S04]  /*3ad20*/  LDL.LU R15, [R1+0xb90] ;  /* 0x000b9000010f7983 */ /* 0x000f280000300800 */
[----:B------:R-:W4:Y:S01]  /*3ad30*/  LDL.LU R14, [R1+0xb94] ;  /* 0x000b9400010e7983 */ /* 0x000f220000300800 */
[----:B--2---:R-:W-:-:S05]  /*3ad40*/  FMUL R5, R6, R5 ;  /* 0x0000000506057220 */ /* 0x004fca0000400000 */
[----:B------:R0:W-:Y:S04]  /*3ad50*/  STL [R1+0x1c8], R5 ;  /* 0x0001c80501007387 */ /* 0x0001e80000100800 */
[----:B------:R-:W2:Y:S01]  /*3ad60*/  LDL.LU R12, [R1+0xb80] ;  /* 0x000b8000010c7983 */ /* 0x000ea20000300800 */
[----:B---3--:R-:W-:-:S05]  /*3ad70*/  FMUL R4, R6, R4 ;  /* 0x0000000406047220 */ /* 0x008fca0000400000 */
[----:B------:R-:W-:Y:S04]  /*3ad80*/  STL [R1+0x1cc], R4 ;  /* 0x0001cc0401007387 */ /* 0x000fe80000100800 */
[----:B------:R-:W3:Y:S04]  /*3ad90*/  LDL.LU R11, [R1+0xb84] ;  /* 0x000b8400010b7983 */ /* 0x000ee80000300800 */
[----:B------:R-:W3:Y:S04]  /*3ada0*/  LDL.LU R10, [R1+0xb70] ;  /* 0x000b7000010a7983 */ /* 0x000ee80000300800 */
[----:B------:R-:W3:Y:S04]  /*3adb0*/  LDL.LU R9, [R1+0xb74] ;  /* 0x000b740001097983 */ /* 0x000ee80000300800 */
[----:B------:R-:W3:Y:S04]  /*3adc0*/  LDL.LU R13, [R1+0xb60] ;  /* 0x000b6000010d7983 */ /* 0x000ee80000300800 */
[----:B------:R-:W3:Y:S04]  /*3add0*/  LDL.LU R8, [R1+0xb64] ;  /* 0x000b640001087983 */ /* 0x000ee80000300800 */
[----:B------:R-:W3:Y:S04]  /*3ade0*/  LDL.LU R7, [R1+0xc40] ;  /* 0x000c400001077983 */ /* 0x000ee80000300800 */
[----:B0-----:R-:W3:Y:S01]  /*3adf0*/  LDL.LU R5, [R1+0xc44] ;  /* 0x000c440001057983 */ /* 0x001ee20000300800 */
[----:B------:R-:W-:-:S05]  /*3ae00*/  LEA.HI R18, R28, 0x50, RZ, 0x1e ;  /* 0x000000501c127811 */ /* 0x000fca00078ff0ff */
[----:B------:R-:W4:Y:S02]  /*3ae10*/  LDS R4, [R18.X16+0x20000] ;  /* 0x0200000012047984 */ /* 0x000f24000000c800 */
[----:B----4-:R-:W-:-:S05]  /*3ae20*/  FFMA R17, R3, R17, R4 ;  /* 0x0000001103117223 */ /* 0x010fca0000000004 */
[----:B------:R0:W-:Y:S01]  /*3ae30*/  STL [R1+0x1038], R17 ;  /* 0x0010381101007387 */ /* 0x0001e20000100800 */
[C---:B------:R-:W-:Y:S02]  /*3ae40*/  FMUL R15, R3.reuse, R15 ;  /* 0x0000000f030f7220 */ /* 0x040fe40000400000 */
[C---:B------:R-:W-:Y:S01]  /*3ae50*/  FMUL R14, R3.reuse, R14 ;  /* 0x0000000e030e7220 */ /* 0x040fe20000400000 */
[----:B------:R-:W4:Y:S01]  /*3ae60*/  LDL.LU R6, [R1+0xc30] ;  /* 0x000c300001067983 */ /* 0x000f220000300800 */
[C---:B0-----:R-:W-:Y:S02]  /*3ae70*/  FMUL R17, R3.reuse, R16 ;  /* 0x0000001003117220 */ /* 0x041fe40000400000 */
[----:B------:R-:W-:-:S03]  /*3ae80*/  FMUL R16, R3, R0 ;  /* 0x0000000003107220 */ /* 0x000fc60000400000 */
[----:B------:R-:W-:Y:S04]  /*3ae90*/  STL [R1+0x120], R17 ;  /* 0x0001201101007387 */ /* 0x000fe80000100800 */
[----:B------:R-:W4:Y:S04]  /*3aea0*/  LDL.LU R0, [R1+0xc34] ;  /* 0x000c340001007983 */ /* 0x000f280000300800 */
[----:B------:R-:W-:Y:S04]  /*3aeb0*/  STL [R1+0x124], R16 ;  /* 0x0001241001007387 */ /* 0x000fe80000100800 */
[----:B------:R-:W-:Y:S04]  /*3aec0*/  STL [R1+0x110], R15 ;  /* 0x0001100f01007387 */ /* 0x000fe80000100800 */
[----:B------:R-:W-:Y:S01]  /*3aed0*/  STL [R1+0x114], R14 ;  /* 0x0001140e01007387 */ /* 0x000fe20000100800 */
[----:B--2---:R-:W-:-:S05]  /*3aee0*/  FMUL R12, R3, R12 ;  /* 0x0000000c030c7220 */ /* 0x004fca0000400000 */
[----:B------:R0:W-:Y:S01]  /*3aef0*/  STL [R1+0x100], R12 ;  /* 0x0001000c01007387 */ /* 0x0001e20000100800 */
[C---:B---3--:R-:W-:Y:S02]  /*3af00*/  FMUL R11, R3.reuse, R11 ;  /* 0x0000000b030b7220 */ /* 0x048fe40000400000 */
[----:B------:R-:W-:-:S03]  /*3af10*/  FMUL R10, R3, R10 ;  /* 0x0000000a030a7220 */ /* 0x000fc60000400000 */
[----:B------:R1:W-:Y:S01]  /*3af20*/  STL [R1+0x104], R11 ;  /* 0x0001040b01007387 */ /* 0x0003e20000100800 */
[----:B------:R-:W-:-:S03]  /*3af30*/  FMUL R9, R3, R9 ;  /* 0x0000000903097220 */ /* 0x000fc60000400000 */
[----:B0-----:R-:W2:Y:S04]  /*3af40*/  LDL.LU R12, [R1+0xc20] ;  /* 0x000c2000010c7983 */ /* 0x001ea80000300800 */
[----:B------:R0:W-:Y:S04]  /*3af50*/  STL [R1+0xf0], R10 ;  /* 0x0000f00a01007387 */ /* 0x0001e80000100800 */
[----:B-1----:R-:W3:Y:S04]  /*3af60*/  LDL.LU R11, [R1+0xc24] ;  /* 0x000c2400010b7983 */ /* 0x002ee80000300800 */
[----:B------:R1:W-:Y:S04]  /*3af70*/  STL [R1+0xf4], R9 ;  /* 0x0000f40901007387 */ /* 0x0003e80000100800 */
[----:B0-----:R-:W3:Y:S01]  /*3af80*/  LDL.LU R10, [R1+0xc10] ;  /* 0x000c1000010a7983 */ /* 0x001ee20000300800 */
[----:B------:R-:W-:-:S02]  /*3af90*/  FMUL R14, R3, R13 ;  /* 0x0000000d030e7220 */ /* 0x000fc40000400000 */
[C---:B------:R-:W-:Y:S01]  /*3afa0*/  FMUL R8, R3.reuse, R8 ;  /* 0x0000000803087220 */ /* 0x040fe20000400000 */
[----:B-1----:R-:W3:Y:S01]  /*3afb0*/  LDL.LU R9, [R1+0xc14] ;  /* 0x000c140001097983 */ /* 0x002ee20000300800 */
[----:B------:R-:W-:-:S03]  /*3afc0*/  FMUL R13, R3, R7 ;  /* 0x00000007030d7220 */ /* 0x000fc60000400000 */
[----:B------:R-:W-:Y:S04]  /*3afd0*/  STL [R1+0xe0], R14 ;  /* 0x0000e00e01007387 */ /* 0x000fe80000100800 */
[----:B------:R0:W-:Y:S01]  /*3afe0*/  STL [R1+0xe4], R8 ;  /* 0x0000e40801007387 */ /* 0x0001e20000100800 */
[----:B------:R-:W-:-:S03]  /*3aff0*/  FMUL R7, R3, R5 ;  /* 0x0000000503077220 */ /* 0x000fc60000400000 */
[----:B0-----:R-:W3:Y:S04]  /*3b000*/  LDL.LU R8, [R1+0xc00] ;  /* 0x000c000001087983 */ /* 0x001ee80000300800 */
[----:B------:R0:W-:Y:S04]  /*3b010*/  STL [R1+0xd0], R13 ;  /* 0x0000d00d01007387 */ /* 0x0001e80000100800 */
[----:B------:R-:W3:Y:S04]  /*3b020*/  LDL.LU R5, [R1+0xc04] ;  /* 0x000c040001057983 */ /* 0x000ee80000300800 */
[----:B------:R1:W-:Y:S04]  /*3b030*/  STL [R1+0xd4], R7 ;  /* 0x0000d40701007387 */ /* 0x0003e80000100800 */
[----:B------:R-:W3:Y:S01]  /*3b040*/  LDL.LU R15, [R1+0xbf0] ;  /* 0x000bf000010f7983 */ /* 0x000ee20000300800 */
[----:B----4-:R-:W-:-:S05]  /*3b050*/  FMUL R6, R3, R6 ;  /* 0x0000000603067220 */ /* 0x010fca0000400000 */
[----:B------:R4:W-:Y:S04]  /*3b060*/  STL [R1+0x640], R6 ;  /* 0x0006400601007387 */ /* 0x0009e80000100800 */
[----:B------:R-:W3:Y:S01]  /*3b070*/  LDL.LU R14, [R1+0xbf4] ;  /* 0x000bf400010e7983 */ /* 0x000ee20000300800 */
[----:B------:R-:W-:-:S05]  /*3b080*/  FMUL R0, R3, R0 ;  /* 0x0000000003007220 */ /* 0x000fca0000400000 */
[----:B------:R4:W-:Y:S04]  /*3b090*/  STL [R1+0x644], R0 ;  /* 0x0006440001007387 */ /* 0x0009e80000100800 */
[----:B0-----:R-:W3:Y:S04]  /*3b0a0*/  LDL.LU R13, [R1+0xbe0] ;  /* 0x000be000010d7983 */ /* 0x001ee80000300800 */
[----:B-1----:R-:W3:Y:S04]  /*3b0b0*/  LDL.LU R7, [R1+0xbe4] ;  /* 0x000be40001077983 */ /* 0x002ee80000300800 */
[----:B----4-:R-:W4:Y:S04]  /*3b0c0*/  LDL.LU R6, [R1+0xbd0] ;  /* 0x000bd00001067983 */ /* 0x010f280000300800 */
[----:B------:R-:W4:Y:S01]  /*3b0d0*/  LDL.LU R0, [R1+0xbd4] ;  /* 0x000bd40001007983 */ /* 0x000f220000300800 */
[----:B--2---:R-:W-:-:S02]  /*3b0e0*/  FMUL R12, R3, R12 ;  /* 0x0000000c030c7220 */ /* 0x004fc40000400000 */
[----:B---3--:R-:W-:-:S03]  /*3b0f0*/  FMUL R11, R3, R11 ;  /* 0x0000000b030b7220 */ /* 0x008fc60000400000 */
[----:B------:R0:W-:Y:S04]  /*3b100*/  STL [R1+0x650], R12 ;  /* 0x0006500c01007387 */ /* 0x0001e80000100800 */
[----:B------:R1:W-:Y:S01]  /*3b110*/  STL [R1+0x654], R11 ;  /* 0x0006540b01007387 */ /* 0x0003e20000100800 */
[----:B------:R-:W-:-:S03]  /*3b120*/  FMUL R10, R3, R10 ;  /* 0x0000000a030a7220 */ /* 0x000fc60000400000 */
[----:B0-----:R-:W2:Y:S01]  /*3b130*/  LDL.LU R12, [R1+0xbc0] ;  /* 0x000bc000010c7983 */ /* 0x001ea20000300800 */
[----:B------:R-:W-:-:S03]  /*3b140*/  FMUL R9, R3, R9 ;  /* 0x0000000903097220 */ /* 0x000fc60000400000 */
[----:B------:R0:W-:Y:S04]  /*3b150*/  STL [R1+0x660], R10 ;  /* 0x0006600a01007387 */ /* 0x0001e80000100800 */
[----:B-1----:R-:W3:Y:S04]  /*3b160*/  LDL.LU R11, [R1+0xbc4] ;  /* 0x000bc400010b7983 */ /* 0x002ee80000300800 */
[----:B------:R1:W-:Y:S04]  /*3b170*/  STL [R1+0x664], R9 ;  /* 0x0006640901007387 */ /* 0x0003e80000100800 */
[----:B0-----:R-:W3:Y:S01]  /*3b180*/  LDL.LU R10, [R1+0xbb0] ;  /* 0x000bb000010a7983 */ /* 0x001ee20000300800 */
[----:B------:R-:W-:-:S03]  /*3b190*/  FMUL R17, R3, R8 ;  /* 0x0000000803117220 */ /* 0x000fc60000400000 */
[----:B-1----:R-:W3:Y:S04]  /*3b1a0*/  LDL.LU R9, [R1+0xbb4] ;  /* 0x000bb40001097983 */ /* 0x002ee80000300800 */
[----:B------:R-:W3:Y:S01]  /*3b1b0*/  LDL.LU R8, [R1+0xb50] ;  /* 0x000b500001087983 */ /* 0x000ee20000300800 */
[----:B------:R-:W-:-:S03]  /*3b1c0*/  FMUL R16, R3, R5 ;  /* 0x0000000503107220 */ /* 0x000fc60000400000 */
[----:B------:R-:W-:Y:S04]  /*3b1d0*/  STL [R1+0x670], R17 ;  /* 0x0006701101007387 */ /* 0x000fe80000100800 */
[----:B------:R-:W3:Y:S01]  /*3b1e0*/  LDL.LU R5, [R1+0xb54] ;  /* 0x000b540001057983 */ /* 0x000ee20000300800 */
[----:B------:R-:W-:-:S03]  /*3b1f0*/  FMUL R15, R3, R15 ;  /* 0x0000000f030f7220 */ /* 0x000fc60000400000 */
[----:B------:R-:W-:Y:S04]  /*3b200*/  STL [R1+0x674], R16 ;  /* 0x0006741001007387 */ /* 0x000fe80000100800 */
[----:B------:R-:W-:Y:S01]  /*3b210*/  STL [R1+0x680], R15 ;  /* 0x0006800f01007387 */ /* 0x000fe20000100800 */
[----:B------:R-:W-:-:S05]  /*3b220*/  FMUL R14, R3, R14 ;  /* 0x0000000e030e7220 */ /* 0x000fca0000400000 */
[----:B------:R-:W-:Y:S01]  /*3b230*/  STL [R1+0x684], R14 ;  /* 0x0006840e01007387 */ /* 0x000fe20000100800 */
[C---:B------:R-:W-:Y:S02]  /*3b240*/  FMUL R13, R3.reuse, R13 ;  /* 0x0000000d030d7220 */ /* 0x040fe40000400000 */
[----:B------:R-:W-:-:S03]  /*3b250*/  FMUL R7, R3, R7 ;  /* 0x0000000703077220 */ /* 0x000fc60000400000 */
[----:B------:R-:W-:Y:S01]  /*3b260*/  STL [R1+0x690], R13 ;  /* 0x0006900d01007387 */ /* 0x000fe20000100800 */
[----:B----4-:R-:W-:-:S03]  /*3b270*/  FMUL R6, R3, R6 ;  /* 0x0000000603067220 */ /* 0x010fc60000400000 */
[----:B------:R0:W-:Y:S01]  /*3b280*/  STL [R1+0x694], R7 ;  /* 0x0006940701007387 */ /* 0x0001e20000100800 */
[----:B------:R-:W-:-:S03]  /*3b290*/  FMUL R0, R3, R0 ;  /* 0x0000000003007220 */ /* 0x000fc60000400000 */
[----:B0-----:R-:W4:Y:S04]  /*3b2a0*/  LDL.LU R7, [R1+0x103c] ;  /* 0x00103c0001077983 */ /* 0x001f280000300800 */
[----:B------:R0:W-:Y:S04]  /*3b2b0*/  STL [R1+0x6a0], R6 ;  /* 0x0006a00601007387 */ /* 0x0001e80000100800 */
[----:B0-----:R-:W4:Y:S04]  /*3b2c0*/  LDL.LU R6, [R1+0xba8] ;  /* 0x000ba80001067983 */ /* 0x001f280000300800 */
[----:B------:R0:W-:Y:S04]  /*3b2d0*/  STL [R1+0x6a4], R0 ;  /* 0x0006a40001007387 */ /* 0x0001e80000100800 */
[----:B0-----:R-:W4:Y:S04]  /*3b2e0*/  LDL.LU R0, [R1+0xbac] ;  /* 0x000bac0001007983 */ /* 0x001f280000300800 */
[----:B------:R-:W4:Y:S01]  /*3b2f0*/  LDL.LU R14, [R1+0xb98] ;  /* 0x000b9800010e7983 */ /* 0x000f220000300800 */
[----:B--2---:R-:W-:-:S02]  /*3b300*/  FMUL R12, R3, R12 ;  /* 0x0000000c030c7220 */ /* 0x004fc40000400000 */
[----:B---3--:R-:W-:-:S03]  /*3b310*/  FMUL R11, R3, R11 ;  /* 0x0000000b030b7220 */ /* 0x008fc60000400000 */
[----:B------:R0:W-:Y:S04]  /*3b320*/  STL [R1+0x6b0], R12 ;  /* 0x0006b00c01007387 */ /* 0x0001e80000100800 */
[----:B------:R1:W-:Y:S01]  /*3b330*/  STL [R1+0x6b4], R11 ;  /* 0x0006b40b01007387 */ /* 0x0003e20000100800 */
[----:B------:R-:W-:-:S03]  /*3b340*/  FMUL R10, R3, R10 ;  /* 0x0000000a030a7220 */ /* 0x000fc60000400000 */
[----:B------:R-:W2:Y:S01]  /*3b350*/  LDL.LU R13, [R1+0xb9c] ;  /* 0x000b9c00010d7983 */ /* 0x000ea20000300800 */
[----:B------:R-:W-:-:S03]  /*3b360*/  FMUL R9, R3, R9 ;  /* 0x0000000903097220 */ /* 0x000fc60000400000 */
[----:B------:R3:W-:Y:S01]  /*3b370*/  STL [R1+0x6c0], R10 ;  /* 0x0006c00a01007387 */ /* 0x0007e20000100800 */
[----:B------:R-:W-:-:S03]  /*3b380*/  FMUL R8, R3, R8 ;  /* 0x0000000803087220 */ /* 0x000fc60000400000 */
[----:B0-----:R-:W2:Y:S04]  /*3b390*/  LDL.LU R12, [R1+0xb88] ;  /* 0x000b8800010c7983 */ /* 0x001ea80000300800 */
[----:B------:R0:W-:Y:S01]  /*3b3a0*/  STL [R1+0x6c4], R9 ;  /* 0x0006c40901007387 */ /* 0x0001e20000100800 */
[----:B------:R-:W-:-:S03]  /*3b3b0*/  FMUL R3, R3, R5 ;  /* 0x0000000503037220 */ /* 0x000fc60000400000 */
[----:B------:R-:W2:Y:S01]  /*3b3c0*/  LDL.LU R5, [R1+0xb8c] ;  /* 0x000b8c0001057983 */ /* 0x000ea20000300800 */
[----:B------:R-:W-:-:S05]  /*3b3d0*/  LEA.HI R28, R28, 0x58, RZ, 0x1e ;  /* 0x000000581c1c7811 */ /* 0x000fca00078ff0ff */
[----:B------:R-:W4:Y:S04]  /*3b3e0*/  LDS R4, [R28.X16+0x20000] ;  /* 0x020000001c047984 */ /* 0x000f28000000c800 */
[----:B------:R0:W-:Y:S04]  /*3b3f0*/  STL [R1+0x6d0], R8 ;  /* 0x0006d00801007387 */ /* 0x0001e80000100800 */
[----:B-1----:R-:W2:Y:S04]  /*3b400*/  LDL.LU R11, [R1+0xb78] ;  /* 0x000b7800010b7983 */ /* 0x002ea80000300800 */
[----:B------:R1:W-:Y:S04]  /*3b410*/  STL [R1+0x6d4], R3 ;  /* 0x0006d40301007387 */ /* 0x0003e80000100800 */
[----:B---3--:R-:W3:Y:S04]  /*3b420*/  LDL.LU R10, [R1+0xb7c] ;  /* 0x000b7c00010a7983 */ /* 0x008ee80000300800 */
[----:B0-----:R-:W3:Y:S04]  /*3b430*/  LDL.LU R9, [R1+0xb68] ;  /* 0x000b680001097983 */ /* 0x001ee80000300800 */
[----:B------:R-:W3:Y:S01]  /*3b440*/  LDL.LU R8, [R1+0xb6c] ;  /* 0x000b6c0001087983 */ /* 0x000ee20000300800 */
[----:B----4-:R-:W-:-:S05]  /*3b450*/  FFMA R7, R2, R7, R4 ;  /* 0x0000000702077223 */ /* 0x010fca0000000004 */
[----:B------:R0:W-:Y:S01]  /*3b460*/  STL [R1+0x103c], R7 ;  /* 0x00103c0701007387 */ /* 0x0001e20000100800 */
[----:B-1----:R-:W-:-:S03]  /*3b470*/  FMUL R3, R2, R6 ;  /* 0x0000000602037220 */ /* 0x002fc60000400000 */
[----:B0-----:R-:W4:Y:S04]  /*3b480*/  LDL.LU R7, [R1+0xc48] ;  /* 0x000c480001077983 */ /* 0x001f280000300800 */
[----:B------:R0:W-:Y:S01]  /*3b490*/  STL [R1+0x128], R3 ;  /* 0x0001280301007387 */ /* 0x0001e20000100800 */
[----:B------:R-:W-:-:S03]  /*3b4a0*/  FMUL R0, R2, R0 ;  /* 0x0000000002007220 */ /* 0x000fc60000400000 */
[----:B0-----:R-:W4:Y:S01]  /*3b4b0*/  LDL.LU R3, [R1+0xc4c] ;  /* 0x000c4c0001037983 */ /* 0x001f220000300800 */
[----:B------:R-:W-:-:S03]  /*3b4c0*/  FMUL R4, R2, R14 ;  /* 0x0000000e02047220 */ /* 0x000fc60000400000 */
[----:B------:R0:W-:Y:S04]  /*3b4d0*/  STL [R1+0x12c], R0 ;  /* 0x00012c0001007387 */ /* 0x0001e80000100800 */
[----:B------:R-:W4:Y:S04]  /*3b4e0*/  LDL.LU R6, [R1+0xc38] ;  /* 0x000c380001067983 */ /* 0x000f280000300800 */
[----:B0-----:R-:W4:Y:S01]  /*3b4f0*/  LDL.LU R0, [R1+0xc3c] ;  /* 0x000c3c0001007983 */ /* 0x001f220000300800 */
[----:B--2---:R-:W-:-:S05]  /*3b500*/  FMUL R28, R2, R13 ;  /* 0x0000000d021c7220 */ /* 0x004fca0000400000 */
[----:B------:R-:W-:Y:S04]  /*3b510*/  STL [R1+0x24c8], R28 ;  /* 0x0024c81c01007387 */ /* 0x000fe80000100800 */
[----:B------:R0:W-:Y:S01]  /*3b520*/  STL [R1+0x118], R4 ;  /* 0x0001180401007387 */ /* 0x0001e20000100800 */
[C---:B------:R-:W-:Y:S02]  /*3b530*/  FMUL R12, R2.reuse, R12 ;  /* 0x0000000c020c7220 */ /* 0x040fe40000400000 */
[----:B0-----:R-:W-:Y:S02]  /*3b540*/  FMUL R4, R2, R5 ;  /* 0x0000000502047220 */ /* 0x001fe40000400000 */
[----:B------:R-:W2:Y:S04]  /*3b550*/  LDL.LU R5, [R1+0xc28] ;  /* 0x000c280001057983 */ /* 0x000ea80000300800 */
[----:B------:R-:W-:Y:S04]  /*3b560*/  STL [R1+0x108], R12 ;  /* 0x0001080c01007387 */ /* 0x000fe80000100800 */
[----:B------:R0:W-:Y:S04]  /*3b570*/  STL [R1+0x10c], R4 ;  /* 0x00010c0401007387 */ /* 0x0001e80000100800 */
[----:B0-----:R-:W2:Y:S04]  /*3b580*/  LDL.LU R4, [R1+0xc2c] ;  /* 0x000c2c0001047983 */ /* 0x001ea80000300800 */
[----:B------:R-:W0:Y:S02]  /*3b590*/  S2R R17, SR_TID.X ;  /* 0x0000000000117919 */ /* 0x000e240000002100 */
[----:B0-----:R-:W-:-:S04]  /*3b5a0*/  LOP3.LUT R17, R17, 0x1c, RZ, 0xc0, !PT ;  /* 0x0000001c11117812 */ /* 0x001fc800078ec0ff */
[----:B------:R-:W-:-:S05]  /*3b5b0*/  LEA.HI R17, R17, 0x60, RZ, 0x1e ;  /* 0x0000006011117811 */ /* 0x000fca00078ff0ff */
[----:B------:R-:W0:Y:S01]  /*3b5c0*/  LDS R18, [R17.X16+0x20000] ;  /* 0x0200000011127984 */ /* 0x000e22000000c800 */
[C---:B------:R-:W-:Y:S02]  /*3b5d0*/  FMUL R11, R2.reuse, R11 ;  /* 0x0000000b020b7220 */ /* 0x040fe40000400000 */
[C---:B---3--:R-:W-:Y:S02]  /*3b5e0*/  FMUL R10, R2.reuse, R10 ;  /* 0x0000000a020a7220 */ /* 0x048fe40000400000 */
[C---:B------:R-:W-:Y:S01]  /*3b5f0*/  FMUL R9, R2.reuse, R9 ;  /* 0x0000000902097220 */ /* 0x040fe20000400000 */
[----:B------:R-:W-:Y:S01]  /*3b600*/  STL [R1+0xf8], R11 ;  /* 0x0000f80b01007387 */ /* 0x000fe20000100800 */
[----:B------:R-:W-:-:S03]  /*3b610*/  FMUL R8, R2, R8 ;  /* 0x0000000802087220 */ /* 0x000fc60000400000 */
[----:B------:R-:W-:Y:S04]  /*3b620*/  STL [R1+0xfc], R10 ;  /* 0x0000fc0a01007387 */ /* 0x000fe80000100800 */
[----:B------:R-:W3:Y:S04]  /*3b630*/  LDL.LU R15, [R1+0xc18] ;  /* 0x000c1800010f7983 */ /* 0x000ee80000300800 */
[----:B------:R4:W-:Y:S04]  /*3b640*/  STL [R1+0xe8], R9 ;  /* 0x0000e80901007387 */ /* 0x0009e80000100800 */
[----:B------:R1:W-:Y:S01]  /*3b650*/  STL [R1+0xec], R8 ;  /* 0x0000ec0801007387 */ /* 0x0003e20000100800 */
[----:B----4-:R-:W-:-:S02]  /*3b660*/  FMUL R9, R2, R7 ;  /* 0x0000000702097220 */ /* 0x010fc40000400000 */
[C---:B-1----:R-:W-:Y:S01]  /*3b670*/  FMUL R8, R2.reuse, R3 ;  /* 0x0000000302087220 */ /* 0x042fe20000400000 */
[----:B0-----:R-:W-:Y:S04]  /*3b680*/  STL [R1+0x2a84], R18 ;  /* 0x002a841201007387 */ /* 0x001fe80000100800 */
[----:B------:R-:W3:Y:S04]  /*3b690*/  LDL.LU R7, [R1+0xc1c] ;  /* 0x000c1c0001077983 */ /* 0x000ee80000300800 */
[----:B------:R-:W-:Y:S04]  /*3b6a0*/  STL [R1+0xd8], R9 ;  /* 0x0000d80901007387 */ /* 0x000fe80000100800 */
[----:B------:R-:W3:Y:S04]  /*3b6b0*/  LDL.LU R3, [R1+0xc08] ;  /* 0x000c080001037983 */ /* 0x000ee80000300800 */
[----:B------:R0:W-:Y:S02]  /*3b6c0*/  STL [R1+0xdc], R8 ;  /* 0x0000dc0801007387 */ /* 0x0001e40000100800 */
[----:B0-----:R-:W-:-:S02]  /*3b6d0*/  FMUL R8, R2, R6 ;  /* 0x0000000602087220 */ /* 0x001fc40000400000 */
[C---:B------:R-:W-:Y:S02]  /*3b6e0*/  FMUL R6, R2.reuse, R0 ;  /* 0x0000000002067220 */ /* 0x040fe40000400000 */
[----:B------:R-:W3:Y:S04]  /*3b6f0*/  LDL.LU R0, [R1+0xc0c] ;  /* 0x000c0c0001007983 */ /* 0x000ee80000300800 */
[----:B------:R0:W-:Y:S04]  /*3b700*/  STL [R1+0x648], R8 ;  /* 0x0006480801007387 */ /* 0x0001e80000100800 */
[----:B------:R-:W3:Y:S04]  /*3b710*/  LDL.LU R14, [R1+0xbf8] ;  /* 0x000bf800010e7983 */ /* 0x000ee80000300800 */
[----:B------:R1:W-:Y:S04]  /*3b720*/  STL [R1+0x64c], R6 ;  /* 0x00064c0601007387 */ /* 0x0003e80000100800 */
[----:B------:R-:W3:Y:S01]  /*3b730*/  LDL.LU R13, [R1+0xbfc] ;  /* 0x000bfc00010d7983 */ /* 0x000ee20000300800 */
[----:B--2---:R-:W-:-:S05]  /*3b740*/  FMUL R5, R2, R5 ;  /* 0x0000000502057220 */ /* 0x004fca0000400000 */
[----:B------:R2:W-:Y:S04]  /*3b750*/  STL [R1+0x658], R5 ;  /* 0x0006580501007387 */ /* 0x0005e80000100800 */
[----:B------:R-:W4:Y:S01]  /*3b760*/  LDL.LU R12, [R1+0xbe8] ;  /* 0x000be800010c7983 */ /* 0x000f220000300800 */
[----:B------:R-:W-:-:S05]  /*3b770*/  FMUL R4, R2, R4 ;  /* 0x0000000402047220 */ /* 0x000fca0000400000 */
[----:B------:R0:W-:Y:S04]  /*3b780*/  STL [R1+0x65c], R4 ;  /* 0x00065c0401007387 */ /* 0x0001e80000100800 */
[----:B------:R-:W4:Y:S04]  /*3b790*/  LDL.LU R11, [R1+0xbec] ;  /* 0x000bec00010b7983 */ /* 0x000f280000300800 */
[----:B------:R-:W4:Y:S04]  /*3b7a0*/  LDL.LU R10, [R1+0xbd8] ;  /* 0x000bd800010a7983 */ /* 0x000f280000300800 */
[----:B------:R-:W4:Y:S04]  /*3b7b0*/  LDL.LU R9, [R1+0xbdc] ;  /* 0x000bdc0001097983 */ /* 0x000f280000300800 */
[----:B0-----:R-:W4:Y:S04]  /*3b7c0*/  LDL.LU R8, [R1+0xbc8] ;  /* 0x000bc80001087983 */ /* 0x001f280000300800 */
[----:B-1----:R-:W4:Y:S04]  /*3b7d0*/  LDL.LU R6, [R1+0xbcc] ;  /* 0x000bcc0001067983 */ /* 0x002f280000300800 */
[----:B--2---:R-:W2:Y:S04]  /*3b7e0*/  LDL.LU R5, [R1+0xbb8] ;  /* 0x000bb80001057983 */ /* 0x004ea80000300800 */
[----:B------:R-:W2:Y:S01]  /*3b7f0*/  LDL.LU R4, [R1+0xbbc] ;  /* 0x000bbc0001047983 */ /* 0x000ea20000300800 */
[----:B---3--:R-:W-:-:S02]  /*3b800*/  FMUL R15, R2, R15 ;  /* 0x0000000f020f7220 */ /* 0x008fc40000400000 */
[C---:B------:R-:W-:Y:S02]  /*3b810*/  FMUL R28, R2.reuse, R7 ;  /* 0x00000007021c7220 */ /* 0x040fe40000400000 */
[----:B------:R-:W3:Y:S04]  /*3b820*/  LDL.LU R7, [R1+0xee4] ;  /* 0x000ee40001077983 */ /* 0x000ee80000300800 */
[----:B------:R0:W-:Y:S01]  /*3b830*/  STL [R1+0x668], R15 ;  /* 0x0006680f01007387 */ /* 0x0001e20000100800 */
[----:B------:R-:W-:-:S03]  /*3b840*/  FMUL R16, R2, R3 ;  /* 0x0000000302107220 */ /* 0x000fc60000400000 */
[----:B------:R-:W3:Y:S04]  /*3b850*/  LDL.LU R17, [R1+0xee8] ;  /* 0x000ee80001117983 */ /* 0x000ee80000300800 */
[----:B------:R1:W-:Y:S04]  /*3b860*/  STL [R1+0x24cc], R28 ;  /* 0x0024cc1c01007387 */ /* 0x0003e80000100800 */
[----:B------:R-:W3:Y:S04]  /*3b870*/  LDL.LU R3, [R1+0xb58] ;  /* 0x000b580001037983 */ /* 0x000ee80000300800 */
[----:B------:R-:W-:Y:S01]  /*3b880*/  STL [R1+0x678], R16 ;  /* 0x0006781001007387 */ /* 0x000fe20000100800 */
[----:B0-----:R-:W-:-:S03]  /*3b890*/  FMUL R15, R2, R0 ;  /* 0x00000000020f7220 */ /* 0x001fc60000400000 */
[----:B------:R-:W3:Y:S04]  /*3b8a0*/  LDL.LU R0, [R1+0xb5c] ;  /* 0x000b5c0001007983 */ /* 0x000ee80000300800 */
[----:B------:R-:W-:Y:S01]  /*3b8b0*/  STL [R1+0x67c], R15 ;  /* 0x00067c0f01007387 */ /* 0x000fe20000100800 */
[C---:B------:R-:W-:Y:S02]  /*3b8c0*/  FMUL R14, R2.reuse, R14 ;  /* 0x0000000e020e7220 */ /* 0x040fe40000400000 */
[----:B-1----:R-:W-:-:S05]  /*3b8d0*/  FMUL R28, R2, R13 ;  /* 0x0000000d021c7220 */ /* 0x002fca0000400000 */
[----:B------:R0:W-:Y:S04]  /*3b8e0*/  STL [R1+0x24d0], R28 ;  /* 0x0024d01c01007387 */ /* 0x0001e80000100800 */
[----:B------:R-:W-:Y:S01]  /*3b8f0*/  STL [R1+0x688], R14 ;  /* 0x0006880e01007387 */ /* 0x000fe20000100800 */
[C---:B----4-:R-:W-:Y:S02]  /*3b900*/  FMUL R12, R2.reuse, R12 ;  /* 0x0000000c020c7220 */ /* 0x050fe40000400000 */
[----:B0-----:R-:W-:-:S05]  /*3b910*/  FMUL R28, R2, R11 ;  /* 0x0000000b021c7220 */ /* 0x001fca0000400000 */
[----:B------:R0:W-:Y:S01]  /*3b920*/  STL [R1+0x24d4], R28 ;  /* 0x0024d41c01007387 */ /* 0x0001e20000100800 */
[----:B------:R-:W-:-:S03]  /*3b930*/  FMUL R10, R2, R10 ;  /* 0x0000000a020a7220 */ /* 0x000fc60000400000 */
[----:B------:R-:W-:Y:S01]  /*3b940*/  STL [R1+0x698], R12 ;  /* 0x0006980c01007387 */ /* 0x000fe20000100800 */
[C---:B------:R-:W-:Y:S02]  /*3b950*/  FMUL R8, R2.reuse, R8 ;  /* 0x0000000802087220 */ /* 0x040fe40000400000 */
[C---:B0-----:R-:W-:Y:S02]  /*3b960*/  FMUL R28, R2.reuse, R9 ;  /* 0x00000009021c7220 */ /* 0x041fe40000400000 */
[----:B------:R-:W-:-:S03]  /*3b970*/  FMUL R6, R2, R6 ;  /* 0x0000000602067220 */ /* 0x000fc60000400000 */
[----:B------:R-:W-:Y:S01]  /*3b980*/  STL [R1+0x24d8], R28 ;  /* 0x0024d81c01007387 */ /* 0x000fe20000100800 */
[----:B--2---:R-:W-:-:S03]  /*3b990*/  FMUL R5, R2, R5 ;  /* 0x0000000502057220 */ /* 0x004fc60000400000 */
[----:B------:R-:W-:Y:S04]  /*3b9a0*/  STL [R1+0x6a8], R10 ;  /* 0x0006a80a01007387 */ /* 0x000fe80000100800 */
[----:B------:R-:W-:Y:S04]  /*3b9b0*/  STL [R1+0x6b8], R8 ;  /* 0x0006b80801007387 */ /* 0x000fe80000100800 */
[----:B------:R-:W-:Y:S04]  /*3b9c0*/  STL [R1+0x6bc], R6 ;  /* 0x0006bc0601007387 */ /* 0x000fe80000100800 */
[----:B------:R-:W2:Y:S04]  /*3b9d0*/  LDL.LU R18, [R1+0xedc] ;  /* 0x000edc0001127983 */ /* 0x000ea80000300800 */
[----:B------:R-:W-:Y:S04]  /*3b9e0*/  STL [R1+0x6c8], R5 ;  /* 0x0006c80501007387 */ /* 0x000fe80000100800 */
[----:B------:R-:W2:Y:S01]  /*3b9f0*/  LDL.LU R16, [R1+0xee0] ;  /* 0x000ee00001107983 */ /* 0x000ea20000300800 */
[----:B------:R-:W-:-:S05]  /*3ba00*/  FMUL R4, R2, R4 ;  /* 0x0000000402047220 */ /* 0x000fca0000400000 */
[----:B------:R-:W-:Y:S01]  /*3ba10*/  STL [R1+0x6cc], R4 ;  /* 0x0006cc0401007387 */ /* 0x000fe20000100800 */
[C---:B---3--:R-:W-:Y:S02]  /*3ba20*/  FMUL R3, R2.reuse, R3 ;  /* 0x0000000302037220 */ /* 0x048fe40000400000 */
[----:B------:R-:W-:Y:S02]  /*3ba30*/  FMUL R2, R2, R0 ;  /* 0x0000000002027220 */ /* 0x000fe40000400000 */
[----:B------:R-:W3:Y:S04]  /*3ba40*/  LDL.LU R0, [R1+0xed4] ;  /* 0x000ed40001007983 */ /* 0x000ee80000300800 */
[----:B------:R-:W-:Y:S04]  /*3ba50*/  STL [R1+0x6d8], R3 ;  /* 0x0006d80301007387 */ /* 0x000fe80000100800 */
[----:B------:R-:W3:Y:S04]  /*3ba60*/  LDL.LU R15, [R1+0xed8] ;  /* 0x000ed800010f7983 */ /* 0x000ee80000300800 */
[----:B------:R0:W-:Y:S04]  /*3ba70*/  STL [R1+0x6dc], R2 ;  /* 0x0006dc0201007387 */ /* 0x0001e80000100800 */
[----:B------:R-:W4:Y:S04]  /*3ba80*/  LDL.LU R14, [R1+0xed0] ;  /* 0x000ed000010e7983 */ /* 0x000f280000300800 */
[----:B------:R-:W4:Y:S04]  /*3ba90*/  LDL.LU R13, [R1+0xec8] ;  /* 0x000ec800010d7983 */ /* 0x000f280000300800 */
[----:B0-----:R-:W4:Y:S04]  /*3baa0*/  LDL.LU R2, [R1+0xebc] ;  /* 0x000ebc0001027983 */ /* 0x001f280000300800 */
[----:B------:R-:W4:Y:S04]  /*3bab0*/  LDL.LU R12, [R1+0xec0] ;  /* 0x000ec000010c7983 */ /* 0x000f280000300800 */
[----:B------:R-:W4:Y:S04]  /*3bac0*/  LDL.LU R28, [R1+0xeb4] ;  /* 0x000eb400011c7983 */ /* 0x000f280000300800 */
[----:B------:R-:W4:Y:S04]  /*3bad0*/  LDL.LU R11, [R1+0xeb8] ;  /* 0x000eb800010b7983 */ /* 0x000f280000300800 */
[----:B------:R-:W4:Y:S04]  /*3bae0*/  LDL.LU R4, [R1+0xeac] ;  /* 0x000eac0001047983 */ /* 0x000f280000300800 */
[----:B------:R-:W4:Y:S04]  /*3baf0*/  LDL.LU R10, [R1+0xeb0] ;  /* 0x000eb000010a7983 */ /* 0x000f280000300800 */
[----:B------:R-:W4:Y:S01]  /*3bb00*/  LDL.LU R3, [R1+0xea4] ;  /* 0x000ea40001037983 */ /* 0x000f220000300800 */
[----:B------:R-:W-:-:S03]  /*3bb10*/  F2FP.BF16.PACK_AB R17, R7, R17 ;  /* 0x000000110711723e */ /* 0x000fc600000010ff */
        /* <DEDUP_REMOVED lines=15> */
[----:B------:R0:W-:Y:S04]  /*3bc10*/  STL [R1+0x2a28], R17 ;  /* 0x002a281101007387 */ /* 0x0001e80000100800 */
[----:B0-----:R-:W4:Y:S01]  /*3bc20*/  LDL.LU R17, [R1+0xec4] ;  /* 0x000ec40001117983 */ /* 0x001f220000300800 */
[----:B--2---:R-:W-:-:S03]  /*3bc30*/  F2FP.BF16.PACK_AB R16, R18, R16 ;  /* 0x000000101210723e */ /* 0x004fc600000010ff */
[----:B------:R-:W2:Y:S04]  /*3bc40*/  LDL.LU R18, [R1+0x2a84] ;  /* 0x002a840001127983 */ /* 0x000ea80000300800 */
[----:B------:R0:W-:Y:S04]  /*3bc50*/  STL [R1+0x2a2c], R16 ;  /* 0x002a2c1001007387 */ /* 0x0001e80000100800 */
[----:B0-----:R-:W2:Y:S01]  /*3bc60*/  LDL.LU R16, [R1+0xecc] ;  /* 0x000ecc0001107983 */ /* 0x001ea20000300800 */
[----:B---3--:R-:W-:-:S03]  /*3bc70*/  F2FP.BF16.PACK_AB R15, R0, R15 ;  /* 0x0000000f000f723e */ /* 0x008fc600000010ff */
[----:B------:R-:W3:Y:S04]  /*3bc80*/  LDL.LU R0, [R1+0x2a80] ;  /* 0x002a800001007983 */ /* 0x000ee80000300800 */
[----:B------:R-:W-:Y:S01]  /*3bc90*/  STL [R1+0x2a30], R15 ;  /* 0x002a300f01007387 */ /* 0x000fe20000100800 */
[----:B----4-:R-:W-:Y:S02]  /*3bca0*/  F2FP.BF16.PACK_AB R12, R2, R12 ;  /* 0x0000000c020c723e */ /* 0x010fe400000010ff */
[----:B------:R-:W-:Y:S02]  /*3bcb0*/  F2FP.BF16.PACK_AB R11, R28, R11 ;  /* 0x0000000b1c0b723e */ /* 0x000fe400000010ff */
[----:B------:R-:W-:Y:S02]  /*3bcc0*/  F2FP.BF16.PACK_AB R10, R4, R10 ;  /* 0x0000000a040a723e */ /* 0x000fe400000010ff */
[----:B------:R-:W-:-:S02]  /*3bcd0*/  F2FP.BF16.PACK_AB R13, R17, R13 ;  /* 0x0000000d110d723e */ /* 0x000fc400000010ff */
[----:B--2---:R-:W-:-:S05]  /*3bce0*/  F2FP.BF16.PACK_AB R14, R16, R14 ;  /* 0x0000000e100e723e */ /* 0x004fca00000010ff */
[----:B------:R-:W-:Y:S04]  /*3bcf0*/  STL [R1+0x2a34], R14 ;  /* 0x002a340e01007387 */ /* 0x000fe80000100800 */
[----:B------:R-:W-:Y:S04]  /*3bd00*/  STL [R1+0x2a38], R13 ;  /* 0x002a380d01007387 */ /* 0x000fe80000100800 */
[----:B------:R-:W-:Y:S04]  /*3bd10*/  STL [R1+0x2a3c], R12 ;  /* 0x002a3c0c01007387 */ /* 0x000fe80000100800 */
[----:B------:R-:W-:Y:S04]  /*3bd20*/  STL [R1+0x2a40], R11 ;  /* 0x002a400b01007387 */ /* 0x000fe80000100800 */
[----:B------:R0:W-:Y:S04]  /*3bd30*/  STL [R1+0x2a44], R10 ;  /* 0x002a440a01007387 */ /* 0x0001e80000100800 */
[----:B0-----:R-:W2:Y:S01]  /*3bd40*/  LDL.LU R10, [R1+0x1040] ;  /* 0x00104000010a7983 */ /* 0x001ea20000300800 */
[----:B------:R-:W-:-:S02]  /*3bd50*/  F2FP.BF16.PACK_AB R8, R6, R8 ;  /* 0x000000080608723e */ /* 0x000fc400000010ff */
[----:B------:R-:W-:Y:S02]  /*3bd60*/  F2FP.BF16.PACK_AB R6, R5, R20 ;  /* 0x000000140506723e */ /* 0x000fe400000010ff */
[----:B------:R-:W-:Y:S02]  /*3bd70*/  F2FP.BF16.PACK_AB R5, R21, R27 ;  /* 0x0000001b1505723e */ /* 0x000fe400000010ff */
[----:B------:R-:W0:Y:S01]  /*3bd80*/  S2R R27, SR_TID.X ;  /* 0x00000000001b7919 */ /* 0x000e220000002100 */
[----:B------:R-:W-:Y:S02]  /*3bd90*/  F2FP.BF16.PACK_AB R9, R3, R9 ;  /* 0x000000090309723e */ /* 0x000fe400000010ff */
[----:B------:R-:W-:Y:S02]  /*3bda0*/  F2FP.BF16.PACK_AB R7, R19, R7 ;  /* 0x000000071307723e */ /* 0x000fe400000010ff */
[----:B------:R-:W-:Y:S01]  /*3bdb0*/  F2FP.BF16.PACK_AB R4, R22, R23 ;  /* 0x000000171604723e */ /* 0x000fe200000010ff */
[----:B------:R-:W-:Y:S01]  /*3bdc0*/  STL [R1+0x2a48], R9 ;  /* 0x002a480901007387 */ /* 0x000fe20000100800 */
[----:B------:R-:W-:-:S02]  /*3bdd0*/  F2FP.BF16.PACK_AB R3, R29, R25 ;  /* 0x000000191d03723e */ /* 0x000fc400000010ff */
[----:B------:R-:W-:Y:S01]  /*3bde0*/  F2FP.BF16.PACK_AB R2, R24, R26 ;  /* 0x0000001a1802723e */ /* 0x000fe200000010ff */
[----:B------:R-:W-:Y:S04]  /*3bdf0*/  STL [R1+0x2a4c], R8 ;  /* 0x002a4c0801007387 */ /* 0x000fe80000100800 */
[----:B------:R-:W-:Y:S04]  /*3be00*/  STL [R1+0x2a50], R7 ;  /* 0x002a500701007387 */ /* 0x000fe80000100800 */
[----:B------:R-:W-:Y:S01]  /*3be10*/  STL [R1+0x2a54], R6 ;  /* 0x002a540601007387 */ /* 0x000fe20000100800 */
[----:B0-----:R-:W-:-:S03]  /*3be20*/  LOP3.LUT R27, R27, 0x1c, RZ, 0xc0, !PT ;  /* 0x0000001c1b1b7812 */ /* 0x001fc600078ec0ff */
[----:B------:R-:W-:Y:S01]  /*3be30*/  STL [R1+0x2a58], R5 ;  /* 0x002a580501007387 */ /* 0x000fe20000100800 */
[----:B------:R-:W-:-:S03]  /*3be40*/  LEA.HI R27, R27, 0x68, RZ, 0x1e ;  /* 0x000000681b1b7811 */ /* 0x000fc600078ff0ff */
[----:B------:R-:W-:Y:S04]  /*3be50*/  STL [R1+0x2a5c], R4 ;  /* 0x002a5c0401007387 */ /* 0x000fe80000100800 */
[----:B------:R-:W-:Y:S04]  /*3be60*/  STL [R1+0x2a60], R3 ;  /* 0x002a600301007387 */ /* 0x000fe80000100800 */
[----:B------:R0:W-:Y:S04]  /*3be70*/  STL [R1+0x2a7c], R2 ;  /* 0x002a7c0201007387 */ /* 0x0001e80000100800 */
[----:B---3--:R-:W-:Y:S04]  /*3be80*/  STL [R1+0x236c], R0 ;  /* 0x00236c0001007387 */ /* 0x008fe80000100800 */
[----:B------:R-:W1:Y:S01]  /*3be90*/  S2R R29, SR_TID.X ;  /* 0x00000000001d7919 */ /* 0x000e620000002100 */
[----:B--2---:R-:W-:-:S03]  /*3bea0*/  FFMA R10, R0, R10, R18 ;  /* 0x0000000a000a7223 */ /* 0x004fc60000000012 */
[----:B------:R-:W2:Y:S04]  /*3beb0*/  LDS R0, [R27.X16+0x20000] ;  /* 0x020000001b007984 */ /* 0x000ea8000000c800 */
[----:B------:R3:W-:Y:S04]  /*3bec0*/  STL [R1+0x1040], R10 ;  /* 0x0010400a01007387 */ /* 0x0007e80000100800 */
[----:B0-----:R-:W4:Y:S04]  /*3bed0*/  LDL.LU R2, [R1+0xfb8] ;  /* 0x000fb80001027983 */ /* 0x001f280000300800 */
[----:B--2---:R-:W-:Y:S04]  /*3bee0*/  STL [R1+0xe70], R0 ;  /* 0x000e700001007387 */ /* 0x004fe80000100800 */
[----:B------:R-:W2:Y:S01]  /*3bef0*/  LDL.LU R27, [R1+0xfb0] ;  /* 0x000fb000011b7983 */ /* 0x000ea20000300800 */
[----:B-1----:R-:W-:-:S03]  /*3bf00*/  LOP3.LUT R25, R29, 0x1c, RZ, 0xc0, !PT ;  /* 0x0000001c1d197812 */ /* 0x002fc600078ec0ff */
[----:B------:R-:W0:Y:S01]  /*3bf10*/  S2R R24, SR_TID.X ;  /* 0x0000000000187919 */ /* 0x000e220000002100 */
[----:B------:R-:W-:-:S03]  /*3bf20*/  LEA.HI R25, R25, 0x70, RZ, 0x1e ;  /* 0x0000007019197811 */ /* 0x000fc600078ff0ff */
[----:B------:R-:W2:Y:S04]  /*3bf30*/  LDL.LU R3, [R1+0xfa8] ;  /* 0x000fa80001037983 */ /* 0x000ea80000300800 */
[----:B------:R-:W1:Y:S04]  /*3bf40*/  LDS R0, [R25.X16+0x20000] ;  /* 0x0200000019007984 */ /* 0x000e68000000c800 */
[----:B------:R-:W2:Y:S04]  /*3bf50*/  LDL.LU R4, [R1+0xfa0] ;  /* 0x000fa00001047983 */ /* 0x000ea80000300800 */
[----:B------:R-:W2:Y:S04]  /*3bf60*/  LDL.LU R5, [R1+0xf98] ;  /* 0x000f980001057983 */ /* 0x000ea80000300800 */
[----:B------:R-:W2:Y:S04]  /*3bf70*/  LDL.LU R6, [R1+0xf90] ;  /* 0x000f900001067983 */ /* 0x000ea80000300800 */
[----:B------:R-:W2:Y:S01]  /*3bf80*/  LDL.LU R7, [R1+0xf88] ;  /* 0x000f880001077983 */ /* 0x000ea20000300800 */
[----:B0-----:R-:W-:-:S03]  /*3bf90*/  SHF.R.S32.HI R20, RZ, 0x6, R24 ;  /* 0x00000006ff147819 */ /* 0x001fc60000011418 */
[----:B------:R-:W2:Y:S01]  /*3bfa0*/  LDL.LU R8, [R1+0xf80] ;  /* 0x000f800001087983 */ /* 0x000ea20000300800 */
[----:B------:R-:W-:-:S03]  /*3bfb0*/  LOP3.LUT R24, R24, 0x1c, RZ, 0xc0, !PT ;  /* 0x0000001c18187812 */ /* 0x000fc600078ec0ff */
[----:B------:R-:W2:Y:S04]  /*3bfc0*/  LDL.LU R9, [R1+0xf78] ;  /* 0x000f780001097983 */ /* 0x000ea80000300800 */
[----:B---3--:R-:W3:Y:S04]  /*3bfd0*/  LDL.LU R10, [R1+0xf70] ;  /* 0x000f7000010a7983 */ /* 0x008ee80000300800 */
[----:B------:R-:W3:Y:S04]  /*3bfe0*/  LDL.LU R11, [R1+0xf68] ;  /* 0x000f6800010b7983 */ /* 0x000ee80000300800 */
[----:B------:R-:W3:Y:S01]  /*3bff0*/  LDL.LU R12, [R1+0xf60] ;  /* 0x000f6000010c7983 */ /* 0x000ee20000300800 */
[----:B------:R-:W-:-:S03]  /*3c000*/  LEA.HI R18, R24, 0x78, RZ, 0x1e ;  /* 0x0000007818127811 */ /* 0x000fc600078ff0ff */
[----:B------:R-:W3:Y:S04]  /*3c010*/  LDL.LU R13, [R1+0xf58] ;  /* 0x000f5800010d7983 */ /* 0x000ee80000300800 */
[----:B------:R-:W3:Y:S04]  /*3c020*/  LDL.LU R14, [R1+0xf50] ;  /* 0x000f5000010e7983 */ /* 0x000ee80000300800 */
[----:B------:R-:W3:Y:S04]  /*3c030*/  LDL.LU R15, [R1+0xf48] ;  /* 0x000f4800010f7983 */ /* 0x000ee80000300800 */
[----:B------:R-:W3:Y:S04]  /*3c040*/  LDL.LU R21, [R1+0xf40] ;  /* 0x000f400001157983 */ /* 0x000ee80000300800 */
[----:B------:R-:W3:Y:S04]  /*3c050*/  LDL.LU R26, [R1+0xf38] ;  /* 0x000f3800011a7983 */ /* 0x000ee80000300800 */
[----:B------:R-:W3:Y:S04]  /*3c060*/  LDL.LU R16, [R1+0xf30] ;  /* 0x000f300001107983 */ /* 0x000ee80000300800 */
[----:B------:R-:W3:Y:S04]  /*3c070*/  LDL.LU R17, [R1+0x918] ;  /* 0x0009180001117983 */ /* 0x000ee80000300800 */
[----:B-1----:R-:W-:Y:S04]  /*3c080*/  STL [R1+0xd7c], R0 ;  /* 0x000d7c0001007387 */ /* 0x002fe80000100800 */
[----:B------:R-:W0:Y:S01]  /*3c090*/  LDS R0, [R18.X16+0x20000] ;  /* 0x0200000012007984 */ /* 0x000e22000000c800 */
[----:B------:R-:W-:-:S02]  /*3c0a0*/  SGXT R20, R20, 0x1 ;  /* 0x000000011414781a */ /* 0x000fc40000000200 */
[----:B------:R-:W-:Y:S01]  /*3c0b0*/  SHF.L.U32 R29, R29, 0x1, RZ ;  /* 0x000000011d1d7819 */ /* 0x000fe200000006ff */
[----:B------:R-:W3:Y:S01]  /*3c0c0*/  LDL.LU R28, [R1+0x910] ;  /* 0x00091000011c7983 */ /* 0x000ee20000300800 */
[----:B------:R-:W-:-:S03]  /*3c0d0*/  LOP3.LUT R20, R20, 0x90, RZ, 0xc0, !PT ;  /* 0x0000009014147812 */ /* 0x000fc600078ec0ff */
[----:B------:R-:W3:Y:S01]  /*3c0e0*/  LDL.LU R19, [R1+0x754] ;  /* 0x0007540001137983 */ /* 0x000ee20000300800 */
[----:B------:R-:W-:-:S03]  /*3c0f0*/  LOP3.LUT R20, R20, 0x7e, R29, 0x78, !PT ;  /* 0x0000007e14147812 */ /* 0x000fc600078e781d */
[----:B------:R-:W-:Y:S06]  /*3c100*/  BAR.SYNC.DEFER_BLOCKING 0x0 ;  /* 0x0000000000007b1d */ /* 0x000fec0000010000 */
[----:B------:R-:W3:Y:S04]  /*3c110*/  LDL.LU R22, [R1+0x74c] ;  /* 0x00074c0001167983 */ /* 0x000ee80000300800 */
[----:B------:R-:W3:Y:S04]  /*3c120*/  LDL.LU R23, [R1+0x744] ;  /* 0x0007440001177983 */ /* 0x000ee80000300800 */
[----:B------:R-:W3:Y:S04]  /*3c130*/  LDL.LU R29, [R1+0x73c] ;  /* 0x00073c00011d7983 */ /* 0x000ee80000300800 */
[----:B------:R-:W3:Y:S04]  /*3c140*/  LDL.LU R25, [R1+0x734] ;  /* 0x0007340001197983 */ /* 0x000ee80000300800 */
[----:B------:R-:W3:Y:S04]  /*3c150*/  LDL.LU R24, [R1+0x72c] ;  /* 0x00072c0001187983 */ /* 0x000ee80000300800 */
[----:B0-----:R-:W-:Y:S04]  /*3c160*/  STL [R1+0xd78], R0 ;  /* 0x000d780001007387 */ /* 0x001fe80000100800 */
[----:B----4-:R-:W-:Y:S04]  /*3c170*/  STS.U16 [R20+0x20000], R2 ;  /* 0x0200000214007388 */ /* 0x010fe80000000400 */
[----:B--2---:R0:W-:Y:S04]  /*3c180*/  STS.U16 [R20+0x20200], R27 ;  /* 0x0202001b14007388 */ /* 0x0041e80000000400 */
[----:B0-----:R-:W2:Y:S04]  /*3c190*/  LDL.LU R27, [R1+0x724] ;  /* 0x00072400011b7983 */ /* 0x001ea80000300800 */
[----:B------:R-:W-:Y:S04]  /*3c1a0*/  STS.U16 [R20+0x20400], R3 ;  /* 0x0204000314007388 */ /* 0x000fe80000000400 */
[----:B------:R-:W-:Y:S04]  /*3c1b0*/  STS.U16 [R20+0x20600], R4 ;  /* 0x0206000414007388 */ /* 0x000fe80000000400 */
[----:B------:R-:W-:Y:S04]  /*3c1c0*/  STS.U16 [R20+0x20800], R5 ;  /* 0x0208000514007388 */ /* 0x000fe80000000400 */
[----:B------:R-:W-:Y:S04]  /*3c1d0*/  STS.U16 [R20+0x20a00], R6 ;  /* 0x020a000614007388 */ /* 0x000fe80000000400 */
[----:B------:R-:W-:Y:S04]  /*3c1e0*/  STS.U16 [R20+0x20c00], R7 ;  /* 0x020c000714007388 */ /* 0x000fe80000000400 */
[----:B------:R-:W-:Y:S04]  /*3c1f0*/  STS.U16 [R20+0x20e00], R8 ;  /* 0x020e000814007388 */ /* 0x000fe80000000400 */
[----:B------:R-:W-:Y:S04]  /*3c200*/  STS.U16 [R20+0x21000], R9 ;  /* 0x0210000914007388 */ /* 0x000fe80000000400 */
[----:B---3--:R-:W-:Y:S04]  /*3c210*/  STS.U16 [R20+0x21200], R10 ;  /* 0x0212000a14007388 */ /* 0x008fe80000000400 */
[----:B------:R-:W-:Y:S04]  /*3c220*/  STS.U16 [R20+0x21400], R11 ;  /* 0x0214000b14007388 */ /* 0x000fe80000000400 */
[----:B------:R-:W-:Y:S04]  /*3c230*/  STS.U16 [R20+0x21600], R12 ;  /* 0x0216000c14007388 */ /* 0x000fe80000000400 */
[----:B------:R-:W-:Y:S04]  /*3c240*/  STS.U16 [R20+0x21800], R13 ;  /* 0x0218000d14007388 */ /* 0x000fe80000000400 */
[----:B------:R-:W-:Y:S04]  /*3c250*/  STS.U16 [R20+0x21a00], R14 ;  /* 0x021a000e14007388 */ /* 0x000fe80000000400 */
[----:B------:R-:W-:Y:S04]  /*3c260*/  STS.U16 [R20+0x21c00], R15 ;  /* 0x021c000f14007388 */ /* 0x000fe80000000400 */
[----:B------:R0:W-:Y:S04]  /*3c270*/  STS.U16 [R20+0x21e00], R21 ;  /* 0x021e001514007388 */ /* 0x0001e80000000400 */
[----:B------:R1:W-:Y:S04]  /*3c280*/  STS.U16 [R20+0x22000], R26 ;  /* 0x0220001a14007388 */ /* 0x0003e80000000400 */
[----:B------:R-:W-:Y:S04]  /*3c290*/  STS.U16 [R20+0x22200], R16 ;  /* 0x0222001014007388 */ /* 0x000fe80000000400 */
[----:B------:R-:W-:Y:S04]  /*3c2a0*/  STS.U16 [R20+0x22400], R17 ;  /* 0x0224001114007388 */ /* 0x000fe80000000400 */
[----:B0-----:R-:W3:Y:S04]  /*3c2b0*/  LDL.LU R21, [R1+0x71c] ;  /* 0x00071c0001157983 */ /* 0x001ee80000300800 */
[----:B-1----:R-:W4:Y:S04]  /*3c2c0*/  LDL.LU R26, [R1+0x714] ;  /* 0x00071400011a7983 */ /* 0x002f280000300800 */
[----:B------:R-:W-:Y:S04]  /*3c2d0*/  STS.U16 [R20+0x22600], R28 ;  /* 0x0226001c14007388 */ /* 0x000fe80000000400 */
[----:B------:R-:W-:Y:S04]  /*3c2e0*/  STS.U16 [R20+0x22800], R19 ;  /* 0x0228001314007388 */ /* 0x000fe80000000400 */
[----:B------:R-:W4:Y:S04]  /*3c2f0*/  LDL.LU R2, [R1+0x70c] ;  /* 0x00070c0001027983 */ /* 0x000f280000300800 */
[----:B------:R0:W-:Y:S04]  /*3c300*/  STS.U16 [R20+0x22a00], R22 ;  /* 0x022a001614007388 */ /* 0x0001e80000000400 */
[----:B------:R-:W-:Y:S04]  /*3c310*/  STS.U16 [R20+0x22c00], R23 ;  /* 0x022c001714007388 */ /* 0x000fe80000000400 */
[----:B------:R1:W-:Y:S04]  /*3c320*/  STS.U16 [R20+0x22e00], R29 ;  /* 0x022e001d14007388 */ /* 0x0003e80000000400 */
[----:B0-----:R-:W4:Y:S04]  /*3c330*/  LDL.LU R22, [R1+0x704] ;  /* 0x0007040001167983 */ /* 0x001f280000300800 */
[----:B------:R0:W-:Y:S04]  /*3c340*/  STS.U16 [R20+0x23000], R25 ;  /* 0x0230001914007388 */ /* 0x0001e80000000400 */
[----:B-1----:R-:W4:Y:S04]  /*3c350*/  LDL.LU R29, [R1+0x6fc] ;  /* 0x0006fc00011d7983 */ /* 0x002f280000300800 */
[----:B------:R-:W4:Y:S04]  /*3c360*/  LDL.LU R23, [R1+0x6f4] ;  /* 0x0006f40001177983 */ /* 0x000f280000300800 */
[----:B------:R1:W-:Y:S04]  /*3c370*/  STS.U16 [R20+0x23200], R24 ;  /* 0x0232001814007388 */ /* 0x0003e80000000400 */
[----:B0-----:R-:W4:Y:S04]  /*3c380*/  LDL.LU R25, [R1+0x6ec] ;  /* 0x0006ec0001197983 */ /* 0x001f280000300800 */
[----:B-1----:R-:W4:Y:S04]  /*3c390*/  LDL.LU R24, [R1+0x6e4] ;  /* 0x0006e40001187983 */ /* 0x002f280000300800 */
[----:B--2---:R0:W-:Y:S04]  /*3c3a0*/  STS.U16 [R20+0x23400], R27 ;  /* 0x0234001b14007388 */ /* 0x0041e80000000400 */
[----:B0-----:R-:W2:Y:S04]  /*3c3b0*/  LDL.LU R27, [R1+0xcc] ;  /* 0x0000cc00011b7983 */ /* 0x001ea80000300800 */
        /* <DEDUP_REMOVED lines=18> */
[----:B---3--:R0:W-:Y:S04]  /*3c4e0*/  STS.U16 [R20+0x23600], R21 ;  /* 0x0236001514007388 */ /* 0x0081e80000000400 */
[----:B------:R-:W3:Y:S04]  /*3c4f0*/  LDL.LU R19, [R1+0x2c] ;  /* 0x00002c0001137983 */ /* 0x000ee80000300800 */
[----:B----4-:R1:W-:Y:S04]  /*3c500*/  STS.U16 [R20+0x23800], R26 ;  /* 0x0238001a14007388 */ /* 0x0103e80000000400 */
[----:B0-----:R-:W4:Y:S04]  /*3c510*/  LDL.LU R21, [R1+0x24] ;  /* 0x0000240001157983 */ /* 0x001f280000300800 */
        /* <DEDUP_REMOVED lines=12> */
[----:B-1----:R-:W3:Y:S04]  /*3c5e0*/  LDL.LU R24, [R1+0x2a6c] ;  /* 0x002a6c0001187983 */ /* 0x002ee80000300800 */
        /* <DEDUP_REMOVED lines=14> */
[----:B--2---:R0:W-:Y:S04]  /*3c6d0*/  STS.U16 [R20+0x26000], R27 ;  /* 0x0260001b14007388 */ /* 0x0041e80000000400 */
[----:B------:R-:W-:Y:S04]  /*3c6e0*/  STS.U16 [R20+0x26200], R13 ;  /* 0x0262000d14007388 */ /* 0x000fe80000000400 */
[----:B------:R-:W-:Y:S04]  /*3c6f0*/  STS.U16 [R20+0x26400], R14 ;  /* 0x0264000e14007388 */ /* 0x000fe80000000400 */
[----:B------:R-:W-:Y:S04]  /*3c700*/  STS.U16 [R20+0x26600], R15 ;  /* 0x0266000f14007388 */ /* 0x000fe80000000400 */
[----:B------:R-:W-:Y:S04]  /*3c710*/  STS.U16 [R20+0x26800], R16 ;  /* 0x0268001014007388 */ /* 0x000fe80000000400 */
[----:B------:R-:W-:Y:S04]  /*3c720*/  STS.U16 [R20+0x26a00], R17 ;  /* 0x026a001114007388 */ /* 0x000fe80000000400 */
[----:B------:R-:W-:Y:S04]  /*3c730*/  STS.U16 [R20+0x26c00], R28 ;  /* 0x026c001c14007388 */ /* 0x000fe80000000400 */
[----:B---3--:R-:W-:Y:S04]  /*3c740*/  STS.U16 [R20+0x26e00], R19 ;  /* 0x026e001314007388 */ /* 0x008fe80000000400 */
[----:B----4-:R-:W-:Y:S04]  /*3c750*/  STS.U16 [R20+0x27000], R21 ;  /* 0x0270001514007388 */ /* 0x010fe80000000400 */
[----:B------:R-:W-:Y:S04]  /*3c760*/  STS.U16 [R20+0x27200], R26 ;  /* 0x0272001a14007388 */ /* 0x000fe80000000400 */
[----:B------:R-:W-:Y:S04]  /*3c770*/  STS.U16 [R20+0x27400], R24 ;  /* 0x0274001814007388 */ /* 0x000fe80000000400 */
[----:B------:R-:W-:Y:S04]  /*3c780*/  STS.U16 [R20+0x27600], R23 ;  /* 0x0276001714007388 */ /* 0x000fe80000000400 */
[----:B------:R-:W-:Y:S04]  /*3c790*/  STS.U16 [R20+0x27800], R25 ;  /* 0x0278001914007388 */ /* 0x000fe80000000400 */
[----:B------:R-:W-:Y:S04]  /*3c7a0*/  STS.U16 [R20+0x27a00], R29 ;  /* 0x027a001d14007388 */ /* 0x000fe80000000400 */
[----:B------:R1:W-:Y:S04]  /*3c7b0*/  STS.U16 [R20+0x27c00], R22 ;  /* 0x027c001614007388 */ /* 0x0003e80000000400 */
[----:B0-----:R-:W2:Y:S04]  /*3c7c0*/  LDL R27, [R1+0xfc0] ;  /* 0x000fc000011b7983 */ /* 0x001ea80000100800 */
[----:B------:R-:W3:Y:S04]  /*3c7d0*/  LDL.LU R0, [R1+0xfac] ;  /* 0x000fac0001007983 */ /* 0x000ee80000300800 */
[----:B-1----:R-:W0:Y:S04]  /*3c7e0*/  S2R R22, SR_TID.X ;  /* 0x0000000000167919 */ /* 0x002e280000002100 */
[----:B------:R-:W4:Y:S04]  /*3c7f0*/  LDL.LU R26, [R1+0xfa4] ;  /* 0x000fa400011a7983 */ /* 0x000f280000300800 */
[----:B------:R-:W2:Y:S04]  /*3c800*/  LDL.LU R24, [R1+0xf9c] ;  /* 0x000f9c0001187983 */ /* 0x000ea80000300800 */
[----:B------:R-:W2:Y:S04]  /*3c810*/  LDL.LU R18, [R1+0xf94] ;  /* 0x000f940001127983 */ /* 0x000ea80000300800 */
[----:B------:R-:W2:Y:S04]  /*3c820*/  LDL.LU R3, [R1+0xf8c] ;  /* 0x000f8c0001037983 */ /* 0x000ea80000300800 */
[----:B------:R-:W2:Y:S04]  /*3c830*/  LDL.LU R4, [R1+0xf84] ;  /* 0x000f840001047983 */ /* 0x000ea80000300800 */
[----:B------:R-:W2:Y:S04]  /*3c840*/  LDL.LU R5, [R1+0xf7c] ;  /* 0x000f7c0001057983 */ /* 0x000ea80000300800 */
[----:B------:R-:W2:Y:S01]  /*3c850*/  LDL.LU R6, [R1+0xf74] ;  /* 0x000f740001067983 */ /* 0x000ea20000300800 */
[----:B0-----:R-:W-:-:S03]  /*3c860*/  IMAD.SHL.U32 R20, R22, 0x2, RZ ;  /* 0x0000000216147824 */ /* 0x001fc600078e00ff */
[----:B------:R-:W2:Y:S01]  /*3c870*/  LDL.LU R7, [R1+0xf6c] ;  /* 0x000f6c0001077983 */ /* 0x000ea20000300800 */
[----:B------:R-:W-:-:S03]  /*3c880*/  SHF.R.S32.HI R22, RZ, 0x6, R22 ;  /* 0x00000006ff167819 */ /* 0x000fc60000011416 */
[----:B------:R-:W2:Y:S04]  /*3c890*/  LDL.LU R8, [R1+0xf64] ;  /* 0x000f640001087983 */ /* 0x000ea80000300800 */
[----:B------:R-:W2:Y:S04]  /*3c8a0*/  LDL.LU R9, [R1+0xf5c] ;  /* 0x000f5c0001097983 */ /* 0x000ea80000300800 */
[----:B------:R-:W2:Y:S04]  /*3c8b0*/  LDL.LU R10, [R1+0xf54] ;  /* 0x000f5400010a7983 */ /* 0x000ea80000300800 */
[----:B------:R-:W2:Y:S01]  /*3c8c0*/  LDL.LU R11, [R1+0xf4c] ;  /* 0x000f4c00010b7983 */ /* 0x000ea20000300800 */
[----:B------:R-:W-:-:S03]  /*3c8d0*/  SGXT R22, R22, 0x1 ;  /* 0x000000011616781a */ /* 0x000fc60000000200 */
[----:B------:R-:W2:Y:S04]  /*3c8e0*/  LDL.LU R12, [R1+0xf44] ;  /* 0x000f4400010c7983 */ /* 0x000ea80000300800 */
[----:B------:R-:W2:Y:S04]  /*3c8f0*/  LDL.LU R13, [R1+0xf3c] ;  /* 0x000f3c00010d7983 */ /* 0x000ea80000300800 */
[----:B------:R-:W2:Y:S04]  /*3c900*/  LDL.LU R14, [R1+0xf34] ;  /* 0x000f3400010e7983 */ /* 0x000ea80000300800 */
[----:B------:R-:W2:Y:S01]  /*3c910*/  LDL.LU R15, [R1+0xf2c] ;  /* 0x000f2c00010f7983 */ /* 0x000ea20000300800 */
[----:B------:R-:W-:-:S03]  /*3c920*/  LOP3.LUT R22, R22, 0x90, RZ, 0xc0, !PT ;  /* 0x0000009016167812 */ /* 0x000fc600078ec0ff */
[----:B------:R-:W2:Y:S04]  /*3c930*/  LDL.LU R16, [R1+0x914] ;  /* 0x0009140001107983 */ /* 0x000ea80000300800 */
[----:B------:R-:W2:Y:S04]  /*3c940*/  LDL.LU R17, [R1+0x758] ;  /* 0x0007580001117983 */ /* 0x000ea80000300800 */
[----:B------:R-:W2:Y:S04]  /*3c950*/  LDL.LU R28, [R1+0x750] ;  /* 0x00075000011c7983 */ /* 0x000ea80000300800 */
[----:B------:R-:W2:Y:S01]  /*3c960*/  LDL.LU R19, [R1+0x748] ;  /* 0x0007480001137983 */ /* 0x000ea20000300800 */
[----:B------:R-:W-:-:S03]  /*3c970*/  LOP3.LUT R22, R22, 0x7e, R20, 0x78, !PT ;  /* 0x0000007e16167812 */ /* 0x000fc600078e7814 */
[----:B------:R-:W2:Y:S04]  /*3c980*/  LDL.LU R21, [R1+0x740] ;  /* 0x0007400001157983 */ /* 0x000ea80000300800 */
[----:B------:R-:W2:Y:S04]  /*3c990*/  LDL.LU R23, [R1+0x738] ;  /* 0x0007380001177983 */ /* 0x000ea80000300800 */
[----:B------:R-:W2:Y:S04]  /*3c9a0*/  LDL.LU R25, [R1+0x730] ;  /* 0x0007300001197983 */ /* 0x000ea80000300800 */
[----:B------:R-:W2:Y:S04]  /*3c9b0*/  LDL.LU R29, [R1+0xfb4] ;  /* 0x000fb400011d7983 */ /* 0x000ea80000300800 */
[----:B------:R-:W2:Y:S04]  /*3c9c0*/  LDL.LU R20, [R1+0x2a64] ;  /* 0x002a640001147983 */ /* 0x000ea80000300800 */
[----:B--2---:R-:W-:Y:S04]  /*3c9d0*/  STS.U16 [R22+0x27e00], R20 ;  /* 0x027e001416007388 */ /* 0x004fe80000000400 */
[----:B------:R-:W-:Y:S04]  /*3c9e0*/  STS.U16 [R27+0x20100], R29 ;  /* 0x0201001d1b007388 */ /* 0x000fe80000000400 */
[----:B---3--:R-:W-:Y:S04]  /*3c9f0*/  STS.U16 [R27+0x20300], R0 ;  /* 0x020300001b007388 */ /* 0x008fe80000000400 */
[----:B----4-:R0:W-:Y:S04]  /*3ca00*/  STS.U16 [R27+0x20500], R26 ;  /* 0x0205001a1b007388 */ /* 0x0101e80000000400 */
[----:B------:R1:W-:Y:S04]  /*3ca10*/  STS.U16 [R27+0x20700], R24 ;  /* 0x020700181b007388 */ /* 0x0003e80000000400 */
[----:B0-----:R-:W2:Y:S04]  /*3ca20*/  LDL.LU R26, [R1+0x728] ;  /* 0x00072800011a7983 */ /* 0x001ea80000300800 */
[----:B-1----:R-:W3:Y:S04]  /*3ca30*/  LDL.LU R24, [R1+0x720] ;  /* 0x0007200001187983 */ /* 0x002ee80000300800 */
[----:B------:R-:W-:Y:S04]  /*3ca40*/  STS.U16 [R27+0x20900], R18 ;  /* 0x020900121b007388 */ /* 0x000fe80000000400 */
[----:B------:R0:W-:Y:S04]  /*3ca50*/  STS.U16 [R27+0x20b00], R3 ;  /* 0x020b00031b007388 */ /* 0x0001e80000000400 */
[----:B------:R1:W-:Y:S04]  /*3ca60*/  STS.U16 [R27+0x20d00], R4 ;  /* 0x020d00041b007388 */ /* 0x0003e80000000400 */
[----:B------:R4:W-:Y:S04]  /*3ca70*/  STS.U16 [R27+0x20f00], R5 ;  /* 0x020f00051b007388 */ /* 0x0009e80000000400 */
        /* <DEDUP_REMOVED lines=8> */
[----:B------:R-:W3:Y:S04]  /*3cb00*/  LDL.LU R29, [R1+0x718] ;  /* 0x00071800011d7983 */ /* 0x000ee80000300800 */
[----:B------:R-:W-:Y:S04]  /*3cb10*/  STS.U16 [R27+0x22100], R14 ;  /* 0x0221000e1b007388 */ /* 0x000fe80000000400 */
[----:B------:R-:W3:Y:S04]  /*3cb20*/  LDL.LU R0, [R1+0x710] ;  /* 0x0007100001007983 */ /* 0x000ee80000300800 */
[----:B------:R-:W-:Y:S04]  /*3cb30*/  STS.U16 [R27+0x22300], R15 ;  /* 0x0223000f1b007388 */ /* 0x000fe80000000400 */
[----:B0-----:R-:W3:Y:S04]  /*3cb40*/  LDL.LU R3, [R1+0x708] ;  /* 0x0007080001037983 */ /* 0x001ee80000300800 */
[----:B------:R-:W-:Y:S04]  /*3cb50*/  STS.U16 [R27+0x22500], R16 ;  /* 0x022500101b007388 */ /* 0x000fe80000000400 */
[----:B-1----:R-:W3:Y:S04]  /*3cb60*/  LDL.LU R4, [R1+0x700] ;  /* 0x0007000001047983 */ /* 0x002ee80000300800 */
[----:B------:R-:W-:Y:S04]  /*3cb70*/  STS.U16 [R27+0x22700], R17 ;  /* 0x022700111b007388 */ /* 0x000fe80000000400 */
[----:B----4-:R-:W4:Y:S04]  /*3cb80*/  LDL.LU R5, [R1+0x6f8] ;  /* 0x0006f80001057983 */ /* 0x010f280000300800 */
[----:B------:R0:W-:Y:S04]  /*3cb90*/  STS.U16 [R27+0x22900], R28 ;  /* 0x0229001c1b007388 */ /* 0x0001e80000000400 */
[----:B------:R-:W4:Y:S04]  /*3cba0*/  LDL.LU R6, [R1+0x6f0] ;  /* 0x0006f00001067983 */ /* 0x000f280000300800 */
        /* <DEDUP_REMOVED lines=12> */
[----:B------:R0:W-:Y:S04]  /*3cc70*/  STS.U16 [R27+0x22b00], R19 ;  /* 0x022b00131b007388 */ /* 0x0001e80000000400 */
[----:B------:R-:W4:Y:S04]  /*3cc80*/  LDL.LU R17, [R1+0x78] ;  /* 0x0000780001117983 */ /* 0x000f280000300800 */
[----:B------:R1:W-:Y:S04]  /*3cc90*/  STS.U16 [R27+0x22d00], R21 ;  /* 0x022d00151b007388 */ /* 0x0003e80000000400 */
[----:B0-----:R-:W4:Y:S04]  /*3cca0*/  LDL.LU R19, [R1+0x70] ;  /* 0x0000700001137983 */ /* 0x001f280000300800 */
[----:B------:R0:W-:Y:S04]  /*3ccb0*/  STS.U16 [R27+0x22f00], R23 ;  /* 0x022f00171b007388 */ /* 0x0001e80000000400 */
[----:B-1----:R-:W4:Y:S04]  /*3ccc0*/  LDL.LU R21, [R1+0x68] ;  /* 0x0000680001157983 */ /* 0x002f280000300800 */
[----:B------:R1:W-:Y:S04]  /*3ccd0*/  STS.U16 [R27+0x23100], R25 ;  /* 0x023100191b007388 */ /* 0x0003e80000000400 */
[----:B0-----:R-:W4:Y:S04]  /*3cce0*/  LDL.LU R23, [R1+0x60] ;  /* 0x0000600001177983 */ /* 0x001f280000300800 */
[----:B-1----:R-:W4:Y:S04]  /*3ccf0*/  LDL.LU R25, [R1+0x58] ;  /* 0x0000580001197983 */ /* 0x002f280000300800 */
[----:B--2---:R0:W-:Y:S04]  /*3cd00*/  STS.U16 [R27+0x23300], R26 ;  /* 0x0233001a1b007388 */ /* 0x0041e80000000400 */
[----:B---3--:R1:W-:Y:S04]  /*3cd10*/  STS.U16 [R27+0x23500], R24 ;  /* 0x023500181b007388 */ /* 0x0083e80000000400 */
[----:B0-----:R-:W2:Y:S04]  /*3cd20*/  LDL.LU R26, [R1+0x50] ;  /* 0x00005000011a7983 */ /* 0x001ea80000300800 */
[----:B-1----:R-:W3:Y:S04]  /*3cd30*/  LDL.LU R24, [R1+0x48] ;  /* 0x0000480001187983 */ /* 0x002ee80000300800 */
[----:B------:R-:W3:Y:S04]  /*3cd40*/  LDL.LU R20, [R1+0x40] ;  /* 0x0000400001147983 */ /* 0x000ee80000300800 */
[----:B------:R-:W3:Y:S04]  /*3cd50*/  LDL.LU R22, [R1+0x38] ;  /* 0x0000380001167983 */ /* 0x000ee80000300800 */
[----:B------:R0:W-:Y:S04]  /*3cd60*/  STS.U16 [R27+0x23700], R29 ;  /* 0x0237001d1b007388 */ /* 0x0001e80000000400 */
        /* <DEDUP_REMOVED lines=8> */
[----:B------:R1:W-:Y:S04]  /*3cdf0*/  STS.U16 [R27+0x24100], R6 ;  /* 0x024100061b007388 */ /* 0x0003e80000000400 */
[----:B0-----:R-:W4:Y:S04]  /*3ce00*/  LDL.LU R5, [R1+0x2a58] ;  /* 0x002a580001057983 */ /* 0x001f280000300800 */
[----:B------:R0:W-:Y:S04]  /*3ce10*/  STS.U16 [R27+0x24300], R28 ;  /* 0x0243001c1b007388 */ /* 0x0001e80000000400 */
[----:B-1----:R-:W4:Y:S04]  /*3ce20*/  LDL.LU R6, [R1+0x2a54] ;  /* 0x002a540001067983 */ /* 0x002f280000300800 */
[----:B------:R1:W-:Y:S04]  /*3ce30*/  STS.U16 [R27+0x24500], R18 ;  /* 0x024500121b007388 */ /* 0x0003e80000000400 */
[----:B0-----:R-:W4:Y:S04]  /*3ce40*/  LDL.LU R28, [R1+0x8] ;  /* 0x00000800011c7983 */ /* 0x001f280000300800 */
[----:B------:R0:W-:Y:S04]  /*3ce50*/  STS.U16 [R27+0x24700], R7 ;  /* 0x024700071b007388 */ /* 0x0001e80000000400 */
[----:B-1----:R-:W4:Y:S04]  /*3ce60*/  LDL.LU R18, [R1] ;  /* 0x0000000001127983 */ /* 0x002f280000300800 */
[----:B------:R1:W-:Y:S04]  /*3ce70*/  STS.U16 [R27+0x24900], R8 ;  /* 0x024900081b007388 */ /* 0x0003e80000000400 */
[----:B0-----:R-:W4:Y:S04]  /*3ce80*/  LDL.LU R7, [R1+0x2a50] ;  /* 0x002a500001077983 */ /* 0x001f280000300800 */
[----:B------:R0:W-:Y:S04]  /*3ce90*/  STS.U16 [R27+0x24b00], R9 ;  /* 0x024b00091b007388 */ /* 0x0001e80000000400 */
        /* <DEDUP_REMOVED lines=25> */
[----:B0-----:R-:W4:Y:S04]  /*3d030*/  LDL.LU R25, [R1+0x2a18] ;  /* 0x002a180001197983 */ /* 0x001f280000300800 */
[----:B--2---:R0:W-:Y:S04]  /*3d040*/  STS.U16 [R27+0x26500], R26 ;  /* 0x0265001a1b007388 */ /* 0x0041e80000000400 */
[----:B---3--:R1:W-:Y:S04]  /*3d050*/  STS.U16 [R27+0x26700], R24 ;  /* 0x026700181b007388 */ /* 0x0083e80000000400 */
[----:B0-----:R-:W2:Y:S04]  /*3d060*/  LDL.LU R26, [R1+0x2a14] ;  /* 0x002a1400011a7983 */ /* 0x001ea80000300800 */
[----:B-1----:R-:W3:Y:S04]  /*3d070*/  LDL.LU R24, [R1+0x2a10] ;  /* 0x002a100001187983 */ /* 0x002ee80000300800 */
[----:B------:R-:W-:Y:S04]  /*3d080*/  STS.U16 [R27+0x26900], R20 ;  /* 0x026900141b007388 */ /* 0x000fe80000000400 */
[----:B------:R-:W-:Y:S04]  /*3d090*/  STS.U16 [R27+0x26b00], R22 ;  /* 0x026b00161b007388 */ /* 0x000fe80000000400 */
[----:B---3--:R0:W-:Y:S04]  /*3d0a0*/  STS.U16 [R27+0x26d00], R24 ;  /* 0x026d00181b007388 */ /* 0x0081e80000000400 */
[----:B------:R-:W-:Y:S04]  /*3d0b0*/  STS.U16 [R27+0x26f00], R29 ;  /* 0x026f001d1b007388 */ /* 0x000fe80000000400 */
[----:B------:R1:W-:Y:S04]  /*3d0c0*/  STS.U16 [R27+0x27100], R0 ;  /* 0x027100001b007388 */ /* 0x0003e80000000400 */
[----:B0-----:R-:W0:Y:S04]  /*3d0d0*/  S2R R24, SR_TID.X ;  /* 0x0000000000187919 */ /* 0x001e280000002100 */
[----:B-1----:R-:W1:Y:S04]  /*3d0e0*/  S2R R0, SR_TID.X ;  /* 0x0000000000007919 */ /* 0x002e680000002100 */
[----:B--2---:R0:W-:Y:S04]  /*3d0f0*/  STS.U16 [R27+0x27300], R26 ;  /* 0x0273001a1b007388 */ /* 0x0041e80000000400 */
[----:B----4-:R2:W-:Y:S04]  /*3d100*/  STS.U16 [R27+0x27500], R25 ;  /* 0x027500191b007388 */ /* 0x0105e80000000400 */
[----:B------:R1:W-:Y:S01]  /*3d110*/  STS.U16 [R27+0x27700], R28 ;  /* 0x0277001c1b007388 */ /* 0x0003e20000000400 */
[----:B0-----:R-:W-:-:S03]  /*3d120*/  LOP3.LUT R26, R24, 0x60, RZ, 0xc0, !PT ;  /* 0x00000060181a7812 */ /* 0x001fc600078ec0ff */
[----:B------:R0:W-:Y:S01]  /*3d130*/  STS.U16 [R27+0x27900], R18 ;  /* 0x027900121b007388 */ /* 0x0001e20000000400 */
[----:B--2---:R-:W-:Y:S02]  /*3d140*/  SHF.L.U32 R25, R24, 0x1, RZ ;  /* 0x0000000118197819 */ /* 0x004fe400000006ff */
[C---:B-1----:R-:W-:Y:S02]  /*3d150*/  LOP3.LUT R28, R0.reuse, 0x1c, RZ, 0xc0, !PT ;  /* 0x0000001c001c7812 */ /* 0x042fe400078ec0ff */
[----:B------:R-:W-:Y:S02]  /*3d160*/  LOP3.LUT R0, R0, 0x3, RZ, 0xc0, !PT ;  /* 0x0000000300007812 */ /* 0x000fe400078ec0ff */
[----:B0-----:R-:W-:Y:S02]  /*3d170*/  SHF.R.U32.HI R18, RZ, 0x1, R26 ;  /* 0x00000001ff127819 */ /* 0x001fe4000001161a */
[----:B------:R-:W-:Y:S02]  /*3d180*/  LEA R0, R28, R0, 0x2 ;  /* 0x000000001c007211 */ /* 0x000fe400078e10ff */
[----:B------:R-:W-:Y:S01]  /*3d190*/  LOP3.LUT R18, R18, 0x30, R25, 0x78, !PT ;  /* 0x0000003012127812 */ /* 0x000fe200078e7819 */
[----:B------:R-:W-:Y:S03]  /*3d1a0*/  STS.U16 [R27+0x27b00], R23 ;  /* 0x027b00171b007388 */ /* 0x000fe60000000400 */
[----:B------:R-:W-:Y:S01]  /*3d1b0*/  LEA R0, R0, R18, 0x2 ;  /* 0x0000001200007211 */ /* 0x000fe200078e10ff */
[----:B------:R-:W-:Y:S04]  /*3d1c0*/  STS.U16 [R27+0x27d00], R21 ;  /* 0x027d00151b007388 */ /* 0x000fe80000000400 */
[----:B------:R0:W-:Y:S04]  /*3d1d0*/  STS.U16 [R27+0x27f00], R19 ;  /* 0x027f00131b007388 */ /* 0x0001e80000000400 */
[----:B------:R-:W-:Y:S04]  /*3d1e0*/  STS [R0+0x28000], R17 ;  /* 0x0280001100007388 */ /* 0x000fe80000000800 */
[----:B0-----:R-:W0:Y:S04]  /*3d1f0*/  S2R R27, SR_TID.X ;  /* 0x00000000001b7919 */ /* 0x001e280000002100 */
[----:B------:R-:W-:Y:S04]  /*3d200*/  STS [R0+0x28200], R16 ;  /* 0x0282001000007388 */ /* 0x000fe80000000800 */
        /* <DEDUP_REMOVED lines=11> */
[----:B------:R-:W-:Y:S01]  /*3d2c0*/  STS [R0+0x29a00], R4 ;  /* 0x029a000400007388 */ /* 0x000fe20000000800 */
[----:B------:R-:W-:-:S03]  /*3d2d0*/  SHF.L.U32 R29, R24, 0x3, RZ ;  /* 0x00000003181d7819 */ /* 0x000fc600000006ff */
[----:B------:R-:W-:Y:S04]  /*3d2e0*/  STS [R0+0x29c00], R3 ;  /* 0x029c000300007388 */ /* 0x000fe80000000800 */
[----:B------:R-:W-:Y:S01]  /*3d2f0*/  STS [R0+0x29e00], R2 ;  /* 0x029e000200007388 */ /* 0x000fe20000000800 */
[----:B0-----:R-:W-:Y:S01]  /*3d300*/  IMAD.SHL.U32 R27, R27, 0x40, RZ ;  /* 0x000000401b1b7824 */ /* 0x001fe200078e00ff */
[----:B------:R-:W-:Y:S02]  /*3d310*/  LOP3.LUT R29, R29, 0x30, RZ, 0xc0, !PT ;  /* 0x000000301d1d7812 */ /* 0x000fe400078ec0ff */
[----:B------:R-:W-:Y:S02]  /*3d320*/  SHF.L.U32 R21, R24, 0x3, RZ ;  /* 0x0000000318157819 */ /* 0x000fe400000006ff */
[----:B------:R-:W-:-:S02]  /*3d330*/  LOP3.LUT R29, R29, 0x3c0, R27, 0xf8, !PT ;  /* 0x000003c01d1d7812 */ /* 0x000fc400078ef81b */
[----:B------:R-:W-:Y:S02]  /*3d340*/  LOP3.LUT R27, R24, 0x7, RZ, 0xc0, !PT ;  /* 0x00000007181b7812 */ /* 0x000fe400078ec0ff */
[----:B------:R-:W-:Y:S02]  /*3d350*/  LOP3.LUT R21, R21, 0x30, RZ, 0xc0, !PT ;  /* 0x0000003015157812 */ /* 0x000fe400078ec0ff */
[----:B------:R-:W-:Y:S02]  /*3d360*/  LEA R20, R27, R26, 0x2 ;  /* 0x0000001a1b147211 */ /* 0x000fe400078e10ff */
[----:B------:R-:W-:-:S05]  /*3d370*/  LOP3.LUT R21, R21, 0x30, R25, 0x78, !PT ;  /* 0x0000003015157812 */ /* 0x000fca00078e7819 */
[----:B------:R-:W-:Y:S01]  /*3d380*/  IMAD.U32 R20, R20, 0x10, R21 ;  /* 0x0000001014147824 */ /* 0x000fe200078e0015 */
[----:B------:R-:W-:Y:S06]  /*3d390*/  BAR.SYNC.DEFER_BLOCKING 0x0 ;  /* 0x0000000000007b1d */ /* 0x000fec0000010000 */
[----:B------:R-:W0:Y:S04]  /*3d3a0*/  LDSM.16.M88.4 R12, [R20+0x20000] ;  /* 0x02000000140c783b */ /* 0x000e280000000200 */
[----:B------:R-:W1:Y:S04]  /*3d3b0*/  LDSM.16.M88.4 R8, [R20+0x20800] ;  /* 0x020800001408783b */ /* 0x000e680000000200 */
[----:B0-----:R-:W-:Y:S04]  /*3d3c0*/  STL.64 [R1+0xc0], R12 ;  /* 0x0000c00c01007387 */ /* 0x001fe80000100a00 */
[----:B------:R-:W-:Y:S01]  /*3d3d0*/  STL.64 [R1+0xc8], R14 ;  /* 0x0000c80e01007387 */ /* 0x000fe20000100a00 */
[----:B-1----:R-:W-:-:S02]  /*3d3e0*/  MOV R5, R8 ;  /* 0x0000000800057202 */ /* 0x002fc40000000f00 */
[----:B------:R-:W-:Y:S01]  /*3d3f0*/  MOV R4, R9 ;  /* 0x0000000900047202 */ /* 0x000fe20000000f00 */
[----:B------:R-:W-:Y:S04]  /*3d400*/  STL.64 [R1+0xb0], R8 ;  /* 0x0000b00801007387 */ /* 0x000fe80000100a00 */
[----:B------:R-:W-:Y:S04]  /*3d410*/  STL.64 [R1+0xb8], R10 ;  /* 0x0000b80a01007387 */ /* 0x000fe80000100a00 */
[----:B------:R-:W0:Y:S04]  /*3d420*/  LDSM.16.M88.4 R8, [R20+0x21000] ;  /* 0x021000001408783b */ /* 0x000e280000000200 */
[----:B------:R-:W-:Y:S04]  /*3d430*/  LDSM.16.M88.4 R12, [R20+0x22800] ;  /* 0x02280000140c783b */ /* 0x000fe80000000200 */
[----:B0-----:R-:W-:Y:S01]  /*3d440*/  STL.64 [R1+0xa0], R8 ;  /* 0x0000a00801007387 */ /* 0x001fe20000100a00 */
[----:B------:R-:W-:Y:S01]  /*3d450*/  MOV R6, R8 ;  /* 0x0000000800067202 */ /* 0x000fe20000000f00 */
[----:B------:R-:W-:-:S02]  /*3d460*/  IMAD.MOV.U32 R3, RZ, RZ, R9 ;  /* 0x000000ffff037224 */ /* 0x000fc400078e0009 */
[----:B------:R-:W-:Y:S04]  /*3d470*/  STL.64 [R1+0xa8], R10 ;  /* 0x0000a80a01007387 */ /* 0x000fe80000100a00 */
[----:B------:R-:W0:Y:S01]  /*3d480*/  LDSM.16.M88.4 R8, [R20+0x22000] ;  /* 0x022000001408783b */ /* 0x000e220000000200 */
[----:B------:R-:W-:-:S03]  /*3d490*/  LOP3.LUT R29, R29, 0x10, R24, 0x78, !PT ;  /* 0x000000101d1d7812 */ /* 0x000fc600078e7818 */
[----:B------:R-:W1:Y:S04]  /*3d4a0*/  LDSM.16.M88.4 R24, [R20+0x21800] ;  /* 0x021800001418783b */ /* 0x000e680000000200 */
[----:B------:R-:W-:Y:S04]  /*3d4b0*/  LDSM.16.M88.4 R16, [R29+0x28000] ;  /* 0x028000001d10783b */ /* 0x000fe80000000200 */
[----:B0-----:R0:W-:Y:S01]  /*3d4c0*/  STL.64 [R1+0x80], R8 ;  /* 0x0000800801007387 */ /* 0x0011e20000100a00 */
[----:B------:R-:W-:Y:S02]  /*3d4d0*/  MOV R2, R8 ;  /* 0x0000000800027202 */ /* 0x000fe40000000f00 */
[----:B------:R-:W-:Y:S01]  /*3d4e0*/  MOV R0, R9 ;  /* 0x0000000900007202 */ /* 0x000fe20000000f00 */
[----:B------:R-:W-:Y:S04]  /*3d4f0*/  STL.64 [R1+0x88], R10 ;  /* 0x0000880a01007387 */ /* 0x000fe80000100a00 */
[----:B------:R-:W-:Y:S01]  /*3d500*/  STL.64 [R1+0x70], R12 ;  /* 0x0000700c01007387 */ /* 0x000fe20000100a00 */
[----:B0-----:R-:W-:-:S03]  /*3d510*/  MOV R9, R12 ;  /* 0x0000000c00097202 */ /* 0x001fc60000000f00 */
[----:B------:R-:W-:Y:S01]  /*3d520*/  STL.64 [R1+0x78], R14 ;  /* 0x0000780e01007387 */ /* 0x000fe20000100a00 */
[----:B------:R-:W-:-:S03]  /*3d530*/  IMAD.MOV.U32 R8, RZ, RZ, R13 ;  /* 0x000000ffff087224 */ /* 0x000fc600078e000d */
[----:B------:R-:W0:Y:S04]  /*3d540*/  LDSM.16.M88.4 R12, [R20+0x23000] ;  /* 0x02300000140c783b */ /* 0x000e280000000200 */
[----:B-1----:R-:W-:Y:S04]  /*3d550*/  STL.64 [R1+0x90], R24 ;  /* 0x0000901801007387 */ /* 0x002fe80000100a00 */
[----:B------:R-:W-:Y:S04]  /*3d560*/  STL.64 [R1+0x98], R26 ;  /* 0x0000981a01007387 */ /* 0x000fe80000100a00 */
[----:B0-----:R-:W-:Y:S04]  /*3d570*/  STL.64 [R1+0x60], R12 ;  /* 0x0000600c01007387 */ /* 0x001fe80000100a00 */
[----:B------:R-:W-:Y:S04]  /*3d580*/  STL.64 [R1+0x68], R14 ;  /* 0x0000680e01007387 */ /* 0x000fe80000100a00 */
[----:B------:R-:W-:Y:S04]  /*3d590*/  STL.64 [R1+0x29c8], R24 ;  /* 0x0029c81801007387 */ /* 0x000fe80000100a00 */
[----:B------:R-:W0:Y:S04]  /*3d5a0*/  LDSM.16.M88.4 R24, [R20+0x23800] ;  /* 0x023800001418783b */ /* 0x000e280000000200 */
[----:B------:R-:W1:Y:S04]  /*3d5b0*/  LDSM.16.M88.4 R12, [R20+0x24000] ;  /* 0x02400000140c783b */ /* 0x000e680000000200 */
[----:B0-----:R0:W-:Y:S04]  /*3d5c0*/  STL.64 [R1+0x50], R24 ;  /* 0x0000501801007387 */ /* 0x0011e80000100a00 */
[----:B------:R-:W-:Y:S04]  /*3d5d0*/  STL.64 [R1+0x58], R26 ;  /* 0x0000581a01007387 */ /* 0x000fe80000100a00 */
[----:B-1----:R-:W-:Y:S04]  /*3d5e0*/  STL.64 [R1+0x40], R12 ;  /* 0x0000400c01007387 */ /* 0x002fe80000100a00 */
[----:B------:R-:W-:Y:S04]  /*3d5f0*/  STL.64 [R1+0x48], R14 ;  /* 0x0000480e01007387 */ /* 0x000fe80000100a00 */
[----:B------:R-:W1:Y:S01]  /*3d600*/  LDSM.16.M88.4 R12, [R20+0x24800] ;  /* 0x02480000140c783b */ /* 0x000e620000000200 */
[----:B0-----:R-:W-:-:S02]  /*3d610*/  MOV R24, R6 ;  /* 0x0000000600187202 */ /* 0x001fc40000000f00 */
[----:B------:R-:W-:-:S05]  /*3d620*/  MOV R25, R3 ;  /* 0x0000000300197202 */ /* 0x000fca0000000f00 */
[----:B------:R-:W-:Y:S04]  /*3d630*/  STL.64 [R1+0x29e0], R24 ;  /* 0x0029e01801007387 */ /* 0x000fe80000100a00 */
[----:B------:R-:W-:Y:S04]  /*3d640*/  LDSM.16.M88.4 R24, [R20+0x25800] ;  /* 0x025800001418783b */ /* 0x000fe80000000200 */
[----:B-1----:R-:W-:Y:S01]  /*3d650*/  STL.64 [R1+0x30], R12 ;  /* 0x0000300c01007387 */ /* 0x002fe20000100a00 */
[----:B------:R-:W-:Y:S01]  /*3d660*/  MOV R28, R12 ;  /* 0x0000000c001c7202 */ /* 0x000fe20000000f00 */
[----:B------:R-:W-:-:S02]  /*3d670*/  IMAD.MOV.U32 R3, RZ, RZ, R13 ;  /* 0x000000ffff037224 */ /* 0x000fc400078e000d */
[----:B------:R-:W-:Y:S04]  /*3d680*/  STL.64 [R1+0x38], R14 ;  /* 0x0000380e01007387 */ /* 0x000fe80000100a00 */
[----:B------:R-:W0:Y:S04]  /*3d690*/  LDSM.16.M88.4 R12, [R20+0x25000] ;  /* 0x02500000140c783b */ /* 0x000e280000000200 */
[----:B0-----:R-:W-:Y:S04]  /*3d6a0*/  STL.64 [R1+0x20], R12 ;  /* 0x0000200c01007387 */ /* 0x001fe80000100a00 */
[----:B------:R-:W-:Y:S04]  /*3d6b0*/  STL.64 [R1+0x28], R14 ;  /* 0x0000280e01007387 */ /* 0x000fe80000100a00 */
[----:B------:R-:W0:Y:S04]  /*3d6c0*/  LDSM.16.M88.4 R12, [R20+0x26000] ;  /* 0x02600000140c783b */ /* 0x000e280000000200 */
[----:B------:R1:W-:Y:S02]  /*3d6d0*/  STL.64 [R1+0x10], R24 ;  /* 0x0000101801007387 */ /* 0x0003e40000100a00 */
[----:B-1----:R-:W-:-:S02]  /*3d6e0*/  MOV R24, R5 ;  /* 0x0000000500187202 */ /* 0x002fc40000000f00 */
[----:B------:R-:W-:Y:S02]  /*3d6f0*/  MOV R25, R4 ;  /* 0x0000000400197202 */ /* 0x000fe40000000f00 */
[----:B------:R-:W1:Y:S04]  /*3d700*/  LDSM.16.M88.4 R4, [R20+0x26800] ;  /* 0x026800001404783b */ /* 0x000e680000000200 */
[----:B------:R-:W-:Y:S04]  /*3d710*/  STL.64 [R1+0x18], R26 ;  /* 0x0000181a01007387 */ /* 0x000fe80000100a00 */
[----:B0-----:R-:W-:Y:S04]  /*3d720*/  STL.64 [R1], R12 ;  /* 0x0000000c01007387 */ /* 0x001fe80000100a00 */
[----:B------:R-:W-:Y:S04]  /*3d730*/  STL.64 [R1+0x8], R14 ;  /* 0x0000080e01007387 */ /* 0x000fe80000100a00 */
[----:B------:R0:W-:Y:S04]  /*3d740*/  STL.64 [R1+0x29f8], R24 ;  /* 0x0029f81801007387 */ /* 0x0001e80000100a00 */
[----:B------:R-:W2:Y:S04]  /*3d750*/  LDSM.16.M88.4 R12, [R20+0x27000] ;  /* 0x02700000140c783b */ /* 0x000ea80000000200 */
[----:B0-----:R-:W3:Y:S04]  /*3d760*/  LDL.64 R24, [R1+0xc0] ;  /* 0x0000c00001187983 */ /* 0x001ee80000100a00 */
[----:B-1----:R-:W-:Y:S04]  /*3d770*/  STL [R1+0x2150], R6 ;  /* 0x0021500601007387 */ /* 0x002fe80000100800 */
[----:B------:R-:W-:Y:S04]  /*3d780*/  STL [R1+0x214c], R7 ;  /* 0x00214c0701007387 */ /* 0x000fe80000100800 */
        /* <DEDUP_REMOVED lines=11> */
[----:B----4-:R-:W-:Y:S04]  /*3d840*/  STL.64 [R1+0x29f0], R6 ;  /* 0x0029f00601007387 */ /* 0x010fe80000100a00 */
[----:B--2---:R0:W-:Y:S04]  /*3d850*/  STL.64 [R1+0x29e8], R4 ;  /* 0x0029e80401007387 */ /* 0x0041e80000100a00 */
        /* <DEDUP_REMOVED lines=8> */
[----:B------:R-:W2:Y:S04]  /*3d8e0*/  LDL.LU R6, [R1+0x598] ;  /* 0x0005980001067983 */ /* 0x000ea80000300800 */
[----:B------:R-:W2:Y:S04]  /*3d8f0*/  LDL.LU R7, [R1+0x59c] ;  /* 0x00059c0001077983 */ /* 0x000ea80000300800 */
[----:B------:R-:W-:Y:S04]  /*3d900*/  STL [R1+0x2134], R14 ;  /* 0x0021340e01007387 */ /* 0x000fe80000100800 */
[----:B------:R-:W-:Y:S04]  /*3d910*/  STL [R1+0x2130], R15 ;  /* 0x0021300f01007387 */ /* 0x000fe80000100800 */
[----:B------:R0:W-:Y:S02]  /*3d920*/  STL.64 [R1+0x2918], R12 ;  /* 0x0029180c01007387 */ /* 0x0001e40000100a00 */
[----:B0-----:R-:W-:Y:S01]  /*3d930*/  MOV R12, R9 ;  /* 0x00000009000c7202 */ /* 0x001fe20000000f00 */
[----:B------:R-:W-:-:S02]  /*3d940*/  IMAD.MOV.U32 R13, RZ, RZ, R8 ;  /* 0x000000ffff0d7224 */ /* 0x000fc400078e0008 */
[----:B------:R-:W0:Y:S04]  /*3d950*/  LDSM.16.M88.4 R8, [R20+0x27800] ;  /* 0x027800001408783b */ /* 0x000e280000000200 */
[----:B------:R-:W1:Y:S04]  /*3d960*/  LDSM.16.M88.4 R20, [R29+0x28400] ;  /* 0x028400001d14783b */ /* 0x000e680000000200 */
[----:B0-----:R-:W-:Y:S04]  /*3d970*/  STL [R1+0x223c], R10 ;  /* 0x00223c0a01007387 */ /* 0x001fe80000100800 */
[----:B------:R-:W-:Y:S04]  /*3d980*/  STL [R1+0x2238], R11 ;  /* 0x0022380b01007387 */ /* 0x000fe80000100800 */
[----:B-1----:R-:W-:Y:S04]  /*3d990*/  STL.64 [R1+0x2908], R22 ;  /* 0x0029081601007387 */ /* 0x002fe80000100a00 */
[----:B------:R0:W-:Y:S02]  /*3d9a0*/  STL.64 [R1+0x2900], R20 ;  /* 0x0029001401007387 */ /* 0x0001e40000100a00 */
[----:B0-----:R-:W-:-:S02]  /*3d9b0*/  MOV R20, R2 ;  /* 0x0000000200147202 */ /* 0x001fc40000000f00 */
[----:B------:R-:W-:Y:S01]  /*3d9c0*/  MOV R21, R0 ;  /* 0x0000000000157202 */ /* 0x000fe20000000f00 */
[----:B---3--:R-:W-:Y:S01]  /*3d9d0*/  IMAD.MOV.U32 R0, RZ, RZ, R25 ;  /* 0x000000ffff007224 */ /* 0x008fe200078e0019 */
[----:B------:R-:W-:Y:S01]  /*3d9e0*/  MOV R2, R24 ;  /* 0x0000001800027202 */ /* 0x000fe20000000f00 */
[C---:B--2---:R-:W-:Y:S11]  /*3d9f0*/  HMMA.16816.F32.BF16 R4, R16.reuse, R24, R4 ;  /* 0x000000181004723c */ /* 0x044ff60000041804 */
[----:B------:R-:W-:Y:S11]  /*3da00*/  @!UPT UIADD3 URZ, URZ, URZ, URZ ;  /* 0x0000003f3f3ff290 */ /* 0x000ff6000fffe03f */
[----:B------:R-:W-:Y:S01]  /*3da10*/  @!UPT UIADD3 URZ, URZ, URZ, URZ ;  /* 0x0000003f3f3ff290 */ /* 0x000fe2000fffe03f */
[----:B------:R-:W-:Y:S04]  /*3da20*/  STL.64 [R1+0x980], R4 ;  /* 0x0009800401007387 */ /* 0x000fe80000100a00 */
[----:B------:R0:W-:Y:S04]  /*3da30*/  STL.64 [R1+0x988], R6 ;  /* 0x0009880601007387 */ /* 0x0001e80000100a00 */
[----:B0-----:R-:W2:Y:S04]  /*3da40*/  LDL.LU.64 R6, [R1+0x2a08] ;  /* 0x002a080001067983 */ /* 0x001ea80000300a00 */
[----:B------:R-:W2:Y:S04]  /*3da50*/  LDL.LU.64 R4, [R1+0x2a00] ;  /* 0x002a000001047983 */ /* 0x000ea80000300a00 */
[----:B------:R-:W2:Y:S02]  /*3da60*/  LDL.LU.64 R24, [R1+0x29f8] ;  /* 0x0029f80001187983 */ /* 0x000ea40000300a00 */
[C---:B--2---:R-:W-:Y:S02]  /*3da70*/  HMMA.16816.F32.BF16 R24, R16.reuse, R24, R4 ;  /* 0x000000181018723c */ /* 0x044fe40000041804 */
[----:B------:R-:W2:Y:S04]  /*3da80*/  LDL.LU.64 R6, [R1+0x29f0] ;  /* 0x0029f00001067983 */ /* 0x000ea80000300a00 */
[----:B------:R-:W2:Y:S11]  /*3da90*/  LDL.LU.64 R4, [R1+0x29e8] ;  /* 0x0029e80001047983 */ /* 0x000eb60000300a00 */
[----:B------:R-:W-:Y:S06]  /*3daa0*/  @!UPT UIADD3 URZ, URZ, URZ, URZ ;  /* 0x0000003f3f3ff290 */ /* 0x000fec000fffe03f */
[----:B------:R0:W-:Y:S04]  /*3dab0*/  STL.64 [R1+0x970], R24 ;  /* 0x0009701801007387 */ /* 0x0001e80000100a00 */
[----:B------:R2:W-:Y:S04]  /*3dac0*/  STL.64 [R1+0x978], R26 ;  /* 0x0009781a01007387 */ /* 0x0005e80000100a00 */
[----:B0-----:R-:W2:Y:S02]  /*3dad0*/  LDL.LU.64 R24, [R1+0x29e0] ;  /* 0x0029e00001187983 */ /* 0x001ea40000300a00 */
[C---:B--2---:R-:W-:Y:S02]  /*3dae0*/  HMMA.16816.F32.BF16 R24, R16.reuse, R24, R4 ;  /* 0x000000181018723c */ /* 0x044fe40000041804 */
[----:B------:R-:W2:Y:S04]  /*3daf0*/  LDL.LU.64 R6, [R1+0x29d8] ;  /* 0x0029d80001067983 */ /* 0x000ea80000300a00 */
[----:B------:R-:W2:Y:S11]  /*3db00*/  LDL.LU.64 R4, [R1+0x29d0] ;  /* 0x0029d00001047983 */ /* 0x000eb60000300a00 */
[----:B------:R-:W-:Y:S06]  /*3db10*/  @!UPT UIADD3 URZ, URZ, URZ, URZ ;  /* 0x0000003f3f3ff290 */ /* 0x000fec000fffe03f */
[----:B------:R0:W-:Y:S04]  /*3db20*/  STL.64 [R1+0x960], R24 ;  /* 0x0009601801007387 */ /* 0x0001e80000100a00 */
[----:B------:R2:W-:Y:S04]  /*3db30*/  STL.64 [R1+0x968], R26 ;  /* 0x0009681a01007387 */ /* 0x0005e80000100a00 */
[----:B0-----:R-:W2:Y:S02]  /*3db40*/  LDL.LU.64 R24, [R1+0x29c8] ;  /* 0x0029c80001187983 */ /* 0x001ea40000300a00 */
[----:B--2---:R-:W-:Y:S02]  /*3db50*/  HMMA.16816.F32.BF16 R24, R16, R24, R4 ;  /* 0x000000181018723c */ /* 0x004fe40000041804 */
[----:B------:R-:W2:Y:S11]  /*3db60*/  LDL.LU.64 R4, [R1+0x29c0] ;  /* 0x0029c00001047983 */ /* 0x000eb60000300a00 */
[----:B------:R-:W-:Y:S11]  /*3db70*/  @!UPT UIADD3 URZ, URZ, URZ, URZ ;  /* 0x0000003f3f3ff290 */ /* 0x000ff6000fffe03f */
[----:B------:R-:W-:Y:S01]  /*3db80*/  MOV R6, R26 ;  /* 0x0000001a00067202 */ /* 0x000fe20000000f00 */
[----:B------:R-:W-:Y:S01]  /*3db90*/  IMAD.MOV.U32 R7, RZ, RZ, R27 ;  /* 0x000000ffff077224 */ /* 0x000fe200078e001b */
[----:B------:R-:W-:Y:S01]  /*3dba0*/  MOV R10, R24 ;  /* 0x00000018000a7202 */ /* 0x000fe20000000f00 */
[----:B------:R-:W3:Y:S01]  /*3dbb0*/  LDL.LU.64 R26, [R1+0x29b8] ;  /* 0x0029b800011a7983 */ /* 0x000ee20000300a00 */
[----:B------:R-:W-:-:S03]  /*3dbc0*/  MOV R11, R25 ;  /* 0x00000019000b7202 */ /* 0x000fc60000000f00 */
[----:B------:R-:W3:Y:S04]  /*3dbd0*/  LDL.LU.64 R24, [R1+0x29b0] ;  /* 0x0029b00001187983 */ /* 0x000ee80000300a00 */
[----:B------:R-:W-:Y:S04]  /*3dbe0*/  STL.64 [R1+0x2928], R6 ;  /* 0x0029280601007387 */ /* 0x000fe80000100a00 */
        /* <DEDUP_REMOVED lines=8> */
[C---:B--2---:R-:W-:Y:S08]  /*3dc70*/  HMMA.16816.F32.BF16 R8, R16.reuse, R20, R4 ;  /* 0x000000141008723c */ /* 0x044ff00000041804 */
[----:B---3--:R-:W-:Y:S01]  /*3dc80*/  HMMA.16816.F32.BF16 R4, R16, R12, R24 ;  /* 0x0000000c1004723c */ /* 0x008fe20000041818 */
[----:B------:R-:W2:Y:S04]  /*3dc90*/  LDL.LU R12, [R1+0x5c0] ;  /* 0x0005c000010c7983 */ /* 0x000ea80000300800 */
[----:B------:R-:W0:Y:S10]  /*3dca0*/  LDSM.16.M88.4 R24, [R29+0x28800] ;  /* 0x028800001d18783b */ /* 0x000e340000000200 */
[----:B------:R-:W-:Y:S04]  /*3dcb0*/  STL.64 [R1+0x940], R8 ;  /* 0x0009400801007387 */ /* 0x000fe80000100a00 */
[----:B------:R-:W-:Y:S04]  /*3dcc0*/  STL.64 [R1+0x948], R10 ;  /* 0x0009480a01007387 */ /* 0x000fe80000100a00 */
[----:B------:R-:W-:Y:S04]  /*3dcd0*/  STL.64 [R1+0x930], R4 ;  /* 0x0009300401007387 */ /* 0x000fe80000100a00 */
[----:B------:R-:W-:Y:S04]  /*3dce0*/  STL.64 [R1+0x938], R6 ;  /* 0x0009380601007387 */ /* 0x000fe80000100a00 */
[----:B------:R-:W2:Y:S04]  /*3dcf0*/  LDL.LU R13, [R1+0x5c4] ;  /* 0x0005c400010d7983 */ /* 0x000ea80000300800 */
[----:B------:R-:W3:Y:S04]  /*3dd00*/  LDL.LU R14, [R1+0x5c8] ;  /* 0x0005c800010e7983 */ /* 0x000ee80000300800 */
[----:B------:R-:W3:Y:S04]  /*3dd10*/  LDL.LU R15, [R1+0x5cc] ;  /* 0x0005cc00010f7983 */ /* 0x000ee80000300800 */
[----:B---3--:R-:W-:Y:S04]  /*3dd20*/  STL.64 [R1+0x2938], R14 ;  /* 0x0029380e01007387 */ /* 0x008fe80000100a00 */
[----:B--2---:R1:W-:Y:S04]  /*3dd30*/  STL.64 [R1+0x2930], R12 ;  /* 0x0029300c01007387 */ /* 0x0043e80000100a00 */
[----:B-1----:R-:W2:Y:S04]  /*3dd40*/  LDL.LU R12, [R1+0x5d0] ;  /* 0x0005d000010c7983 */ /* 0x002ea80000300800 */
        /* <DEDUP_REMOVED lines=9> */
[----:B------:R-:W4:Y:S04]  /*3dde0*/  LDL R20, [R1+0x50] ;  /* 0x0000500001147983 */ /* 0x000f280000100800 */
[----:B------:R-:W4:Y:S04]  /*3ddf0*/  LDL R21, [R1+0x54] ;  /* 0x0000540001157983 */ /* 0x000f280000100800 */
[----:B----4-:R-:W-:Y:S04]  /*3de00*/  STL.64 [R1+0x2998], R20 ;  /* 0x0029981401007387 */ /* 0x010fe80000100a00 */
[----:B------:R-:W4:Y:S04]  /*3de10*/  LDL.LU R8, [R1+0x620] ;  /* 0x0006200001087983 */ /* 0x000f280000300800 */
[----:B------:R-:W4:Y:S04]  /*3de20*/  LDL.LU R9, [R1+0x624] ;  /* 0x0006240001097983 */ /* 0x000f280000300800 */
[----:B------:R-:W2:Y:S04]  /*3de30*/  LDL.LU R10, [R1+0x628] ;  /* 0x00062800010a7983 */ /* 0x000ea80000300800 */
[----:B------:R-:W2:Y:S04]  /*3de40*/  LDL.LU R11, [R1+0x62c] ;  /* 0x00062c00010b7983 */ /* 0x000ea80000300800 */
[----:B--2---:R-:W-:Y:S04]  /*3de50*/  STL.64 [R1+0x29a8], R10 ;  /* 0x0029a80a01007387 */ /* 0x004fe80000100a00 */
[----:B----4-:R1:W-:Y:S04]  /*3de60*/  STL.64 [R1+0x29a0], R8 ;  /* 0x0029a00801007387 */ /* 0x0103e80000100a00 */
[----:B-1----:R-:W2:Y:S04]  /*3de70*/  LDL.LU R8, [R1+0x630] ;  /* 0x0006300001087983 */ /* 0x002ea80000300800 */
[----:B------:R-:W2:Y:S04]  /*3de80*/  LDL.LU R9, [R1+0x634] ;  /* 0x0006340001097983 */ /* 0x000ea80000300800 */
[----:B------:R-:W2:Y:S04]  /*3de90*/  LDL.LU R10, [R1+0x638] ;  /* 0x00063800010a7983 */ /* 0x000ea80000300800 */
[----:B------:R-:W2:Y:S04]  /*3dea0*/  LDL.LU R11, [R1+0x63c] ;  /* 0x00063c00010b7983 */ /* 0x000ea80000300800 */
[----:B------:R-:W2:Y:S04]  /*3deb0*/  LDL.64 R20, [R1+0x60] ;  /* 0x0000600001147983 */ /* 0x000ea80000100a00 */
[----:B---3--:R-:W-:Y:S04]  /*3dec0*/  STL.64 [R1+0x2958], R14 ;  /* 0x0029580e01007387 */ /* 0x008fe80000100a00 */
[----:B------:R1:W-:Y:S04]  /*3ded0*/  STL.64 [R1+0x2950], R12 ;  /* 0x0029500c01007387 */ /* 0x0003e80000100a00 */
[----:B-1----:R-:W3:Y:S04]  /*3dee0*/  LDL.64 R12, [R1+0x20] ;  /* 0x00002000010c7983 */ /* 0x002ee80000100a00 */
[----:B---3--:R1:W-:Y:S02]  /*3def0*/  STL.64 [R1+0x2968], R12 ;  /* 0x0029680c01007387 */ /* 0x0083e40000100a00 */
[----:B-1----:R-:W-:-:S02]  /*3df00*/  MOV R12, R28 ;  /* 0x0000001c000c7202 */ /* 0x002fc40000000f00 */
[----:B------:R-:W-:-:S05]  /*3df10*/  MOV R13, R3 ;  /* 0x00000003000d7202 */ /* 0x000fca0000000f00 */
[----:B------:R1:W-:Y:S04]  /*3df20*/  STL.64 [R1+0x2980], R12 ;  /* 0x0029800c01007387 */ /* 0x0003e80000100a00 */
[----:B------:R-:W3:Y:S04]  /*3df30*/  LDL.64 R4, [R1] ;  /* 0x0000000001047983 */ /* 0x000ee80000100a00 */
[----:B-1----:R-:W4:Y:S04]  /*3df40*/  LDL.64 R12, [R1+0x40] ;  /* 0x00004000010c7983 */ /* 0x002f280000100a00 */
[----:B---3--:R1:W-:Y:S04]  /*3df50*/  STL.64 [R1+0x2960], R4 ;  /* 0x0029600401007387 */ /* 0x0083e80000100a00 */
[----:B-1----:R-:W3:Y:S04]  /*3df60*/  LDL.LU R4, [R1+0x5f0] ;  /* 0x0005f00001047983 */ /* 0x002ee80000300800 */
[----:B------:R-:W3:Y:S04]  /*3df70*/  LDL.LU R5, [R1+0x5f4] ;  /* 0x0005f40001057983 */ /* 0x000ee80000300800 */
[----:B------:R-:W3:Y:S04]  /*3df80*/  LDL.LU R6, [R1+0x5f8] ;  /* 0x0005f80001067983 */ /* 0x000ee80000300800 */
[----:B------:R-:W3:Y:S01]  /*3df90*/  LDL.LU R7, [R1+0x5fc] ;  /* 0x0005fc0001077983 */ /* 0x000ee20000300800 */
[----:B--2---:R-:W-:Y:S03]  /*3dfa0*/  HMMA.16816.F32.BF16 R8, R16, R20, R8 ;  /* 0x000000141008723c */ /* 0x004fe60000041808 */
[----:B---3--:R-:W-:Y:S04]  /*3dfb0*/  STL.64 [R1+0x2978], R6 ;  /* 0x0029780601007387 */ /* 0x008fe80000100a00 */
[----:B------:R1:W-:Y:S04]  /*3dfc0*/  STL.64 [R1+0x2970], R4 ;  /* 0x0029700401007387 */ /* 0x0003e80000100a00 */
[----:B-1----:R-:W2:Y:S04]  /*3dfd0*/  LDL.LU R4, [R1+0x600] ;  /* 0x0006000001047983 */ /* 0x002ea80000300800 */
[----:B------:R-:W2:Y:S04]  /*3dfe0*/  LDL.LU R5, [R1+0x604] ;  /* 0x0006040001057983 */ /* 0x000ea80000300800 */
[----:B------:R-:W3:Y:S04]  /*3dff0*/  LDL.LU R6, [R1+0x608] ;  /* 0x0006080001067983 */ /* 0x000ee80000300800 */
[----:B------:R-:W3:Y:S01]  /*3e000*/  LDL.LU R7, [R1+0x60c] ;  /* 0x00060c0001077983 */ /* 0x000ee20000300800 */
[----:B------:R-:W-:-:S03]  /*3e010*/  MOV R3, R21 ;  /* 0x0000001500037202 */ /* 0x000fc60000000f00 */
[----:B---3--:R-:W-:Y:S04]  /*3e020*/  STL.64 [R1+0x2990], R6 ;  /* 0x0029900601007387 */ /* 0x008fe80000100a00 */
[----:B--2---:R1:W-:Y:S04]  /*3e030*/  STL.64 [R1+0x2988], R4 ;  /* 0x0029880401007387 */ /* 0x0043e80000100a00 */
[----:B-1----:R-:W2:Y:S04]  /*3e040*/  LDL.LU R4, [R1+0x610] ;  /* 0x0006100001047983 */ /* 0x002ea80000300800 */
[----:B------:R-:W2:Y:S04]  /*3e050*/  LDL.LU R5, [R1+0x614] ;  /* 0x0006140001057983 */ /* 0x000ea80000300800 */
[----:B------:R-:W2:Y:S04]  /*3e060*/  LDL.LU R6, [R1+0x618] ;  /* 0x0006180001067983 */ /* 0x000ea80000300800 */
[----:B------:R-:W2:Y:S04]  /*3e070*/  LDL.LU R7, [R1+0x61c] ;  /* 0x00061c0001077983 */ /* 0x000ea80000300800 */
[----:B------:R-:W-:Y:S04]  /*3e080*/  STL [R1+0x28bc], R29 ;  /* 0x0028bc1d01007387 */ /* 0x000fe80000100800 */
[----:B0-----:R-:W-:Y:S04]  /*3e090*/  STL.64 [R1+0x2810], R26 ;  /* 0x0028101a01007387 */ /* 0x001fe80000100a00 */
[----:B------:R0:W-:Y:S04]  /*3e0a0*/  STL.64 [R1+0x2808], R24 ;  /* 0x0028081801007387 */ /* 0x0001e80000100a00 */
[----:B0-----:R-:W3:Y:S04]  /*3e0b0*/  LDL.64 R24, [R1+0x10] ;  /* 0x0000100001187983 */ /* 0x001ee80000100a00 */
[----:B------:R-:W-:Y:S04]  /*3e0c0*/  STL.64 [R1+0x920], R8 ;  /* 0x0009200801007387 */ /* 0x000fe80000100a00 */
[----:B------:R0:W-:Y:S04]  /*3e0d0*/  STL.64 [R1+0x928], R10 ;  /* 0x0009280a01007387 */ /* 0x0001e80000100a00 */
[----:B0-----:R-:W3:Y:S04]  /*3e0e0*/  LDL.LU.64 R10, [R1+0x29a8] ;  /* 0x0029a800010a7983 */ /* 0x001ee80000300a00 */
[----:B------:R-:W3:Y:S04]  /*3e0f0*/  LDL.LU.64 R8, [R1+0x29a0] ;  /* 0x0029a00001087983 */ /* 0x000ee80000300a00 */
[----:B------:R-:W3:Y:S04]  /*3e100*/  LDL.LU.64 R20, [R1+0x2998] ;  /* 0x0029980001147983 */ /* 0x000ee80000300a00 */
[----:B------:R4:W-:Y:S02]  /*3e110*/  STL [R1+0x28e0], R3 ;  /* 0x0028e00301007387 */ /* 0x0009e40000100800 */
[----:B----4-:R-:W-:Y:S01]  /*3e120*/  IMAD.MOV.U32 R3, RZ, RZ, R13 ;  /* 0x000000ffff037224 */ /* 0x010fe200078e000d */
[C---:B--2---:R-:W-:Y:S08]  /*3e130*/  HMMA.16816.F32.BF16 R4, R16.reuse, R12, R4 ;  /* 0x0000000c1004723c */ /* 0x044ff00000041804 */
[C---:B---3--:R-:W-:Y:S01]  /*3e140*/  HMMA.16816.F32.BF16 R20, R16.reuse, R20, R8 ;  /* 0x000000141014723c */ /* 0x048fe20000041808 */
[----:B------:R-:W2:Y:S11]  /*3e150*/  LDL.LU R8, [R1+0x5b0] ;  /* 0x0005b00001087983 */ /* 0x000eb60000300800 */
[----:B------:R-:W-:Y:S11]  /*3e160*/  @!UPT UIADD3 URZ, URZ, URZ, URZ ;  /* 0x0000003f3f3ff290 */ /* 0x000ff6000fffe03f */
[----:B------:R0:W-:Y:S04]  /*3e170*/  STL.64 [R1+0x910], R20 ;  /* 0x0009101401007387 */ /* 0x0001e80000100a00 */
[----:B------:R1:W-:Y:S04]  /*3e180*/  STL.64 [R1+0x918], R22 ;  /* 0x0009181601007387 */ /* 0x0003e80000100a00 */
[----:B------:R-:W2:Y:S04]  /*3e190*/  LDL.LU R9, [R1+0x5b4] ;  /* 0x0005b40001097983 */ /* 0x000ea80000300800 */
[----:B------:R-:W2:Y:S04]  /*3e1a0*/  LDL.LU R10, [R1+0x5b8] ;  /* 0x0005b800010a7983 */ /* 0x000ea80000300800 */
[----:B------:R-:W2:Y:S04]  /*3e1b0*/  LDL.LU R11, [R1+0x5bc] ;  /* 0x0005bc00010b7983 */ /* 0x000ea80000300800 */
[----:B0-----:R-:W3:Y:S04]  /*3e1c0*/  LDL.LU R20, [R1+0x5a0] ;  /* 0x0005a00001147983 */ /* 0x001ee80000300800 */
[----:B------:R-:W3:Y:S04]  /*3e1d0*/  LDL.LU R21, [R1+0x5a4] ;  /* 0x0005a40001157983 */ /* 0x000ee80000300800 */
[----:B-1----:R-:W3:Y:S04]  /*3e1e0*/  LDL.LU R22, [R1+0x5a8] ;  /* 0x0005a80001167983 */ /* 0x002ee80000300800 */
[----:B------:R-:W3:Y:S04]  /*3e1f0*/  LDL.LU R23, [R1+0x5ac] ;  /* 0x0005ac0001177983 */ /* 0x000ee80000300800 */
[----:B------:R-:W-:Y:S04]  /*3e200*/  STL.64 [R1+0x900], R4 ;  /* 0x0009000401007387 */ /* 0x000fe80000100a00 */
[----:B------:R0:W-:Y:S04]  /*3e210*/  STL.64 [R1+0x908], R6 ;  /* 0x0009080601007387 */ /* 0x0001e80000100a00 */
[----:B0-----:R-:W4:Y:S04]  /*3e220*/  LDL.LU.64 R6, [R1+0x2990] ;  /* 0x0029900001067983 */ /* 0x001f280000300a00 */
[----:B------:R-:W4:Y:S04]  /*3e230*/  LDL.LU.64 R4, [R1+0x2988] ;  /* 0x0029880001047983 */ /* 0x000f280000300a00 */
[----:B------:R-:W4:Y:S02]  /*3e240*/  LDL.LU.64 R12, [R1+0x2980] ;  /* 0x00298000010c7983 */ /* 0x000f240000300a00 */
[C---:B----4-:R-:W-:Y:S02]  /*3e250*/  HMMA.16816.F32.BF16 R12, R16.reuse, R12, R4 ;  /* 0x0000000c100c723c */ /* 0x050fe40000041804 */
[----:B------:R-:W4:Y:S04]  /*3e260*/  LDL.LU.64 R6, [R1+0x2978] ;  /* 0x0029780001067983 */ /* 0x000f280000300a00 */
[----:B------:R-:W4:Y:S11]  /*3e270*/  LDL.LU.64 R4, [R1+0x2970] ;  /* 0x0029700001047983 */ /* 0x000f360000300a00 */
[----:B------:R-:W-:Y:S06]  /*3e280*/  @!UPT UIADD3 URZ, URZ, URZ, URZ ;  /* 0x0000003f3f3ff290 */ /* 0x000fec000fffe03f */
[----:B------:R0:W-:Y:S04]  /*3e290*/  STL.64 [R1+0x8f0], R12 ;  /* 0x0008f00c01007387 */ /* 0x0001e80000100a00 */
[----:B------:R-:W-:Y:S04]  /*3e2a0*/  STL.64 [R1+0x8f8], R14 ;  /* 0x0008f80e01007387 */ /* 0x000fe80000100a00 */
[----:B0-----:R-:W4:Y:S02]  /*3e2b0*/  LDL.LU.64 R12, [R1+0x2968] ;  /* 0x00296800010c7983 */ /* 0x001f240000300a00 */
[C---:B----4-:R-:W-:Y:S01]  /*3e2c0*/  HMMA.16816.F32.BF16 R4, R16.reuse, R12, R4 ;  /* 0x0000000c1004723c */ /* 0x050fe20000041804 */
[----:B------:R-:W-:Y:S11]  /*3e2d0*/  MOV R28, R13 ;  /* 0x0000000d001c7202 */ /* 0x000ff60000000f00 */
[----:B------:R-:W-:Y:S11]  /*3e2e0*/  @!UPT UIADD3 URZ, URZ, URZ, URZ ;  /* 0x0000003f3f3ff290 */ /* 0x000ff6000fffe03f */
[----:B------:R0:W-:Y:S04]  /*3e2f0*/  STL.64 [R1+0x8e0], R4 ;  /* 0x0008e00401007387 */ /* 0x0001e80000100a00 */
[----:B------:R-:W-:Y:S04]  /*3e300*/  STL.64 [R1+0x8e8], R6 ;  /* 0x0008e80601007387 */ /* 0x000fe80000100a00 */
[----:B0-----:R-:W4:Y:S04]  /*3e310*/  LDL.LU.64 R4, [R1+0x2960] ;  /* 0x0029600001047983 */ /* 0x001f280000300a00 */
[----:B------:R-:W2:Y:S04]  /*3e320*/  LDL.LU.64 R14, [R1+0x2958] ;  /* 0x00295800010e7983 */ /* 0x000ea80000300a00 */
[----:B------:R-:W2:Y:S04]  /*3e330*/  LDL.LU.64 R12, [R1+0x2950] ;  /* 0x00295000010c7983 */ /* 0x000ea80000300a00 */
[----:B------:R-:W-:Y:S01]  /*3e340*/  STL [R1+0x28b8], R28 ;  /* 0x0028b81c01007387 */ /* 0x000fe20000100800 */
[C---:B--2---:R-:W-:Y:S11]  /*3e350*/  HMMA.16816.F32.BF16 R12, R16.reuse, R24, R12 ;  /* 0x00000018100c723c */ /* 0x044ff6000004180c */
[----:B------:R-:W-:Y:S11]  /*3e360*/  @!UPT UIADD3 URZ, URZ, URZ, URZ ;  /* 0x0000003f3f3ff290 */ /* 0x000ff6000fffe03f */
[----:B------:R-:W-:Y:S01]  /*3e370*/  @!UPT UIADD3 URZ, URZ, URZ, URZ ;  /* 0x0000003f3f3ff290 */ /* 0x000fe2000fffe03f */
[----:B------:R-:W-:Y:S04]  /*3e380*/  STL.64 [R1+0x8d0], R12 ;  /* 0x0008d00c01007387 */ /* 0x000fe80000100a00 */
[----:B------:R0:W-:Y:S04]  /*3e390*/  STL.64 [R1+0x8d8], R14 ;  /* 0x0008d80e01007387 */ /* 0x0001e80000100a00 */
[----:B0-----:R-:W2:Y:S04]  /*3e3a0*/  LDL.LU.64 R14, [R1+0x2948] ;  /* 0x00294800010e7983 */ /* 0x001ea80000300a00 */
[----:B------:R-:W2:Y:S04]  /*3e3b0*/  LDL.LU.64 R12, [R1+0x2940] ;  /* 0x00294000010c7983 */ /* 0x000ea80000300a00 */
[----:B------:R0:W-:Y:S04]  /*3e3c0*/  STL.64 [R1+0x2848], R24 ;  /* 0x0028481801007387 */ /* 0x0001e80000100a00 */
[----:B0-----:R-:W3:Y:S04]  /*3e3d0*/  LDL R24, [R1+0xa0] ;  /* 0x0000a00001187983 */ /* 0x001ee80000100800 */
[----:B------:R-:W3:Y:S01]  /*3e3e0*/  LDL R25, [R1+0xa4] ;  /* 0x0000a40001197983 */ /* 0x000ee20000100800 */
[----:B----4-:R-:W-:Y:S01]  /*3e3f0*/  IMAD.MOV.U32 R29, RZ, RZ, R4 ;  /* 0x000000ffff1d7224 */ /* 0x010fe200078e0004 */
[----:B------:R-:W-:Y:S01]  /*3e400*/  MOV R28, R5 ;  /* 0x00000005001c7202 */ /* 0x000fe20000000f00 */
[C---:B--2---:R-:W-:Y:S01]  /*3e410*/  HMMA.16816.F32.BF16 R12, R16.reuse, R4, R12 ;  /* 0x00000004100c723c */ /* 0x044fe2000004180c */
[----:B---3--:R-:W-:Y:S11]  /*3e420*/  STL.64 [R1+0x28e8], R24 ;  /* 0x0028e81801007387 */ /* 0x008ff60000100a00 */
[----:B------:R-:W-:Y:S11]  /*3e430*/  @!UPT UIADD3 URZ, URZ, URZ, URZ ;  /* 0x0000003f3f3ff290 */ /* 0x000ff6000fffe03f */
[----:B------:R-:W-:Y:S04]  /*3e440*/  STL.64 [R1+0x8c0], R12 ;  /* 0x0008c00c01007387 */ /* 0x000fe80000100a00 */
[----:B------:R0:W-:Y:S04]  /*3e450*/  STL.64 [R1+0x8c8], R14 ;  /* 0x0008c80e01007387 */ /* 0x0001e80000100a00 */
[----:B0-----:R-:W2:Y:S04]  /*3e460*/  LDL.LU.64 R14, [R1+0x2938] ;  /* 0x00293800010e7983 */ /* 0x001ea80000300a00 */
[----:B------:R-:W2:Y:S04]  /*3e470*/  LDL.LU.64 R12, [R1+0x2930] ;  /* 0x00293000010c7983 */ /* 0x000ea80000300a00 */
[----:B------:R-:W3:Y:S04]  /*3e480*/  LDL.LU.64 R6, [R1+0x2928] ;  /* 0x0029280001067983 */ /* 0x000ee80000300a00 */
[----:B------:R-:W2:Y:S02]  /*3e490*/  LDL.LU.64 R4, [R1+0x2920] ;  /* 0x0029200001047983 */ /* 0x000ea40000300a00 */
[C---:B--2---:R-:W-:Y:S11]  /*3e4a0*/  HMMA.16816.F32.BF16 R12, R16.reuse, R4, R12 ;  /* 0x00000004100c723c */ /* 0x044ff6000004180c */
[----:B------:R-:W-:Y:S11]  /*3e4b0*/  @!UPT UIADD3 URZ, URZ, URZ, URZ ;  /* 0x0000003f3f3ff290 */ /* 0x000ff6000fffe03f */
[----:B------:R-:W-:Y:S01]  /*3e4c0*/  @!UPT UIADD3 URZ, URZ, URZ, URZ ;  /* 0x0000003f3f3ff290 */ /* 0x000fe2000fffe03f */
[----:B------:R0:W-:Y:S04]  /*3e4d0*/  STL.64 [R1+0x8b0], R12 ;  /* 0x0008b00c01007387 */ /* 0x0001e80000100a00 */
[----:B------:R-:W-:Y:S04]  /*3e4e0*/  STL.64 [R1+0x8b8], R14 ;  /* 0x0008b80e01007387 */ /* 0x000fe80000100a00 */
[----:B0-----:R-:W2:Y:S04]  /*3e4f0*/  LDL.LU.64 R12, [R1+0x2918] ;  /* 0x00291800010c7983 */ /* 0x001ea80000300a00 */
[----:B---3--:R-:W-:Y:S04]  /*3e500*/  STL.64 [R1+0x2830], R6 ;  /* 0x0028300601007387 */ /* 0x008fe80000100a00 */
        /* <DEDUP_REMOVED lines=12> */
[----:B------:R0:W-:Y:S04]  /*3e5d0*/  STL.64 [R1+0x8a0], R8 ;  /* 0x0008a00801007387 */ /* 0x0001e80000100a00 */
[----:B------:R-:W-:Y:S04]  /*3e5e0*/  STL.64 [R1+0x8a8], R10 ;  /* 0x0008a80a01007387 */ /* 0x000fe80000100a00 */
[----:B0-----:R-:W3:Y:S01]  /*3e5f0*/  LDL.LU.64 R8, [R1+0x2910] ;  /* 0x0029100001087983 */ /* 0x001ee20000300a00 */
[----:B------:R-:W-:-:S02]  /*3e600*/  MOV R24, R2 ;  /* 0x0000000200187202 */ /* 0x000fc40000000f00 */
[----:B------:R-:W-:Y:S01]  /*3e610*/  MOV R25, R0 ;  /* 0x0000000000197202 */ /* 0x000fe20000000f00 */
[----:B---3--:R-:W-:Y:S01]  /*3e620*/  HMMA.16816.F32.BF16 R16, R16, R8, R20 ;  /* 0x000000081010723c */ /* 0x008fe20000041814 */
[----:B------:R-:W2:Y:S04]  /*3e630*/  LDL.LU.64 R22, [R1+0x2908] ;  /* 0x0029080001167983 */ /* 0x000ea80000300a00 */
[----:B------:R-:W2:Y:S11]  /*3e640*/  LDL.LU.64 R20, [R1+0x2900] ;  /* 0x0029000001147983 */ /* 0x000eb60000300a00 */
[----:B------:R-:W-:Y:S07]  /*3e650*/  @!UPT UIADD3 URZ, URZ, URZ, URZ ;  /* 0x0000003f3f3ff290 */ /* 0x000fee000fffe03f */
[----:B------:R0:W-:Y:S04]  /*3e660*/  STL.64 [R1+0x890], R16 ;  /* 0x0008901001007387 */ /* 0x0001e80000100a00 */
[----:B------:R-:W-:Y:S04]  /*3e670*/  STL.64 [R1+0x898], R18 ;  /* 0x0008981201007387 */ /* 0x000fe80000100a00 */
[----:B0-----:R-:W3:Y:S04]  /*3e680*/  LDL.64 R16, [R1+0xb0] ;  /* 0x0000b00001107983 */ /* 0x001ee80000100a00 */
[----:B------:R0:W-:Y:S04]  /*3e690*/  STL.64 [R1+0x2818], R8 ;  /* 0x0028180801007387 */ /* 0x0001e80000100a00 */
[----:B0-----:R-:W3:Y:S04]  /*3e6a0*/  LDL.LU R8, [R1+0x490] ;  /* 0x0004900001087983 */ /* 0x001ee80000300800 */
[----:B------:R-:W3:Y:S04]  /*3e6b0*/  LDL.LU R9, [R1+0x494] ;  /* 0x0004940001097983 */ /* 0x000ee80000300800 */
[----:B------:R-:W3:Y:S04]  /*3e6c0*/  LDL.LU R10, [R1+0x498] ;  /* 0x00049800010a7983 */ /* 0x000ee80000300800 */
[----:B------:R-:W3:Y:S01]  /*3e6d0*/  LDL.LU R11, [R1+0x49c] ;  /* 0x00049c00010b7983 */ /* 0x000ee20000300800 */
[C---:B--2---:R-:W-:Y:S03]  /*3e6e0*/  HMMA.16816.F32.BF16 R24, R20.reuse, R24, R4 ;  /* 0x000000181418723c */ /* 0x044fe60000041804 */
[----:B------:R-:W2:Y:S04]  /*3e6f0*/  LDL.LU.64 R6, [R1+0x28f8] ;  /* 0x0028f80001067983 */ /* 0x000ea80000300a00 */
[----:B------:R-:W2:Y:S11]  /*3e700*/  LDL.LU.64 R4, [R1+0x28f0] ;  /* 0x0028f00001047983 */ /* 0x000eb60000300a00 */
[----:B------:R-:W-:Y:S05]  /*3e710*/  @!UPT UIADD3 URZ, URZ, URZ, URZ ;  /* 0x0000003f3f3ff290 */ /* 0x000fea000fffe03f */
[----:B------:R0:W-:Y:S04]  /*3e720*/  STL.64 [R1+0x880], R24 ;  /* 0x0008801801007387 */ /* 0x0001e80000100a00 */
[----:B------:R-:W-:Y:S04]  /*3e730*/  STL.64 [R1+0x888], R26 ;  /* 0x0008881a01007387 */ /* 0x000fe80000100a00 */
[----:B0-----:R-:W2:Y:S01]  /*3e740*/  LDL.LU.64 R24, [R1+0x28e8] ;  /* 0x0028e80001187983 */ /* 0x001ea20000300a00 */
[C---:B---3--:R-:W-:Y:S11]  /*3e750*/  HMMA.16816.F32.BF16 R8, R20.reuse, R16, R8 ;  /* 0x000000101408723c */ /* 0x048ff60000041808 */
[----:B------:R-:W-:Y:S11]  /*3e760*/  @!UPT UIADD3 URZ, URZ, URZ, URZ ;  /* 0x0000003f3f3ff290 */ /* 0x000ff6000fffe03f */
[----:B------:R-:W-:Y:S02]  /*3e770*/  @!UPT UIADD3 URZ, URZ, URZ, URZ ;  /* 0x0000003f3f3ff290 */ /* 0x000fe4000fffe03f */
[----:B------:R-:W-:Y:S01]  /*3e780*/  MOV R15, R11 ;  /* 0x0000000b000f7202 */ /* 0x000fe20000000f00 */
[----:B------:R-:W-:Y:S01]  /*3e790*/  IMAD.MOV.U32 R14, RZ, RZ, R10 ;  /* 0x000000ffff0e7224 */ /* 0x000fe200078e000a */
[----:B------:R0:W-:Y:S04]  /*3e7a0*/  STL.64 [R1+0x870], R8 ;  /* 0x0008700801007387 */ /* 0x0001e80000100a00 */
[----:B------:R-:W-:Y:S04]  /*3e7b0*/  STL [R1+0x213c], R15 ;  /* 0x00213c0f01007387 */ /* 0x000fe80000100800 */
[----:B------:R-:W-:Y:S04]  /*3e7c0*/  STL [R1+0x2138], R14 ;  /* 0x0021380e01007387 */ /* 0x000fe80000100800 */
[----:B------:R-:W-:Y:S04]  /*3e7d0*/  STL.64 [R1+0x28d8], R12 ;  /* 0x0028d80c01007387 */ /* 0x000fe80000100a00 */
[----:B0-----:R-:W3:Y:S01]  /*3e7e0*/  LDL.LU R8, [R1+0x4f0] ;  /* 0x0004f00001087983 */ /* 0x001ee20000300800 */
[----:B--2---:R-:W-:Y:S11]  /*3e7f0*/  HMMA.16816.F32.BF16 R4, R20, R24, R4 ;  /* 0x000000181404723c */ /* 0x004ff60000041804 */
[----:B------:R-:W-:Y:S11]  /*3e800*/  @!UPT UIADD3 URZ, URZ, URZ, URZ ;  /* 0x0000003f3f3ff290 */ /* 0x000ff6000fffe03f */
[----:B------:R-:W-:Y:S01]  /*3e810*/  @!UPT UIADD3 URZ, URZ, URZ, URZ ;  /* 0x0000003f3f3ff290 */ /* 0x000fe2000fffe03f */
[----:B------:R-:W-:Y:S04]  /*3e820*/  STL.64 [R1+0x860], R4 ;  /* 0x0008600401007387 */ /* 0x000fe80000100a00 */
[----:B------:R-:W-:Y:S04]  /*3e830*/  STL.64 [R1+0x868], R6 ;  /* 0x0008680601007387 */ /* 0x000fe80000100a00 */
[----:B------:R-:W3:Y:S04]  /*3e840*/  LDL.LU R9, [R1+0x4f4] ;  /* 0x0004f40001097983 */ /* 0x000ee80000300800 */
[----:B------:R-:W2:Y:S04]  /*3e850*/  LDL.LU R10, [R1+0x4f8] ;  /* 0x0004f800010a7983 */ /* 0x000ea80000300800 */
[----:B------:R-:W2:Y:S04]  /*3e860*/  LDL.LU R11, [R1+0x4fc] ;  /* 0x0004fc00010b7983 */ /* 0x000ea80000300800 */
[----:B--2---:R-:W-:Y:S04]  /*3e870*/  STL.64 [R1+0x2858], R10 ;  /* 0x0028580a01007387 */ /* 0x004fe80000100a00 */
[----:B---3--:R0:W-:Y:S04]  /*3e880*/  STL.64 [R1+0x2850], R8 ;  /* 0x0028500801007387 */ /* 0x0081e80000100a00 */
[----:B------:R-:W2:Y:S04]  /*3e890*/  LDL.LU R24, [R1+0x500] ;  /* 0x0005000001187983 */ /* 0x000ea80000300800 */
[----:B------:R-:W2:Y:S04]  /*3e8a0*/  LDL.LU R25, [R1+0x504] ;  /* 0x0005040001197983 */ /* 0x000ea80000300800 */
[----:B------:R-:W3:Y:S04]  /*3e8b0*/  LDL.LU R26, [R1+0x508] ;  /* 0x00050800011a7983 */ /* 0x000ee80000300800 */
[----:B------:R-:W3:Y:S04]  /*3e8c0*/  LDL.LU R27, [R1+0x50c] ;  /* 0x00050c00011b7983 */ /* 0x000ee80000300800 */
[----:B---3--:R-:W-:Y:S04]  /*3e8d0*/  STL.64 [R1+0x2868], R26 ;  /* 0x0028681a01007387 */ /* 0x008fe80000100a00 */
[----:B--2---:R1:W-:Y:S04]  /*3e8e0*/  STL.64 [R1+0x2860], R24 ;  /* 0x0028601801007387 */ /* 0x0043e80000100a00 */
[----:B0-----:R-:W2:Y:S04]  /*3e8f0*/  LDL R8, [R1+0x30] ;  /* 0x0000300001087983 */ /* 0x001ea80000100800 */
[----:B------:R-:W2:Y:S04]  /*3e900*/  LDL R9, [R1+0x34] ;  /* 0x0000340001097983 */ /* 0x000ea80000100800 */
[----:B--2---:R0:W-:Y:S04]  /*3e910*/  STL.64 [R1+0x2870], R8 ;  /* 0x0028700801007387 */ /* 0x0041e80000100a00 */
[----:B-1----:R-:W2:Y:S04]  /*3e920*/  LDL.LU R24, [R1+0x510] ;  /* 0x0005100001187983 */ /* 0x002ea80000300800 */
[----:B------:R-:W2:Y:S04]  /*3e930*/  LDL.LU R25, [R1+0x514] ;  /* 0x0005140001197983 */ /* 0x000ea80000300800 */
[----:B------:R-:W3:Y:S04]  /*3e940*/  LDL.LU R26, [R1+0x518] ;  /* 0x00051800011a7983 */ /* 0x000ee80000300800 */
[----:B------:R-:W3:Y:S01]  /*3e950*/  LDL.LU R27, [R1+0x51c] ;  /* 0x00051c00011b7983 */ /* 0x000ee20000300800 */
[----:B0-----:R-:W-:-:S02]  /*3e960*/  MOV R9, R3 ;  /* 0x0000000300097202 */ /* 0x001fc40000000f00 */
[----:B------:R-:W-:Y:S02]  /*3e970*/  MOV R2, R16 ;  /* 0x0000001000027202 */ /* 0x000fe40000000f00 */
[----:B------:R-:W-:Y:S01]  /*3e980*/  MOV R0, R17 ;  /* 0x0000001100007202 */ /* 0x000fe20000000f00 */
[----:B---3--:R-:W-:Y:S04]  /*3e990*/  STL.64 [R1+0x2880], R26 ;  /* 0x0028801a01007387 */ /* 0x008fe80000100a00 */
[----:B--2---:R-:W-:Y:S04]  /*3e9a0*/  STL.64 [R1+0x2878], R24 ;  /* 0x0028781801007387 */ /* 0x004fe80000100a00 */
[----:B------:R-:W2:Y:S04]  /*3e9b0*/  LDL R8, [R1+0x40] ;  /* 0x0000400001087983 */ /* 0x000ea80000100800 */
[----:B------:R-:W3:Y:S04]  /*3e9c0*/  LDL.LU R3, [R1+0x28e0] ;  /* 0x0028e00001037983 */ /* 0x000ee80000300800 */
[----:B------:R-:W4:Y:S04]  /*3e9d0*/  LDL R16, [R1+0x70] ;  /* 0x0000700001107983 */ /* 0x000f280000100800 */
[----:B------:R-:W4:Y:S04]  /*3e9e0*/  LDL R17, [R1+0x74] ;  /* 0x0000740001117983 */ /* 0x000f280000100800 */
[----:B------:R-:W2:Y:S04]  /*3e9f0*/  LDL.LU R4, [R1+0x470] ;  /* 0x0004700001047983 */ /* 0x000ea80000300800 */
[----:B------:R-:W2:Y:S04]  /*3ea00*/  LDL.LU R5, [R1+0x474] ;  /* 0x0004740001057983 */ /* 0x000ea80000300800 */
[----:B------:R-:W2:Y:S04]  /*3ea10*/  LDL.LU R6, [R1+0x478] ;  /* 0x0004780001067983 */ /* 0x000ea80000300800 */
[----:B------:R-:W2:Y:S04]  /*3ea20*/  LDL.LU R7, [R1+0x47c] ;  /* 0x00047c0001077983 */ /* 0x000ea80000300800 */
[----:B------:R-:W2:Y:S04]  /*3ea30*/  LDL.64 R12, [R1+0x90] ;  /* 0x00009000010c7983 */ /* 0x000ea80000100a00 */
[----:B----4-:R0:W-:Y:S04]  /*3ea40*/  STL.64 [R1+0x28c0], R16 ;  /* 0x0028c01001007387 */ /* 0x0101e80000100a00 */
[----:B0-----:R-:W4:Y:S04]  /*3ea50*/  LDL R16, [R1+0x80] ;  /* 0x0000800001107983 */ /* 0x001f280000100800 */
[----:B------:R-:W4:Y:S04]  /*3ea60*/  LDL R17, [R1+0x84] ;  /* 0x0000840001117983 */ /* 0x000f280000100800 */
[----:B----4-:R-:W-:Y:S04]  /*3ea70*/  STL.64 [R1+0x28d0], R16 ;  /* 0x0028d01001007387 */ /* 0x010fe80000100a00 */
[----:B--2---:R0:W-:Y:S04]  /*3ea80*/  STL.64 [R1+0x2888], R8 ;  /* 0x0028880801007387 */ /* 0x0041e80000100a00 */
[----:B0-----:R-:W2:Y:S04]  /*3ea90*/  LDL.64 R8, [R1+0x50] ;  /* 0x0000500001087983 */ /* 0x001ea80000100a00 */
[----:B--2---:R0:W-:Y:S04]  /*3eaa0*/  STL.64 [R1+0x28a0], R8 ;  /* 0x0028a00801007387 */ /* 0x0041e80000100a00 */
[----:B------:R-:W2:Y:S04]  /*3eab0*/  LDL.LU R24, [R1+0x520] ;  /* 0x0005200001187983 */ /* 0x000ea80000300800 */
[----:B------:R-:W2:Y:S04]  /*3eac0*/  LDL.LU R25, [R1+0x524] ;  /* 0x0005240001197983 */ /* 0x000ea80000300800 */
[----:B------:R-:W4:Y:S04]  /*3ead0*/  LDL.LU R26, [R1+0x528] ;  /* 0x00052800011a7983 */ /* 0x000f280000300800 */
[----:B------:R-:W4:Y:S04]  /*3eae0*/  LDL.LU R27, [R1+0x52c] ;  /* 0x00052c00011b7983 */ /* 0x000f280000300800 */
[----:B0-----:R-:W2:Y:S01]  /*3eaf0*/  LDL R8, [R1+0x60] ;  /* 0x0000600001087983 */ /* 0x001ea20000100800 */
[----:B---3--:R-:W-:Y:S01]  /*3eb00*/  MOV R9, R3 ;  /* 0x0000000300097202 */ /* 0x008fe20000000f00 */
[----:B------:R-:W-:Y:S04]  /*3eb10*/  HMMA.16816.F32.BF16 R16, R20, R12, R4 ;  /* 0x0000000c1410723c */ /* 0x000fe80000041804 */
[----:B--2---:R0:W-:Y:S04]  /*3eb20*/  STL.64 [R1+0x28c8], R8 ;  /* 0x0028c80801007387 */ /* 0x0041e80000100a00 */
[----:B0-----:R-:W2:Y:S04]  /*3eb30*/  LDL.LU R8, [R1+0x460] ;  /* 0x0004600001087983 */ /* 0x001ea80000300800 */
[----:B------:R-:W2:Y:S04]  /*3eb40*/  LDL.LU R9, [R1+0x464] ;  /* 0x0004640001097983 */ /* 0x000ea80000300800 */
[----:B------:R-:W2:Y:S04]  /*3eb50*/  LDL.LU R10, [R1+0x468] ;  /* 0x00046800010a7983 */ /* 0x000ea80000300800 */
[----:B------:R-:W2:Y:S04]  /*3eb60*/  LDL.LU R11, [R1+0x46c] ;  /* 0x00046c00010b7983 */ /* 0x000ea80000300800 */
[----:B----4-:R-:W-:Y:S04]  /*3eb70*/  STL.64 [R1+0x2898], R26 ;  /* 0x0028981a01007387 */ /* 0x010fe80000100a00 */
[----:B------:R0:W-:Y:S04]  /*3eb80*/  STL.64 [R1+0x2890], R24 ;  /* 0x0028901801007387 */ /* 0x0001e80000100a00 */
[----:B0-----:R-:W3:Y:S04]  /*3eb90*/  LDL.LU R24, [R1+0x530] ;  /* 0x0005300001187983 */ /* 0x001ee80000300800 */
[----:B------:R-:W3:Y:S04]  /*3eba0*/  LDL.LU R25, [R1+0x534] ;  /* 0x0005340001197983 */ /* 0x000ee80000300800 */
[----:B------:R-:W4:Y:S04]  /*3ebb0*/  LDL.LU R26, [R1+0x538] ;  /* 0x00053800011a7983 */ /* 0x000f280000300800 */
[----:B------:R-:W4:Y:S01]  /*3ebc0*/  LDL.LU R27, [R1+0x53c] ;  /* 0x00053c00011b7983 */ /* 0x000f220000300800 */
[----:B------:R-:W-:Y:S01]  /*3ebd0*/  IMAD.MOV.U32 R6, RZ, RZ, R12 ;  /* 0x000000ffff067224 */ /* 0x000fe200078e000c */
[----:B------:R-:W-:-:S02]  /*3ebe0*/  MOV R3, R13 ;  /* 0x0000000d00037202 */ /* 0x000fc40000000f00 */
[----:B----4-:R-:W-:Y:S04]  /*3ebf0*/  STL.64 [R1+0x28b0], R26 ;  /* 0x0028b01a01007387 */ /* 0x010fe80000100a00 */
[----:B---3--:R0:W-:Y:S04]  /*3ec00*/  STL.64 [R1+0x28a8], R24 ;  /* 0x0028a81801007387 */ /* 0x0081e80000100a00 */
[----:B0-----:R-:W3:Y:S04]  /*3ec10*/  LDL.LU R24, [R1+0x540] ;  /* 0x0005400001187983 */ /* 0x001ee80000300800 */
[----:B------:R-:W3:Y:S04]  /*3ec20*/  LDL.LU R25, [R1+0x544] ;  /* 0x0005440001197983 */ /* 0x000ee80000300800 */
[----:B------:R-:W3:Y:S04]  /*3ec30*/  LDL.LU R26, [R1+0x548] ;  /* 0x00054800011a7983 */ /* 0x000ee80000300800 */
[----:B------:R-:W3:Y:S04]  /*3ec40*/  LDL.LU R27, [R1+0x54c] ;  /* 0x00054c00011b7983 */ /* 0x000ee80000300800 */
[----:B------:R-:W4:Y:S04]  /*3ec50*/  LDL.LU.64 R12, [R1+0x28d8] ;  /* 0x0028d800010c7983 */ /* 0x000f280000300a00 */
[----:B------:R0:W-:Y:S04]  /*3ec60*/  STL.64 [R1+0x850], R16 ;  /* 0x0008501001007387 */ /* 0x0001e80000100a00 */
[----:B0-----:R-:W2:Y:S01]  /*3ec70*/  LDL.LU.64 R16, [R1+0x28d0] ;  /* 0x0028d00001107983 */ /* 0x001ea20000300a00 */
[----:B------:R-:W-:-:S02]  /*3ec80*/  MOV R15, R18 ;  /* 0x00000012000f7202 */ /* 0x000fc40000000f00 */
[----:B------:R-:W-:-:S05]  /*3ec90*/  MOV R14, R19 ;  /* 0x00000013000e7202 */ /* 0x000fca0000000f00 */
[----:B------:R-:W-:Y:S04]  /*3eca0*/  STL [R1+0x2144], R14 ;  /* 0x0021440e01007387 */ /* 0x000fe80000100800 */
[----:B------:R-:W-:Y:S01]  /*3ecb0*/  STL [R1+0x2140], R15 ;  /* 0x0021400f01007387 */ /* 0x000fe20000100800 */
[C---:B--2---:R-:W-:Y:S03]  /*3ecc0*/  HMMA.16816.F32.BF16 R16, R20.reuse, R16, R8 ;  /* 0x000000101410723c */ /* 0x044fe60000041808 */
[----:B----4-:R0:W-:Y:S04]  /*3ecd0*/  STL.64 [R1+0x2820], R12 ;  /* 0x0028200c01007387 */ /* 0x0101e80000100a00 */
[----:B0-----:R-:W2:Y:S04]  /*3ece0*/  LDL.LU R12, [R1+0x450] ;  /* 0x00045000010c7983 */ /* 0x001ea80000300800 */
[----:B------:R-:W2:Y:S04]  /*3ecf0*/  LDL.LU R13, [R1+0x454] ;  /* 0x00045400010d7983 */ /* 0x000ea80000300800 */
[----:B------:R-:W2:Y:S04]  /*3ed00*/  LDL.LU R14, [R1+0x458] ;  /* 0x00045800010e7983 */ /* 0x000ea80000300800 */
[----:B------:R-:W2:Y:S04]  /*3ed10*/  LDL.LU R15, [R1+0x45c] ;  /* 0x00045c00010f7983 */ /* 0x000ea80000300800 */
[----:B------:R-:W3:Y:S04]  /*3ed20*/  LDL.LU.64 R8, [R1+0x28c8] ;  /* 0x0028c80001087983 */ /* 0x000ee80000300a00 */
[----:B------:R0:W-:Y:S04]  /*3ed30*/  STL.64 [R1+0x840], R16 ;  /* 0x0008401001007387 */ /* 0x0001e80000100a00 */
[----:B------:R2:W-:Y:S04]  /*3ed40*/  STL.64 [R1+0x848], R18 ;  /* 0x0008481201007387 */ /* 0x0005e80000100a00 */
[----:B0-----:R-:W2:Y:S02]  /*3ed50*/  LDL.LU.64 R16, [R1+0x28c0] ;  /* 0x0028c00001107983 */ /* 0x001ea40000300a00 */
[----:B--2---:R-:W-:Y:S02]  /*3ed60*/  HMMA.16816.F32.BF16 R16, R20, R16, R12 ;  /* 0x000000101410723c */ /* 0x004fe4000004180c */
[----:B------:R-:W2:Y:S11]  /*3ed70*/  LDL.LU R12, [R1+0x4d0] ;  /* 0x0004d000010c7983 */ /* 0x000eb60000300800 */
[----:B------:R-:W-:Y:S10]  /*3ed80*/  @!UPT UIADD3 URZ, URZ, URZ, URZ ;  /* 0x0000003f3f3ff290 */ /* 0x000ff4000fffe03f */
[----:B------:R-:W-:Y:S04]  /*3ed90*/  STL.64 [R1+0x830], R16 ;  /* 0x0008301001007387 */ /* 0x000fe80000100a00 */
[----:B------:R-:W-:Y:S04]  /*3eda0*/  STL.64 [R1+0x838], R18 ;  /* 0x0008381201007387 */ /* 0x000fe80000100a00 */
[----:B------:R-:W2:Y:S04]  /*3edb0*/  LDL.LU R13, [R1+0x4d4] ;  /* 0x0004d400010d7983 */ /* 0x000ea80000300800 */
[----:B------:R-:W4:Y:S04]  /*3edc0*/  LDL.LU R14, [R1+0x4d8] ;  /* 0x0004d800010e7983 */ /* 0x000f280000300800 */
[----:B------:R-:W4:Y:S01]  /*3edd0*/  LDL.LU R15, [R1+0x4dc] ;  /* 0x0004dc00010f7983 */ /* 0x000f220000300800 */
[----:B------:R-:W-:-:S03]  /*3ede0*/  IMAD.MOV.U32 R4, RZ, RZ, R29 ;  /* 0x000000ffff047224 */ /* 0x000fc600078e001d */
[----:B----4-:R-:W-:Y:S04]  /*3edf0*/  STL.64 [R1+0x2840], R14 ;  /* 0x0028400e01007387 */ /* 0x010fe80000100a00 */
[----:B--2---:R0:W-:Y:S04]  /*3ee00*/  STL.64 [R1+0x2838], R12 ;  /* 0x0028380c01007387 */ /* 0x0041e80000100a00 */
[----:B------:R-:W2:Y:S01]  /*3ee10*/  LDL.LU R29, [R1+0x28bc] ;  /* 0x0028bc00011d7983 */ /* 0x000ea20000300800 */
[----:B---3--:R-:W-:Y:S01]  /*3ee20*/  HMMA.16816.F32.BF16 R8, R20, R8, R24 ;  /* 0x000000081408723c */ /* 0x008fe20000041818 */
[----:B------:R-:W-:-:S02]  /*3ee30*/  MOV R5, R28 ;  /* 0x0000001c00057202 */ /* 0x000fc40000000f00 */
[----:B------:R-:W3:Y:S04]  /*3ee40*/  LDL.LU R28, [R1+0x28b8] ;  /* 0x0028b800011c7983 */ /* 0x000ee80000300800 */
[----:B0-----:R-:W4:Y:S04]  /*3ee50*/  LDL.LU R12, [R1+0x4e0] ;  /* 0x0004e000010c7983 */ /* 0x001f280000300800 */
[----:B------:R-:W4:Y:S04]  /*3ee60*/  LDL.LU R13, [R1+0x4e4] ;  /* 0x0004e400010d7983 */ /* 0x000f280000300800 */
[----:B------:R-:W4:Y:S04]  /*3ee70*/  LDL.LU R14, [R1+0x4e8] ;  /* 0x0004e800010e7983 */ /* 0x000f280000300800 */
[----:B------:R-:W4:Y:S04]  /*3ee80*/  LDL.LU R15, [R1+0x4ec] ;  /* 0x0004ec00010f7983 */ /* 0x000f280000300800 */
[----:B--2---:R-:W0:Y:S04]  /*3ee90*/  LDSM.16.M88.4 R16, [R29+0x28c00] ;  /* 0x028c00001d10783b */ /* 0x004e280000000200 */
[----:B------:R-:W-:Y:S04]  /*3eea0*/  STL [R1+0x27a8], R29 ;  /* 0x0027a81d01007387 */ /* 0x000fe80000100800 */
[----:B0-----:R-:W-:Y:S04]  /*3eeb0*/  STL.64 [R1+0x2708], R18 ;  /* 0x0027081201007387 */ /* 0x001fe80000100a00 */
[----:B------:R0:W-:Y:S04]  /*3eec0*/  STL.64 [R1+0x2700], R16 ;  /* 0x0027001001007387 */ /* 0x0001e80000100a00 */
[----:B0-----:R-:W2:Y:S04]  /*3eed0*/  LDL R16, [R1+0x20] ;  /* 0x0000200001107983 */ /* 0x001ea80000100800 */
[----:B------:R-:W2:Y:S04]  /*3eee0*/  LDL.LU.64 R26, [R1+0x28b0] ;  /* 0x0028b000011a7983 */ /* 0x000ea80000300a00 */
[----:B------:R-:W2:Y:S04]  /*3eef0*/  LDL.LU.64 R24, [R1+0x28a8] ;  /* 0x0028a80001187983 */ /* 0x000ea80000300a00 */
[----:B------:R0:W-:Y:S04]  /*3ef00*/  STL.64 [R1+0x820], R8 ;  /* 0x0008200801007387 */ /* 0x0001e80000100a00 */
[----:B------:R-:W-:Y:S04]  /*3ef10*/  STL.64 [R1+0x828], R10 ;  /* 0x0008280a01007387 */ /* 0x000fe80000100a00 */
[----:B0-----:R-:W2:Y:S02]  /*3ef20*/  LDL.LU.64 R8, [R1+0x28a0] ;  /* 0x0028a00001087983 */ /* 0x001ea40000300a00 */
[C---:B--2---:R-:W-:Y:S01]  /*3ef30*/  HMMA.16816.F32.BF16 R24, R20.reuse, R8, R24 ;  /* 0x000000081418723c */ /* 0x044fe20000041818 */
[----:B------:R-:W-:Y:S11]  /*3ef40*/  MOV R29, R9 ;  /* 0x00000009001d7202 */ /* 0x000ff60000000f00 */
[----:B------:R-:W-:Y:S11]  /*3ef50*/  @!UPT UIADD3 URZ, URZ, URZ, URZ ;  /* 0x0000003f3f3ff290 */ /* 0x000ff6000fffe03f */
        /* <DEDUP_REMOVED lines=11> */
[----:B0-----:R-:W2:Y:S01]  /*3f010*/  LDL.LU.64 R8, [R1+0x2870] ;  /* 0x0028700001087983 */ /* 0x001ea20000300a00 */
[----:B---3--:R-:W-:Y:S01]  /*3f020*/  MOV R17, R28 ;  /* 0x0000001c00117202 */ /* 0x008fe20000000f00 */
[C---:B--2---:R-:W-:Y:S02]  /*3f030*/  HMMA.16816.F32.BF16 R8, R20.reuse, R8, R24 ;  /* 0x000000081408723c */ /* 0x044fe40000041818 */
[----:B------:R-:W2:Y:S04]  /*3f040*/  LDL.LU.64 R26, [R1+0x2868] ;  /* 0x00286800011a7983 */ /* 0x000ea80000300a00 */
[----:B------:R-:W2:Y:S11]  /*3f050*/  LDL.LU.64 R24, [R1+0x2860] ;  /* 0x0028600001187983 */ /* 0x000eb60000300a00 */
[----:B------:R-:W-:Y:S06]  /*3f060*/  @!UPT UIADD3 URZ, URZ, URZ, URZ ;  /* 0x0000003f3f3ff290 */ /* 0x000fec000fffe03f */
[----:B------:R-:W-:Y:S04]  /*3f070*/  STL.64 [R1+0x7f0], R8 ;  /* 0x0007f00801007387 */ /* 0x000fe80000100a00 */
[----:B------:R0:W-:Y:S04]  /*3f080*/  STL.64 [R1+0x7f8], R10 ;  /* 0x0007f80a01007387 */ /* 0x0001e80000100a00 */
[----:B0-----:R-:W3:Y:S04]  /*3f090*/  LDL.LU.64 R10, [R1+0x2858] ;  /* 0x00285800010a7983 */ /* 0x001ee80000300a00 */
[----:B------:R-:W3:Y:S01]  /*3f0a0*/  LDL.LU.64 R8, [R1+0x2850] ;  /* 0x0028500001087983 */ /* 0x000ee20000300a00 */
[C---:B--2---:R-:W-:Y:S03]  /*3f0b0*/  HMMA.16816.F32.BF16 R16, R20.reuse, R16, R24 ;  /* 0x000000101410723c */ /* 0x044fe60000041818 */
[----:B------:R-:W3:Y:S11]  /*3f0c0*/  LDL.LU.64 R24, [R1+0x2848] ;  /* 0x0028480001187983 */ /* 0x000ef60000300a00 */
[----:B------:R-:W-:Y:S09]  /*3f0d0*/  @!UPT UIADD3 URZ, URZ, URZ, URZ ;  /* 0x0000003f3f3ff290 */ /* 0x000ff2000fffe03f */
[----:B------:R0:W-:Y:S04]  /*3f0e0*/  STL.64 [R1+0x7e0], R16 ;  /* 0x0007e01001007387 */ /* 0x0001e80000100a00 */
[----:B------:R1:W-:Y:S01]  /*3f0f0*/  STL.64 [R1+0x7e8], R18 ;  /* 0x0007e81201007387 */ /* 0x0003e20000100a00 */
[----:B0-----:R-:W-:Y:S01]  /*3f100*/  MOV R16, R6 ;  /* 0x0000000600107202 */ /* 0x001fe20000000f00 */
[----:B---3--:R-:W-:Y:S01]  /*3f110*/  HMMA.16816.F32.BF16 R8, R20, R24, R8 ;  /* 0x000000181408723c */ /* 0x008fe20000041808 */
[----:B-1----:R-:W-:Y:S01]  /*3f120*/  IMAD.MOV.U32 R18, RZ, RZ, R24 ;  /* 0x000000ffff127224 */ /* 0x002fe200078e0018 */
[----:B------:R-:W-:Y:S11]  /*3f130*/  MOV R17, R25 ;  /* 0x0000001900117202 */ /* 0x000ff60000000f00 */
[----:B------:R-:W-:Y:S10]  /*3f140*/  @!UPT UIADD3 URZ, URZ, URZ, URZ ;  /* 0x0000003f3f3ff290 */ /* 0x000ff4000fffe03f */
[----:B------:R-:W-:Y:S04]  /*3f150*/  STL.64 [R1+0x7d0], R8 ;  /* 0x0007d00801007387 */ /* 0x000fe80000100a00 */
[----:B------:R-:W-:Y:S04]  /*3f160*/  STL.64 [R1+0x7d8], R10 ;  /* 0x0007d80a01007387 */ /* 0x000fe80000100a00 */
[----:B------:R-:W-:Y:S04]  /*3f170*/  STL [R1+0x27b0], R18 ;  /* 0x0027b01201007387 */ /* 0x000fe80000100800 */
[----:B------:R0:W-:Y:S02]  /*3f180*/  STL [R1+0x27ac], R17 ;  /* 0x0027ac1101007387 */ /* 0x0001e40000100800 */
[----:B0-----:R-:W-:-:S05]  /*3f190*/  MOV R17, R3 ;  /* 0x0000000300117202 */ /* 0x001fca0000000f00 */
[----:B------:R0:W-:Y:S04]  /*3f1a0*/  STL.64 [R1+0x27c0], R16 ;  /* 0x0027c01001007387 */ /* 0x0001e80000100a00 */
[----:B0-----:R-:W2:Y:S01]  /*3f1b0*/  LDL.64 R16, [R1+0xa0] ;  /* 0x0000a00001107983 */ /* 0x001ea20000100a00 */
[----:B----4-:R-:W-:Y:S03]  /*3f1c0*/  HMMA.16816.F32.BF16 R4, R20, R4, R12 ;  /* 0x000000041404723c */ /* 0x010fe6000004180c */
[----:B--2---:R0:W-:Y:S04]  /*3f1d0*/  STL.64 [R1+0x27d8], R16 ;  /* 0x0027d81001007387 */ /* 0x0041e80000100a00 */
[----:B------:R-:W2:Y:S04]  /*3f1e0*/  LDL.LU R24, [R1+0x4b0] ;  /* 0x0004b00001187983 */ /* 0x000ea80000300800 */
[----:B------:R-:W2:Y:S04]  /*3f1f0*/  LDL.LU R25, [R1+0x4b4] ;  /* 0x0004b40001197983 */ /* 0x000ea80000300800 */
[----:B------:R-:W2:Y:S01]  /*3f200*/  LDL.LU R26, [R1+0x4b8] ;  /* 0x0004b800011a7983 */ /* 0x000ea20000300800 */
[----:B0-----:R-:W-:Y:S01]  /*3f210*/  IMAD.MOV.U32 R16, RZ, RZ, R2 ;  /* 0x000000ffff107224 */ /* 0x001fe200078e0002 */
[----:B------:R-:W-:-:S02]  /*3f220*/  MOV R17, R0 ;  /* 0x0000000000117202 */ /* 0x000fc40000000f00 */
[----:B------:R-:W2:Y:S04]  /*3f230*/  LDL.LU R27, [R1+0x4bc] ;  /* 0x0004bc00011b7983 */ /* 0x000ea80000300800 */
[----:B------:R-:W3:Y:S04]  /*3f240*/  LDL.LU R8, [R1+0x4c0] ;  /* 0x0004c00001087983 */ /* 0x000ee80000300800 */
[----:B------:R-:W3:Y:S04]  /*3f250*/  LDL.LU R9, [R1+0x4c4] ;  /* 0x0004c40001097983 */ /* 0x000ee80000300800 */
[----:B------:R-:W3:Y:S04]  /*3f260*/  LDL.LU R10, [R1+0x4c8] ;  /* 0x0004c800010a7983 */ /* 0x000ee80000300800 */
[----:B------:R-:W3:Y:S04]  /*3f270*/  LDL.LU R11, [R1+0x4cc] ;  /* 0x0004cc00010b7983 */ /* 0x000ee80000300800 */
[----:B------:R0:W-:Y:S04]  /*3f280*/  STL.64 [R1+0x27f0], R16 ;  /* 0x0027f01001007387 */ /* 0x0001e80000100a00 */
[----:B0-----:R-:W4:Y:S04]  /*3f290*/  LDL.64 R16, [R1+0xc0] ;  /* 0x0000c00001107983 */ /* 0x001f280000100a00 */
[----:B------:R-:W2:Y:S04]  /*3f2a0*/  LDL.LU.64 R14, [R1+0x2840] ;  /* 0x00284000010e7983 */ /* 0x000ea80000300a00 */
[----:B------:R-:W2:Y:S04]  /*3f2b0*/  LDL.LU.64 R12, [R1+0x2838] ;  /* 0x00283800010c7983 */ /* 0x000ea80000300a00 */
[----:B------:R-:W-:Y:S04]  /*3f2c0*/  STL.64 [R1+0x7c0], R4 ;  /* 0x0007c00401007387 */ /* 0x000fe80000100a00 */
[----:B------:R0:W-:Y:S04]  /*3f2d0*/  STL.64 [R1+0x7c8], R6 ;  /* 0x0007c80601007387 */ /* 0x0001e80000100a00 */
[----:B0-----:R-:W2:Y:S04]  /*3f2e0*/  LDL.LU.64 R6, [R1+0x2830] ;  /* 0x0028300001067983 */ /* 0x001ea80000300a00 */
[----:B------:R-:W2:Y:S02]  /*3f2f0*/  LDL.LU.64 R4, [R1+0x2828] ;  /* 0x0028280001047983 */ /* 0x000ea40000300a00 */
[C---:B--2---:R-:W-:Y:S11]  /*3f300*/  HMMA.16816.F32.BF16 R12, R20.reuse, R4, R12 ;  /* 0x00000004140c723c */ /* 0x044ff6000004180c */
[----:B------:R-:W-:Y:S11]  /*3f310*/  @!UPT UIADD3 URZ, URZ, URZ, URZ ;  /* 0x0000003f3f3ff290 */ /* 0x000ff6000fffe03f */
[----:B------:R-:W-:Y:S01]  /*3f320*/  @!UPT UIADD3 URZ, URZ, URZ, URZ ;  /* 0x0000003f3f3ff290 */ /* 0x000fe2000fffe03f */
[----:B------:R0:W-:Y:S04]  /*3f330*/  STL.64 [R1+0x7b0], R12 ;  /* 0x0007b00c01007387 */ /* 0x0001e80000100a00 */
[----:B------:R-:W-:Y:S04]  /*3f340*/  STL.64 [R1+0x7b8], R14 ;  /* 0x0007b80e01007387 */ /* 0x000fe80000100a00 */
[----:B0-----:R-:W3:Y:S04]  /*3f350*/  LDL.LU.64 R12, [R1+0x2820] ;  /* 0x00282000010c7983 */ /* 0x001ee80000300a00 */
[----:B------:R-:W-:Y:S04]  /*3f360*/  STL.64 [R1+0x2728], R6 ;  /* 0x0027280601007387 */ /* 0x000fe80000100a00 */
[----:B------:R0:W-:Y:S04]  /*3f370*/  STL.64 [R1+0x2720], R4 ;  /* 0x0027200401007387 */ /* 0x0001e80000100a00 */
[----:B0-----:R-:W2:Y:S04]  /*3f380*/  LDL.64 R4, [R1+0x70] ;  /* 0x0000700001047983 */ /* 0x001ea80000100a00 */
[----:B--2---:R0:W-:Y:S04]  /*3f390*/  STL.64 [R1+0x27b8], R4 ;  /* 0x0027b80401007387 */ /* 0x0041e80000100a00 */
        /* <DEDUP_REMOVED lines=8> */
[----:B------:R-:W2:Y:S04]  /*3f420*/  LDL.LU R6, [R1+0x368] ;  /* 0x0003680001067983 */ /* 0x000ea80000300800 */
[----:B------:R-:W2:Y:S01]  /*3f430*/  LDL.LU R7, [R1+0x36c] ;  /* 0x00036c0001077983 */ /* 0x000ea20000300800 */
[C---:B---3--:R-:W-:Y:S03]  /*3f440*/  HMMA.16816.F32.BF16 R8, R20.reuse, R12, R8 ;  /* 0x0000000c1408723c */ /* 0x048fe60000041808 */
[----:B--2---:R-:W-:Y:S04]  /*3f450*/  STL.64 [R1+0x27e8], R6 ;  /* 0x0027e80601007387 */ /* 0x004fe80000100a00 */
        /* <DEDUP_REMOVED lines=11> */
[----:B------:R0:W-:Y:S04]  /*3f510*/  STL.64 [R1+0x7a0], R8 ;  /* 0x0007a00801007387 */ /* 0x0001e80000100a00 */
[----:B------:R-:W-:Y:S04]  /*3f520*/  STL.64 [R1+0x7a8], R10 ;  /* 0x0007a80a01007387 */ /* 0x000fe80000100a00 */
[----:B0-----:R-:W3:Y:S02]  /*3f530*/  LDL.LU.64 R8, [R1+0x2818] ;  /* 0x0028180001087983 */ /* 0x001ee40000300a00 */
[----:B---3--:R-:W-:Y:S02]  /*3f540*/  HMMA.16816.F32.BF16 R20, R20, R8, R24 ;  /* 0x000000081414723c */ /* 0x008fe40000041818 */
[----:B------:R-:W2:Y:S04]  /*3f550*/  LDL.LU.64 R26, [R1+0x2810] ;  /* 0x00281000011a7983 */ /* 0x000ea80000300a00 */
[----:B------:R-:W2:Y:S01]  /*3f560*/  LDL.LU.64 R24, [R1+0x2808] ;  /* 0x0028080001187983 */ /* 0x000ea20000300a00 */
[----:B----4-:R-:W-:-:S02]  /*3f570*/  MOV R2, R16 ;  /* 0x0000001000027202 */ /* 0x010fc40000000f00 */
[----:B------:R-:W-:Y:S11]  /*3f580*/  MOV R0, R17 ;  /* 0x0000001100007202 */ /* 0x000ff60000000f00 */
[----:B------:R-:W-:Y:S03]  /*3f590*/  @!UPT UIADD3 URZ, URZ, URZ, URZ ;  /* 0x0000003f3f3ff290 */ /* 0x000fe6000fffe03f */
[----:B------:R0:W-:Y:S04]  /*3f5a0*/  STL.64 [R1+0x790], R20 ;  /* 0x0007901401007387 */ /* 0x0001e80000100a00 */
[----:B------:R1:W-:Y:S04]  /*3f5b0*/  STL.64 [R1+0x798], R22 ;  /* 0x0007981601007387 */ /* 0x0003e80000100a00 */
[----:B0-----:R-:W3:Y:S04]  /*3f5c0*/  LDL.LU R20, [R1+0x330] ;  /* 0x0003300001147983 */ /* 0x001ee80000300800 */
[----:B------:R-:W3:Y:S04]  /*3f5d0*/  LDL.LU R21, [R1+0x334] ;  /* 0x0003340001157983 */ /* 0x000ee80000300800 */
[----:B-1----:R-:W3:Y:S04]  /*3f5e0*/  LDL.LU R22, [R1+0x338] ;  /* 0x0003380001167983 */ /* 0x002ee80000300800 */
[----:B------:R-:W3:Y:S04]  /*3f5f0*/  LDL.LU R23, [R1+0x33c] ;  /* 0x00033c0001177983 */ /* 0x000ee80000300800 */
[----:B------:R0:W-:Y:S04]  /*3f600*/  STL.64 [R1+0x2770], R8 ;  /* 0x0027700801007387 */ /* 0x0001e80000100a00 */
[----:B0-----:R-:W4:Y:S01]  /*3f610*/  LDL.64 R8, [R1+0x80] ;  /* 0x0000800001087983 */ /* 0x001f220000100a00 */
        /* <DEDUP_REMOVED lines=13> */
[----:B------:R-:W-:Y:S04]  /*3f6f0*/  STL.64 [R1+0x778], R18 ;  /* 0x0007781201007387 */ /* 0x000fe80000100a00 */
[----:B0-----:R-:W2:Y:S02]  /*3f700*/  LDL.LU.64 R16, [R1+0x27d8] ;  /* 0x0027d80001107983 */ /* 0x001ea40000300a00 */
[C---:B--2---:R-:W-:Y:S01]  /*3f710*/  HMMA.16816.F32.BF16 R4, R24.reuse, R16, R4 ;  /* 0x000000101804723c */ /* 0x044fe20000041804 */
[----:B------:R-:W-:Y:S01]  /*3f720*/  IMAD.MOV.U32 R15, RZ, RZ, R16 ;  /* 0x000000ffff0f7224 */ /* 0x000fe200078e0010 */
[----:B------:R-:W-:Y:S11]  /*3f730*/  MOV R14, R17 ;  /* 0x00000011000e7202 */ /* 0x000ff60000000f00 */
[----:B------:R-:W-:Y:S10]  /*3f740*/  @!UPT UIADD3 URZ, URZ, URZ, URZ ;  /* 0x0000003f3f3ff290 */ /* 0x000ff4000fffe03f */
[----:B------:R-:W-:Y:S04]  /*3f750*/  STL.64 [R1+0x760], R4 ;  /* 0x0007600401007387 */ /* 0x000fe80000100a00 */
[----:B------:R0:W-:Y:S04]  /*3f760*/  STL.64 [R1+0x768], R6 ;  /* 0x0007680601007387 */ /* 0x0001e80000100a00 */
[----:B0-----:R-:W2:Y:S04]  /*3f770*/  LDL.LU.64 R6, [R1+0x27d0] ;  /* 0x0027d00001067983 */ /* 0x001ea80000300a00 */
[----:B------:R-:W2:Y:S04]  /*3f780*/  LDL.LU.64 R4, [R1+0x27c8] ;  /* 0x0027c80001047983 */ /* 0x000ea80000300a00 */
[----:B------:R-:W2:Y:S04]  /*3f790*/  LDL.LU.64 R16, [R1+0x27c0] ;  /* 0x0027c00001107983 */ /* 0x000ea80000300a00 */
[----:B------:R-:W-:Y:S04]  /*3f7a0*/  STL.64 [R1+0x2738], R14 ;  /* 0x0027380e01007387 */ /* 0x000fe80000100a00 */
[----:B------:R0:W-:Y:S04]  /*3f7b0*/  STL.64 [R1+0x2730], R12 ;  /* 0x0027300c01007387 */ /* 0x0001e80000100a00 */
[----:B0-----:R-:W3:Y:S04]  /*3f7c0*/  LDL.LU R12, [R1+0x340] ;  /* 0x00034000010c7983 */ /* 0x001ee80000300800 */
[----:B------:R-:W3:Y:S04]  /*3f7d0*/  LDL.LU R13, [R1+0x344] ;  /* 0x00034400010d7983 */ /* 0x000ee80000300800 */
[----:B------:R-:W3:Y:S04]  /*3f7e0*/  LDL.LU R14, [R1+0x348] ;  /* 0x00034800010e7983 */ /* 0x000ee80000300800 */
[----:B------:R-:W3:Y:S01]  /*3f7f0*/  LDL.LU R15, [R1+0x34c] ;  /* 0x00034c00010f7983 */ /* 0x000ee20000300800 */
[C---:B--2---:R-:W-:Y:S03]  /*3f800*/  HMMA.16816.F32.BF16 R16, R24.reuse, R16, R4 ;  /* 0x000000101810723c */ /* 0x044fe60000041804 */
[----:B------:R-:W2:Y:S01]  /*3f810*/  LDL.LU.64 R4, [R1+0x27b8] ;  /* 0x0027b80001047983 */ /* 0x000ea20000300a00 */
[----:B----4-:R-:W-:Y:S11]  /*3f820*/  MOV R28, R8 ;  /* 0x00000008001c7202 */ /* 0x010ff60000000f00 */
[----:B------:R-:W-:Y:S08]  /*3f830*/  @!UPT UIADD3 URZ, URZ, URZ, URZ ;  /* 0x0000003f3f3ff290 */ /* 0x000ff0000fffe03f */
[----:B------:R-:W-:Y:S04]  /*3f840*/  STL.64 [R1+0x750], R16 ;  /* 0x0007501001007387 */ /* 0x000fe80000100a00 */
[----:B------:R0:W-:Y:S01]  /*3f850*/  STL.64 [R1+0x758], R18 ;  /* 0x0007581201007387 */ /* 0x0001e20000100a00 */
[C---:B---3--:R-:W-:Y:S01]  /*3f860*/  HMMA.16816.F32.BF16 R12, R24.reuse, R8, R12 ;  /* 0x00000008180c723c */ /* 0x048fe2000004180c */
[----:B0-----:R-:W-:Y:S02]  /*3f870*/  MOV R19, R9 ;  /* 0x0000000900137202 */ /* 0x001fe40000000f00 */
[----:B------:R-:W3:Y:S04]  /*3f880*/  LDL.LU R18, [R1+0x27b0] ;  /* 0x0027b00001127983 */ /* 0x000ee80000300800 */
[----:B------:R-:W4:Y:S11]  /*3f890*/  LDL.LU R17, [R1+0x27ac] ;  /* 0x0027ac0001117983 */ /* 0x000f360000300800 */
[----:B------:R-:W-:Y:S05]  /*3f8a0*/  @!UPT UIADD3 URZ, URZ, URZ, URZ ;  /* 0x0000003f3f3ff290 */ /* 0x000fea000fffe03f */
[----:B------:R-:W-:Y:S04]  /*3f8b0*/  STL.64 [R1+0x740], R12 ;  /* 0x0007400c01007387 */ /* 0x000fe80000100a00 */
[----:B------:R-:W-:Y:S01]  /*3f8c0*/  STL.64 [R1+0x748], R14 ;  /* 0x0007480e01007387 */ /* 0x000fe20000100a00 */
[----:B--2---:R-:W-:Y:S11]  /*3f8d0*/  HMMA.16816.F32.BF16 R8, R24, R4, R20 ;  /* 0x000000041808723c */ /* 0x004ff60000041814 */
[----:B------:R-:W-:Y:S11]  /*3f8e0*/  @!UPT UIADD3 URZ, URZ, URZ, URZ ;  /* 0x0000003f3f3ff290 */ /* 0x000ff6000fffe03f */
[----:B------:R-:W-:Y:S01]  /*3f8f0*/  @!UPT UIADD3 URZ, URZ, URZ, URZ ;  /* 0x0000003f3f3ff290 */ /* 0x000fe2000fffe03f */
[----:B------:R0:W-:Y:S04]  /*3f900*/  STL.64 [R1+0x730], R8 ;  /* 0x0007300801007387 */ /* 0x0001e80000100a00 */
[----:B------:R1:W-:Y:S04]  /*3f910*/  STL.64 [R1+0x738], R10 ;  /* 0x0007380a01007387 */ /* 0x0003e80000100a00 */
[----:B0-----:R-:W2:Y:S04]  /*3f920*/  LDL.LU R8, [R1+0x410] ;  /* 0x0004100001087983 */ /* 0x001ea80000300800 */
[----:B------:R-:W2:Y:S04]  /*3f930*/  LDL.LU R9, [R1+0x414] ;  /* 0x0004140001097983 */ /* 0x000ea80000300800 */
[----:B-1----:R-:W2:Y:S04]  /*3f940*/  LDL.LU R10, [R1+0x418] ;  /* 0x00041800010a7983 */ /* 0x002ea80000300800 */
[----:B------:R-:W2:Y:S04]  /*3f950*/  LDL.LU R11, [R1+0x41c] ;  /* 0x00041c00010b7983 */ /* 0x000ea80000300800 */
[----:B--2---:R-:W-:Y:S04]  /*3f960*/  STL.64 [R1+0x2780], R10 ;  /* 0x0027800a01007387 */ /* 0x004fe80000100a00 */
[----:B------:R0:W-:Y:S04]  /*3f970*/  STL.64 [R1+0x2778], R8 ;  /* 0x0027780801007387 */ /* 0x0001e80000100a00 */
[----:B0-----:R-:W2:Y:S01]  /*3f980*/  LDL R8, [R1+0x50] ;  /* 0x0000500001087983 */ /* 0x001ea20000100800 */
[----:B------:R-:W-:Y:S01]  /*3f990*/  MOV R9, R29 ;  /* 0x0000001d00097202 */ /* 0x000fe20000000f00 */
[----:B------:R-:W-:-:S02]  /*3f9a0*/  IMAD.MOV.U32 R16, RZ, RZ, R4 ;  /* 0x000000ffff107224 */ /* 0x000fc400078e0004 */
[----:B------:R-:W3:Y:S04]  /*3f9b0*/  LDL.LU R29, [R1+0x27a8] ;  /* 0x0027a800011d7983 */ /* 0x000ee80000300800 */
[----:B--2---:R0:W-:Y:S04]  /*3f9c0*/  STL.64 [R1+0x2790], R8 ;  /* 0x0027900801007387 */ /* 0x0041e80000100a00 */
[----:B---3--:R-:W1:Y:S04]  /*3f9d0*/  LDSM.16.M88.4 R20, [R29+0x29000] ;  /* 0x029000001d14783b */ /* 0x008e680000000200 */
[----:B0-----:R-:W2:Y:S04]  /*3f9e0*/  LDL R8, [R1+0x60] ;  /* 0x0000600001087983 */ /* 0x001ea80000100800 */
[----:B------:R-:W2:Y:S04]  /*3f9f0*/  LDL R9, [R1+0x64] ;  /* 0x0000640001097983 */ /* 0x000ea80000100800 */
[----:B------:R-:W-:Y:S04]  /*3fa00*/  STL.64 [R1+0x2748], R18 ;  /* 0x0027481201007387 */ /* 0x000fe80000100a00 */
[----:B----4-:R0:W-:Y:S04]  /*3fa10*/  STL.64 [R1+0x2740], R16 ;  /* 0x0027401001007387 */ /* 0x0101e80000100a00 */
[----:B0-----:R-:W3:Y:S04]  /*3fa20*/  LDL.64 R16, [R1+0x20] ;  /* 0x0000200001107983 */ /* 0x001ee80000100a00 */
[----:B---3--:R0:W-:Y:S04]  /*3fa30*/  STL.64 [R1+0x2760], R16 ;  /* 0x0027601001007387 */ /* 0x0081e80000100a00 */
[----:B0-----:R-:W3:Y:S04]  /*3fa40*/  LDL.64 R16, [R1+0x30] ;  /* 0x0000300001107983 */ /* 0x001ee80000100a00 */
[----:B---3--:R0:W-:Y:S04]  /*3fa50*/  STL.64 [R1+0x2768], R16 ;  /* 0x0027681001007387 */ /* 0x0081e80000100a00 */
[----:B0-----:R-:W3:Y:S04]  /*3fa60*/  LDL.64 R16, [R1+0x40] ;  /* 0x0000400001107983 */ /* 0x001ee80000100a00 */
[----:B---3--:R0:W-:Y:S04]  /*3fa70*/  STL.64 [R1+0x2788], R16 ;  /* 0x0027881001007387 */ /* 0x0081e80000100a00 */
[----:B0-----:R-:W3:Y:S04]  /*3fa80*/  LDL.LU R16, [R1+0x420] ;  /* 0x0004200001107983 */ /* 0x001ee80000300800 */
[----:B------:R-:W3:Y:S04]  /*3fa90*/  LDL.LU R17, [R1+0x424] ;  /* 0x0004240001117983 */ /* 0x000ee80000300800 */
[----:B------:R-:W4:Y:S04]  /*3faa0*/  LDL.LU R18, [R1+0x428] ;  /* 0x0004280001127983 */ /* 0x000f280000300800 */
[----:B------:R-:W4:Y:S04]  /*3fab0*/  LDL.LU R19, [R1+0x42c] ;  /* 0x00042c0001137983 */ /* 0x000f280000300800 */
[----:B----4-:R-:W-:Y:S04]  /*3fac0*/  STL.64 [R1+0x27a0], R18 ;  /* 0x0027a01201007387 */ /* 0x010fe80000100a00 */
[----:B---3--:R0:W-:Y:S04]  /*3fad0*/  STL.64 [R1+0x2798], R16 ;  /* 0x0027981001007387 */ /* 0x0081e80000100a00 */
[----:B0-----:R-:W2:Y:S04]  /*3fae0*/  LDL.LU R16, [R1+0x430] ;  /* 0x0004300001107983 */ /* 0x001ea80000300800 */
[----:B------:R-:W2:Y:S04]  /*3faf0*/  LDL.LU R17, [R1+0x434] ;  /* 0x0004340001117983 */ /* 0x000ea80000300800 */
[----:B------:R-:W2:Y:S04]  /*3fb00*/  LDL.LU R18, [R1+0x438] ;  /* 0x0004380001127983 */ /* 0x000ea80000300800 */
[----:B------:R-:W2:Y:S04]  /*3fb10*/  LDL.LU R19, [R1+0x43c] ;  /* 0x00043c0001137983 */ /* 0x000ea80000300800 */
[----:B------:R-:W3:Y:S04]  /*3fb20*/  LDL.LU R12, [R1+0x3e0] ;  /* 0x0003e000010c7983 */ /* 0x000ee80000300800 */
[----:B------:R-:W3:Y:S04]  /*3fb30*/  LDL.LU R13, [R1+0x3e4] ;  /* 0x0003e400010d7983 */ /* 0x000ee80000300800 */
[----:B------:R-:W4:Y:S04]  /*3fb40*/  LDL.LU R14, [R1+0x3e8] ;  /* 0x0003e800010e7983 */ /* 0x000f280000300800 */
[----:B------:R-:W4:Y:S01]  /*3fb50*/  LDL.LU R15, [R1+0x3ec] ;  /* 0x0003ec00010f7983 */ /* 0x000f220000300800 */
[----:B------:R-:W-:Y:S01]  /*3fb60*/  MOV R3, R5 ;  /* 0x0000000500037202 */ /* 0x000fe20000000f00 */
[C---:B--2---:R-:W-:Y:S02]  /*3fb70*/  HMMA.16816.F32.BF16 R8, R24.reuse, R8, R16 ;  /* 0x000000081808723c */ /* 0x044fe40000041810 */
        /* <DEDUP_REMOVED lines=16> */
[----:B------:R-:W2:Y:S04]  /*3fc80*/  LDL.LU.64 R18, [R1+0x27a0] ;  /* 0x0027a00001127983 */ /* 0x000ea80000300a00 */
[----:B------:R-:W2:Y:S04]  /*3fc90*/  LDL.LU.64 R16, [R1+0x2798] ;  /* 0x0027980001107983 */ /* 0x000ea80000300a00 */
[----:B------:R0:W-:Y:S04]  /*3fca0*/  STL.64 [R1+0x720], R8 ;  /* 0x0007200801007387 */ /* 0x0001e80000100a00 */
[----:B------:R2:W-:Y:S04]  /*3fcb0*/  STL.64 [R1+0x728], R10 ;  /* 0x0007280a01007387 */ /* 0x0005e80000100a00 */
[----:B0-----:R-:W2:Y:S02]  /*3fcc0*/  LDL.LU.64 R8, [R1+0x2790] ;  /* 0x0027900001087983 */ /* 0x001ea40000300a00 */
[C---:B--2---:R-:W-:Y:S02]  /*3fcd0*/  HMMA.16816.F32.BF16 R8, R24.reuse, R8, R16 ;  /* 0x000000081808723c */ /* 0x044fe40000041810 */
[----:B------:R-:W2:Y:S11]  /*3fce0*/  LDL.LU.64 R16, [R1+0x2788] ;  /* 0x0027880001107983 */ /* 0x000eb60000300a00 */
[----:B------:R-:W-:Y:S10]  /*3fcf0*/  @!UPT UIADD3 URZ, URZ, URZ, URZ ;  /* 0x0000003f3f3ff290 */ /* 0x000ff4000fffe03f */
[----:B------:R-:W-:Y:S04]  /*3fd00*/  STL.64 [R1+0x710], R8 ;  /* 0x0007100801007387 */ /* 0x000fe80000100a00 */
[----:B------:R0:W-:Y:S04]  /*3fd10*/  STL.64 [R1+0x718], R10 ;  /* 0x0007180a01007387 */ /* 0x0001e80000100a00 */
[----:B0-----:R-:W2:Y:S04]  /*3fd20*/  LDL.LU.64 R10, [R1+0x2780] ;  /* 0x00278000010a7983 */ /* 0x001ea80000300a00 */
[----:B------:R-:W2:Y:S02]  /*3fd30*/  LDL.LU.64 R8, [R1+0x2778] ;  /* 0x0027780001087983 */ /* 0x000ea40000300a00 */
[----:B--2---:R-:W-:Y:S11]  /*3fd40*/  HMMA.16816.F32.BF16 R8, R24, R16, R8 ;  /* 0x000000101808723c */ /* 0x004ff60000041808 */
[----:B------:R-:W-:Y:S11]  /*3fd50*/  @!UPT UIADD3 URZ, URZ, URZ, URZ ;  /* 0x0000003f3f3ff290 */ /* 0x000ff6000fffe03f */
[----:B------:R-:W-:Y:S01]  /*3fd60*/  @!UPT UIADD3 URZ, URZ, URZ, URZ ;  /* 0x0000003f3f3ff290 */ /* 0x000fe2000fffe03f */
[----:B------:R0:W-:Y:S04]  /*3fd70*/  STL.64 [R1+0x700], R8 ;  /* 0x0007000801007387 */ /* 0x0001e80000100a00 */
[----:B------:R1:W-:Y:S04]  /*3fd80*/  STL.64 [R1+0x708], R10 ;  /* 0x0007080a01007387 */ /* 0x0003e80000100a00 */
[----:B0-----:R-:W2:Y:S01]  /*3fd90*/  LDL.LU.64 R8, [R1+0x2770] ;  /* 0x0027700001087983 */ /* 0x001ea20000300a00 */
[----:B-1----:R-:W-:Y:S01]  /*3fda0*/  MOV R11, R16 ;  /* 0x00000010000b7202 */ /* 0x002fe20000000f00 */
[----:B------:R-:W-:-:S02]  /*3fdb0*/  IMAD.MOV.U32 R10, RZ, RZ, R17 ;  /* 0x000000ffff0a7224 */ /* 0x000fc400078e0011 */
[----:B------:R-:W4:Y:S04]  /*3fdc0*/  LDL.LU.64 R16, [R1+0x2768] ;  /* 0x0027680001107983 */ /* 0x000f280000300a00 */
[----:B------:R-:W-:Y:S01]  /*3fdd0*/  STL.64 [R1+0x2718], R10 ;  /* 0x0027180a01007387 */ /* 0x000fe20000100a00 */
[----:B----4-:R-:W-:Y:S03]  /*3fde0*/  HMMA.16816.F32.BF16 R20, R24, R16, R20 ;  /* 0x000000101814723c */ /* 0x010fe60000041814 */
[----:B--2---:R0:W-:Y:S04]  /*3fdf0*/  STL.64 [R1+0x2710], R8 ;  /* 0x0027100801007387 */ /* 0x0041e80000100a00 */
[----:B0-----:R-:W2:Y:S04]  /*3fe00*/  LDL.LU R8, [R1+0x3c0] ;  /* 0x0003c00001087983 */ /* 0x001ea80000300800 */
[----:B------:R-:W2:Y:S04]  /*3fe10*/  LDL.LU R9, [R1+0x3c4] ;  /* 0x0003c40001097983 */ /* 0x000ea80000300800 */
[----:B------:R-:W2:Y:S04]  /*3fe20*/  LDL.LU R10, [R1+0x3c8] ;  /* 0x0003c800010a7983 */ /* 0x000ea80000300800 */
[----:B------:R-:W2:Y:S04]  /*3fe30*/  LDL.LU R11, [R1+0x3cc] ;  /* 0x0003cc00010b7983 */ /* 0x000ea80000300800 */
[----:B------:R0:W-:Y:S04]  /*3fe40*/  STL.64 [R1+0x6f0], R20 ;  /* 0x0006f01401007387 */ /* 0x0001e80000100a00 */
[----:B------:R-:W-:Y:S01]  /*3fe50*/  STL.64 [R1+0x6f8], R22 ;  /* 0x0006f81601007387 */ /* 0x000fe20000100a00 */
[----:B0-----:R-:W-:-:S02]  /*3fe60*/  MOV R21, R16 ;  /* 0x0000001000157202 */ /* 0x001fc40000000f00 */
[----:B------:R-:W-:Y:S02]  /*3fe70*/  MOV R20, R17 ;  /* 0x0000001100147202 */ /* 0x000fe40000000f00 */
[----:B------:R-:W4:Y:S02]  /*3fe80*/  LDL.LU.64 R16, [R1+0x2760] ;  /* 0x0027600001107983 */ /* 0x000f240000300a00 */
[----:B----4-:R-:W-:Y:S11]  /*3fe90*/  HMMA.16816.F32.BF16 R12, R24, R16, R12 ;  /* 0x00000010180c723c */ /* 0x010ff6000004180c */
[----:B------:R-:W-:Y:S11]  /*3fea0*/  @!UPT UIADD3 URZ, URZ, URZ, URZ ;  /* 0x0000003f3f3ff290 */ /* 0x000ff6000fffe03f */
[----:B------:R-:W-:Y:S01]  /*3feb0*/  @!UPT UIADD3 URZ, URZ, URZ, URZ ;  /* 0x0000003f3f3ff290 */ /* 0x000fe2000fffe03f */
[----:B------:R-:W-:Y:S04]  /*3fec0*/  STL.64 [R1+0x6e0], R12 ;  /* 0x0006e00c01007387 */ /* 0x000fe80000100a00 */
[----:B------:R0:W-:Y:S04]  /*3fed0*/  STL.64 [R1+0x6e8], R14 ;  /* 0x0006e80e01007387 */ /* 0x0001e80000100a00 */
[----:B0-----:R-:W4:Y:S04]  /*3fee0*/  LDL.LU.64 R14, [R1+0x2758] ;  /* 0x00275800010e7983 */ /* 0x001f280000300a00 */
[----:B------:R-:W4:Y:S04]  /*3fef0*/  LDL.LU.64 R12, [R1+0x2750] ;  /* 0x00275000010c7983 */ /* 0x000f280000300a00 */
[----:B------:R-:W2:Y:S01]  /*3ff00*/  LDL.LU.64 R18, [R1+0x2748] ;  /* 0x0027480001127983 */ /* 0x000ea20000300a00 */
[----:B------:R-:W-:Y:S01]  /*3ff10*/  MOV R23, R16 ;  /* 0x0000001000177202 */ /* 0x000fe20000000f00 */
[----:B------:R-:W-:-:S02]  /*3ff20*/  IMAD.MOV.U32 R22, RZ, RZ, R17 ;  /* 0x000000ffff167224 */ /* 0x000fc400078e0011 */
[----:B------:R-:W3:Y:S04]  /*3ff30*/  LDL.LU.64 R16, [R1+0x2740] ;  /* 0x0027400001107983 */ /* 0x000ee80000300a00 */
[----:B------:R-:W-:Y:S04]  /*3ff40*/  STL.64 [R1+0x2690], R22 ;  /* 0x0026901601007387 */ /* 0x000fe80000100a00 */
[----:B------:R0:W-:Y:S02]  /*3ff50*/  STL.64 [R1+0x2688], R20 ;  /* 0x0026881401007387 */ /* 0x0001e40000100a00 */
[----:B0-----:R-:W-:-:S02]  /*3ff60*/  MOV R20, R28 ;  /* 0x0000001c00147202 */ /* 0x001fc40000000f00 */
[----:B--2---:R-:W-:-:S05]  /*3ff70*/  MOV R21, R19 ;  /* 0x0000001300157202 */ /* 0x004fca0000000f00 */
[----:B------:R0:W-:Y:S04]  /*3ff80*/  STL.64 [R1+0x26a0], R20 ;  /* 0x0026a01401007387 */ /* 0x0001e80000100a00 */
[----:B0-----:R-:W2:Y:S04]  /*3ff90*/  LDL.64 R20, [R1+0x90] ;  /* 0x0000900001147983 */ /* 0x001ea80000100a00 */
[----:B--2---:R0:W-:Y:S02]  /*3ffa0*/  STL.64 [R1+0x26b8], R20 ;  /* 0x0026b81401007387 */ /* 0x0041e40000100a00 */
[----:B0-----:R-:W-:Y:S01]  /*3ffb0*/  MOV R20, R18 ;  /* 0x0000001200147202 */ /* 0x001fe20000000f00 */
[----:B---3--:R-:W-:-:S07]  /*3ffc0*/  IMAD.MOV.U32 R21, RZ, RZ, R17 ;  /* 0x000000ffff157224 */ /* 0x008fce00078e0011 */
[----:B----4-:R-:W-:Y:S01]  /*3ffd0*/  HMMA.16816.F32.BF16 R20, R24, R20, R12 ;  /* 0x000000141814723c */ /* 0x010fe2000004180c */
[----:B------:R-:W2:Y:S04]  /*3ffe0*/  LDL.LU.64 R14, [R1+0x2738] ;  /* 0x00273800010e7983 */ /* 0x000ea80000300a00 */
[----:B------:R-:W3:Y:S11]  /*3fff0*/  LDL.LU.64 R12, [R1+0x2730] ;  /* 0x00273000010c7983 */ /* 0x000ef60000300a00 */
[----:B------:R-:W-:Y:S07]  /*40000*/  @!UPT UIADD3 URZ, URZ, URZ, URZ ;  /* 0x0000003f3f3ff290 */ /* 0x000fee000fffe03f */
[----:B------:R2:W-:Y:S04]  /*40010*/  STL.64 [R1+0x630], R20 ;  /* 0x0006301401007387 */ /* 0x0005e80000100a00 */
[----:B------:R-:W-:Y:S01]  /*40020*/  STL.64 [R1+0x638], R22 ;  /* 0x0006381601007387 */ /* 0x000fe20000100a00 */
[----:B--2---:R-:W-:Y:S02]  /*40030*/  MOV R20, R15 ;  /* 0x0000000f00147202 */ /* 0x004fe40000000f00 */
[----:B------:R-:W-:-:S05]  /*40040*/  MOV R21, R14 ;  /* 0x0000000e00157202 */ /* 0x000fca0000000f00 */
[----:B------:R0:W-:Y:S04]  /*40050*/  STL.64 [R1+0x26d0], R20 ;  /* 0x0026d01401007387 */ /* 0x0001e80000100a00 */
[----:B0-----:R-:W2:Y:S02]  /*40060*/  LDL.64 R20, [R1] ;  /* 0x0000000001147983 */ /* 0x001ea40000100a00 */
[----:B--2---:R-:W-:Y:S11]  /*40070*/  HMMA.16816.F32.BF16 R4, R24, R20, R4 ;  /* 0x000000141804723c */ /* 0x004ff60000041804 */
[----:B------:R-:W-:Y:S11]  /*40080*/  @!UPT UIADD3 URZ, URZ, URZ, URZ ;  /* 0x0000003f3f3ff290 */ /* 0x000ff6000fffe03f */
[----:B------:R-:W-:Y:S01]  /*40090*/  @!UPT UIADD3 URZ, URZ, URZ, URZ ;  /* 0x0000003f3f3ff290 */ /* 0x000fe2000fffe03f */
[----:B------:R-:W-:Y:S04]  /*400a0*/  STL.64 [R1+0x620], R4 ;  /* 0x0006200401007387 */ /* 0x000fe80000100a00 */
[----:B------:R0:W-:Y:S04]  /*400b0*/  STL.64 [R1+0x628], R6 ;  /* 0x0006280601007387 */ /* 0x0001e80000100a00 */
[----:B0-----:R-:W2:Y:S04]  /*400c0*/  LDL.LU.64 R6, [R1+0x2728] ;  /* 0x0027280001067983 */ /* 0x001ea80000300a00 */
[----:B------:R-:W4:Y:S01]  /*400d0*/  LDL.LU.64 R4, [R1+0x2720] ;  /* 0x0027200001047983 */ /* 0x000f220000300a00 */
[----:B------:R-:W-:Y:S01]  /*400e0*/  MOV R15, R20 ;  /* 0x00000014000f7202 */ /* 0x000fe20000000f00 */
[----:B------:R-:W-:-:S02]  /*400f0*/  IMAD.MOV.U32 R14, RZ, RZ, R21 ;  /* 0x000000ffff0e7224 */ /* 0x000fc400078e0015 */
[----:B------:R-:W2:Y:S01]  /*40100*/  LDL.64 R20, [R1+0xb0] ;  /* 0x0000b00001147983 */ /* 0x000ea20000100a00 */
[----:B----4-:R-:W-:Y:S03]  /*40110*/  HMMA.16816.F32.BF16 R8, R24, R4, R8 ;  /* 0x000000041808723c */ /* 0x010fe60000041808 */
[----:B--2---:R-:W-:Y:S11]  /*40120*/  STL.64 [R1+0x26e8], R20 ;  /* 0x0026e81401007387 */ /* 0x004ff60000100a00 */
[----:B------:R-:W-:Y:S09]  /*40130*/  @!UPT UIADD3 URZ, URZ, URZ, URZ ;  /* 0x0000003f3f3ff290 */ /* 0x000ff2000fffe03f */
[----:B------:R0:W-:Y:S04]  /*40140*/  STL.64 [R1+0x610], R8 ;  /* 0x0006100801007387 */ /* 0x0001e80000100a00 */
[----:B------:R1:W-:Y:S04]  /*40150*/  STL.64 [R1+0x618], R10 ;  /* 0x0006180a01007387 */ /* 0x0003e80000100a00 */
[----:B------:R-:W-:Y:S04]  /*40160*/  STL.64 [R1+0x25f8], R6 ;  /* 0x0025f80601007387 */ /* 0x000fe80000100a00 */
[----:B------:R2:W-:Y:S04]  /*40170*/  STL.64 [R1+0x25f0], R4 ;  /* 0x0025f00401007387 */ /* 0x0005e80000100a00 */
[----:B0-----:R-:W3:Y:S04]  /*40180*/  LDL.LU R8, [R1+0x3b0] ;  /* 0x0003b00001087983 */ /* 0x001ee80000300800 */
[----:B------:R-:W3:Y:S04]  /*40190*/  LDL.LU R9, [R1+0x3b4] ;  /* 0x0003b40001097983 */ /* 0x000ee80000300800 */
[----:B-1----:R-:W3:Y:S01]  /*401a0*/  LDL.LU R10, [R1+0x3b8] ;  /* 0x0003b800010a7983 */ /* 0x002ee20000300800 */
[----:B--2---:R-:W-:-:S02]  /*401b0*/  MOV R4, R16 ;  /* 0x0000001000047202 */ /* 0x004fc40000000f00 */
[----:B------:R-:W-:Y:S01]  /*401c0*/  MOV R5, R3 ;  /* 0x0000000300057202 */ /* 0x000fe20000000f00 */
[----:B------:R-:W3:Y:S04]  /*401d0*/  LDL.LU R11, [R1+0x3bc] ;  /* 0x0003bc00010b7983 */ /* 0x000ee80000300800 */
[----:B------:R-:W2:Y:S04]  /*401e0*/  LDL.LU R16, [R1+0x3a0] ;  /* 0x0003a00001107983 */ /* 0x000ea80000300800 */
[----:B------:R-:W2:Y:S04]  /*401f0*/  LDL.LU R17, [R1+0x3a4] ;  /* 0x0003a40001117983 */ /* 0x000ea80000300800 */
[----:B------:R-:W2:Y:S04]  /*40200*/  LDL.LU R18, [R1+0x3a8] ;  /* 0x0003a80001127983 */ /* 0x000ea80000300800 */
[----:B------:R-:W2:Y:S04]  /*40210*/  LDL.LU R19, [R1+0x3ac] ;  /* 0x0003ac0001137983 */ /* 0x000ea80000300800 */
        /* <DEDUP_REMOVED lines=16> */
[----:B------:R-:W4:Y:S01]  /*40320*/  LDL.LU R7, [R1+0x26c] ;  /* 0x00026c0001077983 */ /* 0x000f220000300800 */
[C---:B---3--:R-:W-:Y:S03]  /*40330*/  HMMA.16816.F32.BF16 R8, R24.reuse, R12, R8 ;  /* 0x0000000c1808723c */ /* 0x048fe60000041808 */
[----:B----4-:R-:W-:Y:S04]  /*40340*/  STL.64 [R1+0x26e0], R6 ;  /* 0x0026e00601007387 */ /* 0x010fe80000100a00 */
[----:B--2---:R0:W-:Y:S04]  /*40350*/  STL.64 [R1+0x26d8], R4 ;  /* 0x0026d80401007387 */ /* 0x0041e80000100a00 */
        /* <DEDUP_REMOVED lines=10> */
[----:B------:R-:W-:Y:S04]  /*40400*/  STL.64 [R1+0x600], R8 ;  /* 0x0006000801007387 */ /* 0x000fe80000100a00 */
[----:B------:R0:W-:Y:S04]  /*40410*/  STL.64 [R1+0x608], R10 ;  /* 0x0006080a01007387 */ /* 0x0001e80000100a00 */
[----:B0-----:R-:W3:Y:S04]  /*40420*/  LDL.LU.64 R10, [R1+0x2718] ;  /* 0x00271800010a7983 */ /* 0x001ee80000300a00 */
[----:B------:R-:W4:Y:S04]  /*40430*/  LDL.LU.64 R8, [R1+0x2710] ;  /* 0x0027100001087983 */ /* 0x000f280000300a00 */
[----:B------:R-:W-:Y:S01]  /*40440*/  STL.64 [R1+0x25e8], R12 ;  /* 0x0025e80c01007387 */ /* 0x000fe20000100a00 */
[----:B------:R-:W-:Y:S01]  /*40450*/  MOV R20, R2 ;  /* 0x0000000200147202 */ /* 0x000fe20000000f00 */
[----:B----4-:R-:W-:Y:S02]  /*40460*/  HMMA.16816.F32.BF16 R24, R24, R8, R16 ;  /* 0x000000081818723c */ /* 0x010fe40000041810 */
[----:B------:R-:W2:Y:S04]  /*40470*/  LDL.LU.64 R18, [R1+0x2708] ;  /* 0x0027080001127983 */ /* 0x000ea80000300a00 */
[----:B------:R-:W2:Y:S01]  /*40480*/  LDL.LU.64 R16, [R1+0x2700] ;  /* 0x0027000001107983 */ /* 0x000ea20000300a00 */
[----:B------:R-:W-:Y:S11]  /*40490*/  IMAD.MOV.U32 R21, RZ, RZ, R0 ;  /* 0x000000ffff157224 */ /* 0x000ff600078e0000 */
[----:B------:R-:W-:Y:S05]  /*404a0*/  @!UPT UIADD3 URZ, URZ, URZ, URZ ;  /* 0x0000003f3f3ff290 */ /* 0x000fea000fffe03f */
[----:B------:R0:W-:Y:S04]  /*404b0*/  STL.64 [R1+0x5f0], R24 ;  /* 0x0005f01801007387 */ /* 0x0001e80000100a00 */
[----:B------:R1:W-:Y:S04]  /*404c0*/  STL.64 [R1+0x5f8], R26 ;  /* 0x0005f81a01007387 */ /* 0x0003e80000100a00 */
[----:B0-----:R-:W4:Y:S04]  /*404d0*/  LDL.LU R24, [R1+0x230] ;  /* 0x0002300001187983 */ /* 0x001f280000300800 */
[----:B------:R-:W4:Y:S04]  /*404e0*/  LDL.LU R25, [R1+0x234] ;  /* 0x0002340001197983 */ /* 0x000f280000300800 */
[----:B-1----:R-:W4:Y:S04]  /*404f0*/  LDL.LU R26, [R1+0x238] ;  /* 0x00023800011a7983 */ /* 0x002f280000300800 */
[----:B------:R-:W4:Y:S04]  /*40500*/  LDL.LU R27, [R1+0x23c] ;  /* 0x00023c00011b7983 */ /* 0x000f280000300800 */
[----:B------:R-:W-:Y:S01]  /*40510*/  STL.64 [R1+0x2670], R8 ;  /* 0x0026700801007387 */ /* 0x000fe20000100a00 */
[C---:B--2---:R-:W-:Y:S03]  /*40520*/  HMMA.16816.F32.BF16 R20, R16.reuse, R20, R4 ;  /* 0x000000141014723c */ /* 0x044fe60000041804 */
[----:B------:R-:W2:Y:S04]  /*40530*/  LDL.LU.64 R6, [R1+0x26f8] ;  /* 0x0026f80001067983 */ /* 0x000ea80000300a00 */
[----:B------:R-:W2:Y:S11]  /*40540*/  LDL.LU.64 R4, [R1+0x26f0] ;  /* 0x0026f00001047983 */ /* 0x000eb60000300a00 */
[----:B------:R-:W-:Y:S05]  /*40550*/  @!UPT UIADD3 URZ, URZ, URZ, URZ ;  /* 0x0000003f3f3ff290 */ /* 0x000fea000fffe03f */
[----:B------:R0:W-:Y:S04]  /*40560*/  STL.64 [R1+0x5e0], R20 ;  /* 0x0005e01401007387 */ /* 0x0001e80000100a00 */
[----:B------:R-:W-:Y:S04]  /*40570*/  STL.64 [R1+0x5e8], R22 ;  /* 0x0005e81601007387 */ /* 0x000fe80000100a00 */
[----:B0-----:R-:W2:Y:S02]  /*40580*/  LDL.LU.64 R20, [R1+0x26e8] ;  /* 0x0026e80001147983 */ /* 0x001ea40000300a00 */
[----:B--2---:R-:W-:Y:S01]  /*40590*/  HMMA.16816.F32.BF16 R4, R16, R20, R4 ;  /* 0x000000141004723c */ /* 0x004fe20000041804 */
[----:B------:R-:W-:-:S02]  /*405a0*/  MOV R2, R20 ;  /* 0x0000001400027202 */ /* 0x000fc40000000f00 */
[----:B------:R-:W-:Y:S11]  /*405b0*/  MOV R0, R21 ;  /* 0x0000001500007202 */ /* 0x000ff60000000f00 */
[----:B------:R-:W-:Y:S09]  /*405c0*/  @!UPT UIADD3 URZ, URZ, URZ, URZ ;  /* 0x0000003f3f3ff290 */ /* 0x000ff2000fffe03f */
        /* <DEDUP_REMOVED lines=19> */
[----:B------:R-:W2:Y:S04]  /*40700*/  LDL.LU.64 R20, [R1+0x26a0] ;  /* 0x0026a00001147983 */ /* 0x000ea80000300a00 */
[----:B------:R-:W-:Y:S01]  /*40710*/  STL [R1+0x25c0], R3 ;  /* 0x0025c00301007387 */ /* 0x000fe20000100800 */
[C---:B--2---:R-:W-:Y:S03]  /*40720*/  HMMA.16816.F32.BF16 R20, R16.reuse, R20, R4 ;  /* 0x000000141014723c */ /* 0x044fe60000041804 */
[----:B------:R-:W4:Y:S11]  /*40730*/  LDL.LU.64 R4, [R1+0x2698] ;  /* 0x0026980001047983 */ /* 0x000f360000300a00 */
[----:B------:R-:W-:Y:S09]  /*40740*/  @!UPT UIADD3 URZ, URZ, URZ, URZ ;  /* 0x0000003f3f3ff290 */ /* 0x000ff2000fffe03f */
[----:B------:R-:W-:Y:S04]  /*40750*/  STL.64 [R1+0x5a0], R20 ;  /* 0x0005a01401007387 */ /* 0x000fe80000100a00 */
[----:B------:R0:W-:Y:S04]  /*40760*/  STL.64 [R1+0x5a8], R22 ;  /* 0x0005a81601007387 */ /* 0x0001e80000100a00 */
[----:B0-----:R-:W2:Y:S04]  /*40770*/  LDL.LU.64 R22, [R1+0x2690] ;  /* 0x0026900001167983 */ /* 0x001ea80000300a00 */
[----:B------:R-:W2:Y:S01]  /*40780*/  LDL.LU.64 R20, [R1+0x2688] ;  /* 0x0026880001147983 */ /* 0x000ea20000300a00 */
[----:B----4-:R-:W-:Y:S07]  /*40790*/  HMMA.16816.F32.BF16 R24, R16, R4, R24 ;  /* 0x000000041018723c */ /* 0x010fee0000041818 */
[----:B------:R-:W-:Y:S01]  /*407a0*/  IMAD.MOV.U32 R4, RZ, RZ, R15 ;  /* 0x000000ffff047224 */ /* 0x000fe200078e000f */
[----:B------:R-:W-:Y:S11]  /*407b0*/  MOV R5, R14 ;  /* 0x0000000e00057202 */ /* 0x000ff60000000f00 */
[----:B------:R-:W-:Y:S04]  /*407c0*/  @!UPT UIADD3 URZ, URZ, URZ, URZ ;  /* 0x0000003f3f3ff290 */ /* 0x000fe8000fffe03f */
[----:B------:R-:W-:Y:S04]  /*407d0*/  STL.64 [R1+0x590], R24 ;  /* 0x0005901801007387 */ /* 0x000fe80000100a00 */
[----:B------:R-:W-:Y:S04]  /*407e0*/  STL.64 [R1+0x598], R26 ;  /* 0x0005981a01007387 */ /* 0x000fe80000100a00 */
[----:B------:R0:W-:Y:S04]  /*407f0*/  STL.64 [R1+0x2610], R4 ;  /* 0x0026100401007387 */ /* 0x0001e80000100a00 */
[----:B------:R-:W4:Y:S04]  /*40800*/  LDL.LU R12, [R1+0x2b0] ;  /* 0x0002b000010c7983 */ /* 0x000f280000300800 */
[----:B------:R-:W4:Y:S04]  /*40810*/  LDL.LU R13, [R1+0x2b4] ;  /* 0x0002b400010d7983 */ /* 0x000f280000300800 */
[----:B------:R-:W2:Y:S04]  /*40820*/  LDL.LU R14, [R1+0x2b8] ;  /* 0x0002b800010e7983 */ /* 0x000ea80000300800 */
[----:B------:R-:W2:Y:S04]  /*40830*/  LDL.LU R15, [R1+0x2bc] ;  /* 0x0002bc00010f7983 */ /* 0x000ea80000300800 */
[----:B0-----:R-:W2:Y:S04]  /*40840*/  LDL.64 R4, [R1+0x10] ;  /* 0x0000100001047983 */ /* 0x001ea80000100a00 */
[----:B------:R-:W0:Y:S04]  /*40850*/  LDSM.16.M88.4 R24, [R29+0x29400] ;  /* 0x029400001d18783b */ /* 0x000e280000000200 */
[----:B--2---:R-:W-:Y:S04]  /*40860*/  STL.64 [R1+0x2628], R4 ;  /* 0x0026280401007387 */ /* 0x004fe80000100a00 */
[----:B------:R-:W-:Y:S04]  /*40870*/  STL.64 [R1+0x2608], R14 ;  /* 0x0026080e01007387 */ /* 0x000fe80000100a00 */
[----:B----4-:R1:W-:Y:S04]  /*40880*/  STL.64 [R1+0x2600], R12 ;  /* 0x0026000c01007387 */ /* 0x0103e80000100a00 */
[----:B-1----:R-:W2:Y:S04]  /*40890*/  LDL.LU R12, [R1+0x2c0] ;  /* 0x0002c000010c7983 */ /* 0x002ea80000300800 */
[----:B------:R-:W2:Y:S04]  /*408a0*/  LDL.LU R13, [R1+0x2c4] ;  /* 0x0002c400010d7983 */ /* 0x000ea80000300800 */
[----:B------:R-:W4:Y:S04]  /*408b0*/  LDL.LU R14, [R1+0x2c8] ;  /* 0x0002c800010e7983 */ /* 0x000f280000300800 */
[----:B------:R-:W4:Y:S01]  /*408c0*/  LDL.LU R15, [R1+0x2cc] ;  /* 0x0002cc00010f7983 */ /* 0x000f220000300800 */
[----:B------:R-:W-:-:S02]  /*408d0*/  MOV R4, R23 ;  /* 0x0000001700047202 */ /* 0x000fc40000000f00 */
[----:B------:R-:W-:-:S05]  /*408e0*/  MOV R5, R22 ;  /* 0x0000001600057202 */ /* 0x000fca0000000f00 */
[----:B------:R1:W-:Y:S02]  /*408f0*/  STL.64 [R1+0x2640], R4 ;  /* 0x0026400401007387 */ /* 0x0003e40000100a00 */
[----:B-1----:R-:W-:Y:S01]  /*40900*/  IMAD.MOV.U32 R4, RZ, RZ, R21 ;  /* 0x000000ffff047224 */ /* 0x002fe200078e0015 */
[----:B------:R-:W-:Y:S01]  /*40910*/  MOV R5, R20 ;  /* 0x0000001400057202 */ /* 0x000fe20000000f00 */
[----:B----4-:R-:W-:Y:S04]  /*40920*/  STL.64 [R1+0x2620], R14 ;  /* 0x0026200e01007387 */ /* 0x010fe80000100a00 */
[----:B--2---:R1:W-:Y:S04]  /*40930*/  STL.64 [R1+0x2618], R12 ;  /* 0x0026180c01007387 */ /* 0x0043e80000100a00 */
[----:B-1----:R-:W2:Y:S04]  /*40940*/  LDL.LU R12, [R1+0x2d0] ;  /* 0x0002d000010c7983 */ /* 0x002ea80000300800 */
[----:B------:R-:W2:Y:S04]  /*40950*/  LDL.LU R13, [R1+0x2d4] ;  /* 0x0002d400010d7983 */ /* 0x000ea80000300800 */
[----:B------:R-:W4:Y:S04]  /*40960*/  LDL.LU R14, [R1+0x2d8] ;  /* 0x0002d800010e7983 */ /* 0x000f280000300800 */
[----:B------:R-:W4:Y:S04]  /*40970*/  LDL.LU R15, [R1+0x2dc] ;  /* 0x0002dc00010f7983 */ /* 0x000f280000300800 */
[----:B------:R3:W-:Y:S02]  /*40980*/  STL.64 [R1+0x2658], R4 ;  /* 0x0026580401007387 */ /* 0x0007e40000100a00 */
[----:B---3--:R-:W-:-:S02]  /*40990*/  MOV R4, R11 ;  /* 0x0000000b00047202 */ /* 0x008fc40000000f00 */
[----:B------:R-:W-:-:S05]  /*409a0*/  MOV R5, R10 ;  /* 0x0000000a00057202 */ /* 0x000fca0000000f00 */
[----:B------:R1:W-:Y:S04]  /*409b0*/  STL.64 [R1+0x2678], R4 ;  /* 0x0026780401007387 */ /* 0x0003e80000100a00 */
[----:B------:R-:W3:Y:S04]  /*409c0*/  LDL.64 R8, [R1+0x50] ;  /* 0x0000500001087983 */ /* 0x000ee80000100a00 */
[----:B-1----:R-:W2:Y:S04]  /*409d0*/  LDL.64 R4, [R1+0x60] ;  /* 0x0000600001047983 */ /* 0x002ea80000100a00 */
[----:B---3--:R1:W-:Y:S04]  /*409e0*/  STL.64 [R1+0x2680], R8 ;  /* 0x0026800801007387 */ /* 0x0083e80000100a00 */
[----:B-1----:R-:W3:Y:S04]  /*409f0*/  LDL.LU R8, [R1+0x320] ;  /* 0x0003200001087983 */ /* 0x002ee80000300800 */
[----:B------:R-:W3:Y:S04]  /*40a00*/  LDL.LU R9, [R1+0x324] ;  /* 0x0003240001097983 */ /* 0x000ee80000300800 */
[----:B------:R-:W3:Y:S04]  /*40a10*/  LDL.LU R10, [R1+0x328] ;  /* 0x00032800010a7983 */ /* 0x000ee80000300800 */
[----:B------:R-:W3:Y:S04]  /*40a20*/  LDL.LU R11, [R1+0x32c] ;  /* 0x00032c00010b7983 */ /* 0x000ee80000300800 */
[----:B----4-:R-:W-:Y:S04]  /*40a30*/  STL.64 [R1+0x2638], R14 ;  /* 0x0026380e01007387 */ /* 0x010fe80000100a00 */
[----:B--2---:R1:W-:Y:S04]  /*40a40*/  STL.64 [R1+0x2630], R12 ;  /* 0x0026300c01007387 */ /* 0x0043e80000100a00 */
[----:B-1----:R-:W2:Y:S04]  /*40a50*/  LDL.LU R12, [R1+0x2e0] ;  /* 0x0002e000010c7983 */ /* 0x002ea80000300800 */
[----:B------:R-:W2:Y:S04]  /*40a60*/  LDL.LU R13, [R1+0x2e4] ;  /* 0x0002e400010d7983 */ /* 0x000ea80000300800 */
[----:B------:R-:W4:Y:S04]  /*40a70*/  LDL.LU R14, [R1+0x2e8] ;  /* 0x0002e800010e7983 */ /* 0x000f280000300800 */
[----:B------:R-:W4:Y:S04]  /*40a80*/  LDL.LU R15, [R1+0x2ec] ;  /* 0x0002ec00010f7983 */ /* 0x000f280000300800 */
[----:B----4-:R-:W-:Y:S04]  /*40a90*/  STL.64 [R1+0x2650], R14 ;  /* 0x0026500e01007387 */ /* 0x010fe80000100a00 */
[----:B--2---:R1:W-:Y:S04]  /*40aa0*/  STL.64 [R1+0x2648], R12 ;  /* 0x0026480c01007387 */ /* 0x0043e80000100a00 */
[----:B-1----:R-:W2:Y:S04]  /*40ab0*/  LDL.LU R12, [R1+0x2f0] ;  /* 0x0002f000010c7983 */ /* 0x002ea80000300800 */
[----:B------:R-:W2:Y:S04]  /*40ac0*/  LDL.LU R13, [R1+0x2f4] ;  /* 0x0002f400010d7983 */ /* 0x000ea80000300800 */
[----:B------:R-:W4:Y:S04]  /*40ad0*/  LDL.LU R14, [R1+0x2f8] ;  /* 0x0002f800010e7983 */ /* 0x000f280000300800 */
[----:B------:R-:W4:Y:S01]  /*40ae0*/  LDL.LU R15, [R1+0x2fc] ;  /* 0x0002fc00010f7983 */ /* 0x000f220000300800 */
[----:B---3--:R-:W-:Y:S03]  /*40af0*/  HMMA.16816.F32.BF16 R8, R16, R4, R8 ;  /* 0x000000041008723c */ /* 0x008fe60000041808 */
[----:B----4-:R-:W-:Y:S04]  /*40b00*/  STL.64 [R1+0x2668], R14 ;  /* 0x0026680e01007387 */ /* 0x010fe80000100a00 */
[----:B--2---:R1:W-:Y:S04]  /*40b10*/  STL.64 [R1+0x2660], R12 ;  /* 0x0026600c01007387 */ /* 0x0043e80000100a00 */
[----:B-1----:R-:W2:Y:S04]  /*40b20*/  LDL.LU R12, [R1+0x300] ;  /* 0x00030000010c7983 */ /* 0x002ea80000300800 */
[----:B------:R-:W2:Y:S04]  /*40b30*/  LDL.LU R13, [R1+0x304] ;  /* 0x00030400010d7983 */ /* 0x000ea80000300800 */
[----:B------:R-:W2:Y:S04]  /*40b40*/  LDL.LU R14, [R1+0x308] ;  /* 0x00030800010e7983 */ /* 0x000ea80000300800 */
[----:B------:R-:W2:Y:S04]  /*40b50*/  LDL.LU R15, [R1+0x30c] ;  /* 0x00030c00010f7983 */ /* 0x000ea80000300800 */
[----:B------:R-:W3:Y:S04]  /*40b60*/  LDL.LU R20, [R1+0x290] ;  /* 0x0002900001147983 */ /* 0x000ee80000300800 */
[----:B------:R-:W3:Y:S04]  /*40b70*/  LDL.LU R21, [R1+0x294] ;  /* 0x0002940001157983 */ /* 0x000ee80000300800 */
[----:B------:R-:W4:Y:S04]  /*40b80*/  LDL.LU R22, [R1+0x298] ;  /* 0x0002980001167983 */ /* 0x000f280000300800 */
[----:B------:R-:W4:Y:S01]  /*40b90*/  LDL.LU R23, [R1+0x29c] ;  /* 0x00029c0001177983 */ /* 0x000f220000300800 */
[----:B------:R-:W-:-:S03]  /*40ba0*/  IMAD.MOV.U32 R3, RZ, RZ, R5 ;  /* 0x000000ffff037224 */ /* 0x000fc600078e0005 */
[----:B----4-:R-:W-:Y:S04]  /*40bb0*/  STL.64 [R1+0x25e0], R22 ;  /* 0x0025e01601007387 */ /* 0x010fe80000100a00 */
[----:B---3--:R1:W-:Y:S04]  /*40bc0*/  STL.64 [R1+0x25d8], R20 ;  /* 0x0025d81401007387 */ /* 0x0083e80000100a00 */
        /* <DEDUP_REMOVED lines=8> */
[----:B------:R-:W4:Y:S04]  /*40c50*/  LDL.LU R26, [R1+0x318] ;  /* 0x00031800011a7983 */ /* 0x000f280000300800 */
[----:B------:R-:W4:Y:S04]  /*40c60*/  LDL.LU R27, [R1+0x31c] ;  /* 0x00031c00011b7983 */ /* 0x000f280000300800 */
[----:B------:R0:W-:Y:S04]  /*40c70*/  STL.64 [R1+0x580], R8 ;  /* 0x0005800801007387 */ /* 0x0001e80000100a00 */
[----:B------:R1:W-:Y:S04]  /*40c80*/  STL.64 [R1+0x588], R10 ;  /* 0x0005880a01007387 */ /* 0x0003e80000100a00 */
[----:B0-----:R-:W4:Y:S04]  /*40c90*/  LDL.LU.64 R8, [R1+0x2680] ;  /* 0x0026800001087983 */ /* 0x001f280000300a00 */
[----:B------:R-:W2:Y:S01]  /*40ca0*/  LDL.LU.64 R4, [R1+0x2678] ;  /* 0x0026780001047983 */ /* 0x000ea20000300a00 */
[C---:B----4-:R-:W-:Y:S08]  /*40cb0*/  HMMA.16816.F32.BF16 R24, R16.reuse, R8, R24 ;  /* 0x000000081018723c */ /* 0x050ff00000041818 */
[----:B--2---:R-:W-:Y:S01]  /*40cc0*/  HMMA.16816.F32.BF16 R4, R16, R4, R12 ;  /* 0x000000041004723c */ /* 0x004fe2000004180c */
[----:B-1----:R-:W-:Y:S11]  /*40cd0*/  MOV R10, R9 ;  /* 0x00000009000a7202 */ /* 0x002ff60000000f00 */
[----:B------:R-:W-:Y:S03]  /*40ce0*/  @!UPT UIADD3 URZ, URZ, URZ, URZ ;  /* 0x0000003f3f3ff290 */ /* 0x000fe6000fffe03f */
[----:B------:R0:W-:Y:S04]  /*40cf0*/  STL.64 [R1+0x570], R24 ;  /* 0x0005701801007387 */ /* 0x0001e80000100a00 */
[----:B------:R-:W-:Y:S01]  /*40d00*/  STL.64 [R1+0x578], R26 ;  /* 0x0005781a01007387 */ /* 0x000fe20000100a00 */
[----:B0-----:R-:W-:-:S03]  /*40d10*/  MOV R24, R8 ;  /* 0x0000000800187202 */ /* 0x001fc60000000f00 */
[----:B------:R-:W2:Y:S04]  /*40d20*/  LDL.LU.64 R8, [R1+0x2670] ;  /* 0x0026700001087983 */ /* 0x000ea80000300a00 */
[----:B------:R0:W-:Y:S04]  /*40d30*/  STL [R1+0x25c4], R24 ;  /* 0x0025c41801007387 */ /* 0x0001e80000100800 */
        /* <DEDUP_REMOVED lines=24> */
[----:B------:R-:W-:Y:S01]  /*40ec0*/  MOV R28, R4 ;  /* 0x00000004001c7202 */ /* 0x000fe20000000f00 */
[----:B------:R-:W-:Y:S11]  /*40ed0*/  IMAD.MOV.U32 R11, RZ, RZ, R5 ;  /* 0x000000ffff0b7224 */ /* 0x000ff600078e0005 */
[----:B------:R-:W-:Y:S10]  /*40ee0*/  @!UPT UIADD3 URZ, URZ, URZ, URZ ;  /* 0x0000003f3f3ff290 */ /* 0x000ff4000fffe03f */
        /* <DEDUP_REMOVED lines=20> */
[----:B------:R-:W-:Y:S01]  /*41030*/  STL.64 [R1+0x24f0], R4 ;  /* 0x0024f00401007387 */ /* 0x000fe20000100a00 */
[C---:B---3--:R-:W-:Y:S11]  /*41040*/  HMMA.16816.F32.BF16 R20, R16.reuse, R12, R20 ;  /* 0x0000000c1014723c */ /* 0x048ff60000041814 */
[----:B------:R-:W-:Y:S11]  /*41050*/  @!UPT UIADD3 URZ, URZ, URZ, URZ ;  /* 0x0000003f3f3ff290 */ /* 0x000ff6000fffe03f */
[----:B------:R-:W-:Y:S01]  /*41060*/  @!UPT UIADD3 URZ, URZ, URZ, URZ ;  /* 0x0000003f3f3ff290 */ /* 0x000fe2000fffe03f */
[----:B------:R-:W-:Y:S04]  /*41070*/  STL.64 [R1+0x500], R20 ;  /* 0x0005001401007387 */ /* 0x000fe80000100a00 */
[----:B------:R0:W-:Y:S04]  /*41080*/  STL.64 [R1+0x508], R22 ;  /* 0x0005081601007387 */ /* 0x0001e80000100a00 */
[----:B0-----:R-:W2:Y:S04]  /*41090*/  LDL.LU.64 R22, [R1+0x25e0] ;  /* 0x0025e00001167983 */ /* 0x001ea80000300a00 */
[----:B------:R-:W2:Y:S04]  /*410a0*/  LDL.LU.64 R20, [R1+0x25d8] ;  /* 0x0025d80001147983 */ /* 0x000ea80000300a00 */
[----:B------:R0:W-:Y:S04]  /*410b0*/  STL.64 [R1+0x2548], R12 ;  /* 0x0025480c01007387 */ /* 0x0001e80000100a00 */
[----:B0-----:R-:W3:Y:S04]  /*410c0*/  LDL.LU R12, [R1+0x1a0] ;  /* 0x0001a000010c7983 */ /* 0x001ee80000300800 */
[----:B------:R-:W3:Y:S04]  /*410d0*/  LDL.LU R13, [R1+0x1a4] ;  /* 0x0001a400010d7983 */ /* 0x000ee80000300800 */
[----:B------:R-:W3:Y:S04]  /*410e0*/  LDL.LU R14, [R1+0x1a8] ;  /* 0x0001a800010e7983 */ /* 0x000ee80000300800 */
[----:B------:R-:W3:Y:S01]  /*410f0*/  LDL.LU R15, [R1+0x1ac] ;  /* 0x0001ac00010f7983 */ /* 0x000ee20000300800 */
[----:B--2---:R-:W-:Y:S03]  /*41100*/  HMMA.16816.F32.BF16 R16, R16, R8, R20 ;  /* 0x000000081010723c */ /* 0x004fe60000041814 */
[----:B------:R-:W3:Y:S04]  /*41110*/  LDL.LU.64 R22, [R1+0x25d0] ;  /* 0x0025d00001167983 */ /* 0x000ee80000300a00 */
[----:B------:R-:W3:Y:S11]  /*41120*/  LDL.LU.64 R20, [R1+0x25c8] ;  /* 0x0025c80001147983 */ /* 0x000ef60000300a00 */
[----:B------:R-:W-:Y:S05]  /*41130*/  @!UPT UIADD3 URZ, URZ, URZ, URZ ;  /* 0x0000003f3f3ff290 */ /* 0x000fea000fffe03f */
[----:B------:R0:W-:Y:S04]  /*41140*/  STL.64 [R1+0x4f0], R16 ;  /* 0x0004f01001007387 */ /* 0x0001e80000100a00 */
[----:B------:R-:W-:Y:S04]  /*41150*/  STL.64 [R1+0x4f8], R18 ;  /* 0x0004f81201007387 */ /* 0x000fe80000100a00 */
[----:B0-----:R-:W4:Y:S01]  /*41160*/  LDL.64 R16, [R1+0xc0] ;  /* 0x0000c00001107983 */ /* 0x001f220000100a00 */
[----:B------:R-:W-:Y:S02]  /*41170*/  MOV R4, R2 ;  /* 0x0000000200047202 */ /* 0x000fe40000000f00 */
[----:B------:R-:W-:Y:S01]  /*41180*/  MOV R5, R0 ;  /* 0x0000000000057202 */ /* 0x000fe20000000f00 */
[----:B------:R-:W-:Y:S04]  /*41190*/  STL [R1+0x24dc], R9 ;  /* 0x0024dc0901007387 */ /* 0x000fe80000100800 */
[----:B------:R-:W-:Y:S04]  /*411a0*/  STL [R1+0x25bc], R11 ;  /* 0x0025bc0b01007387 */ /* 0x000fe80000100800 */
[----:B------:R-:W-:Y:S01]  /*411b0*/  STL [R1+0x25b8], R8 ;  /* 0x0025b80801007387 */ /* 0x000fe20000100800 */
[C---:B---3--:R-:W-:Y:S08]  /*411c0*/  HMMA.16816.F32.BF16 R4, R20.reuse, R4, R12 ;  /* 0x000000041404723c */ /* 0x048ff0000004180c */
[----:B----4-:R-:W-:Y:S11]  /*411d0*/  HMMA.16816.F32.BF16 R24, R20, R16, R24 ;  /* 0x000000101418723c */ /* 0x010ff60000041818 */
[----:B------:R-:W-:Y:S11]  /*411e0*/  @!UPT UIADD3 URZ, URZ, URZ, URZ ;  /* 0x0000003f3f3ff290 */ /* 0x000ff6000fffe03f */
[----:B------:R-:W-:Y:S01]  /*411f0*/  @!UPT UIADD3 URZ, URZ, URZ, URZ ;  /* 0x0000003f3f3ff290 */ /* 0x000fe2000fffe03f */
[----:B------:R0:W-:Y:S04]  /*41200*/  STL.64 [R1+0x4e0], R24 ;  /* 0x0004e01801007387 */ /* 0x0001e80000100a00 */
[----:B------:R-:W-:Y:S04]  /*41210*/  STL.64 [R1+0x4e8], R26 ;  /* 0x0004e81a01007387 */ /* 0x000fe80000100a00 */
[----:B0-----:R-:W2:Y:S04]  /*41220*/  LDL.LU R24, [R1+0x25c4] ;  /* 0x0025c40001187983 */ /* 0x001ea80000300800 */
[----:B------:R-:W3:Y:S04]  /*41230*/  LDL.LU R12, [R1+0x130] ;  /* 0x00013000010c7983 */ /* 0x000ee80000300800 */
[----:B------:R-:W-:Y:S04]  /*41240*/  STL.64 [R1+0x4d0], R4 ;  /* 0x0004d00401007387 */ /* 0x000fe80000100a00 */
[----:B------:R-:W-:Y:S04]  /*41250*/  STL.64 [R1+0x4d8], R6 ;  /* 0x0004d80601007387 */ /* 0x000fe80000100a00 */
[----:B------:R-:W3:Y:S04]  /*41260*/  LDL.LU R13, [R1+0x134] ;  /* 0x00013400010d7983 */ /* 0x000ee80000300800 */
[----:B------:R-:W4:Y:S04]  /*41270*/  LDL.LU R14, [R1+0x138] ;  /* 0x00013800010e7983 */ /* 0x000f280000300800 */
[----:B------:R-:W4:Y:S04]  /*41280*/  LDL.LU R15, [R1+0x13c] ;  /* 0x00013c00010f7983 */ /* 0x000f280000300800 */
[----:B----4-:R-:W-:Y:S04]  /*41290*/  STL.64 [R1+0x2558], R14 ;  /* 0x0025580e01007387 */ /* 0x010fe80000100a00 */
[----:B---3--:R2:W-:Y:S02]  /*412a0*/  STL.64 [R1+0x2550], R12 ;  /* 0x0025500c01007387 */ /* 0x0085e40000100a00 */
[----:B--2---:R-:W-:-:S02]  /*412b0*/  MOV R12, R24 ;  /* 0x00000018000c7202 */ /* 0x004fc40000000f00 */
[----:B------:R-:W2:Y:S04]  /*412c0*/  LDL.LU R24, [R1+0x170] ;  /* 0x0001700001187983 */ /* 0x000ea80000300800 */
[----:B------:R-:W2:Y:S04]  /*412d0*/  LDL.LU R25, [R1+0x174] ;  /* 0x0001740001197983 */ /* 0x000ea80000300800 */
[----:B------:R-:W3:Y:S04]  /*412e0*/  LDL.LU R26, [R1+0x178] ;  /* 0x00017800011a7983 */ /* 0x000ee80000300800 */
[----:B------:R-:W3:Y:S04]  /*412f0*/  LDL.LU R27, [R1+0x17c] ;  /* 0x00017c00011b7983 */ /* 0x000ee80000300800 */
[----:B---3--:R-:W-:Y:S04]  /*41300*/  STL.64 [R1+0x25a0], R26 ;  /* 0x0025a01a01007387 */ /* 0x008fe80000100a00 */
[----:B--2---:R0:W-:Y:S04]  /*41310*/  STL.64 [R1+0x2598], R24 ;  /* 0x0025981801007387 */ /* 0x0041e80000100a00 */
[----:B0-----:R-:W2:Y:S04]  /*41320*/  LDL.LU R24, [R1+0x180] ;  /* 0x0001800001187983 */ /* 0x001ea80000300800 */
[----:B------:R-:W2:Y:S04]  /*41330*/  LDL.LU R25, [R1+0x184] ;  /* 0x0001840001197983 */ /* 0x000ea80000300800 */
[----:B------:R-:W3:Y:S04]  /*41340*/  LDL.LU R26, [R1+0x188] ;  /* 0x00018800011a7983 */ /* 0x000ee80000300800 */
[----:B------:R-:W3:Y:S01]  /*41350*/  LDL.LU R27, [R1+0x18c] ;  /* 0x00018c00011b7983 */ /* 0x000ee20000300800 */
[----:B------:R-:W-:-:S03]  /*41360*/  MOV R13, R10 ;  /* 0x0000000a000d7202 */ /* 0x000fc60000000f00 */
[----:B------:R-:W4:Y:S04]  /*41370*/  LDL.LU R8, [R1+0x190] ;  /* 0x0001900001087983 */ /* 0x000f280000300800 */
[----:B------:R-:W4:Y:S04]  /*41380*/  LDL.LU R9, [R1+0x194] ;  /* 0x0001940001097983 */ /* 0x000f280000300800 */
[----:B------:R-:W4:Y:S04]  /*41390*/  LDL.LU R10, [R1+0x198] ;  /* 0x00019800010a7983 */ /* 0x000f280000300800 */
[----:B------:R-:W4:Y:S01]  /*413a0*/  LDL.LU R11, [R1+0x19c] ;  /* 0x00019c00010b7983 */ /* 0x000f220000300800 */
[----:B------:R-:W-:Y:S01]  /*413b0*/  MOV R2, R16 ;  /* 0x0000001000027202 */ /* 0x000fe20000000f00 */
[----:B------:R-:W-:-:S02]  /*413c0*/  IMAD.MOV.U32 R0, RZ, RZ, R17 ;  /* 0x000000ffff007224 */ /* 0x000fc400078e0011 */
[----:B---3--:R-:W-:Y:S04]  /*413d0*/  STL.64 [R1+0x25b0], R26 ;  /* 0x0025b01a01007387 */ /* 0x008fe80000100a00 */
[----:B--2---:R0:W-:Y:S04]  /*413e0*/  STL.64 [R1+0x25a8], R24 ;  /* 0x0025a81801007387 */ /* 0x0041e80000100a00 */
[----:B0-----:R-:W4:Y:S04]  /*413f0*/  LDL.64 R24, [R1+0xa0] ;  /* 0x0000a00001187983 */ /* 0x001f280000100a00 */
[----:B------:R-:W-:Y:S04]  /*41400*/  STL.64 [R1+0x2568], R12 ;  /* 0x0025680c01007387 */ /* 0x000fe80000100a00 */
[----:B------:R-:W2:Y:S04]  /*41410*/  LDL.64 R16, [R1+0x40] ;  /* 0x0000400001107983 */ /* 0x000ea80000100a00 */
[----:B--2---:R0:W-:Y:S04]  /*41420*/  STL.64 [R1+0x2560], R16 ;  /* 0x0025601001007387 */ /* 0x0041e80000100a00 */
[----:B0-----:R-:W2:Y:S04]  /*41430*/  LDL.LU R16, [R1+0x140] ;  /* 0x0001400001107983 */ /* 0x001ea80000300800 */
[----:B------:R-:W2:Y:S04]  /*41440*/  LDL.LU R17, [R1+0x144] ;  /* 0x0001440001117983 */ /* 0x000ea80000300800 */
[----:B------:R-:W3:Y:S04]  /*41450*/  LDL.LU R18, [R1+0x148] ;  /* 0x0001480001127983 */ /* 0x000ee80000300800 */
[----:B------:R-:W3:Y:S01]  /*41460*/  LDL.LU R19, [R1+0x14c] ;  /* 0x00014c0001137983 */ /* 0x000ee20000300800 */
[----:B------:R-:W-:-:S03]  /*41470*/  MOV R13, R3 ;  /* 0x00000003000d7202 */ /* 0x000fc60000000f00 */
[----:B---3--:R-:W-:Y:S04]  /*41480*/  STL.64 [R1+0x2578], R18 ;  /* 0x0025781201007387 */ /* 0x008fe80000100a00 */
[----:B--2---:R-:W-:Y:S04]  /*41490*/  STL.64 [R1+0x2570], R16 ;  /* 0x0025701001007387 */ /* 0x004fe80000100a00 */
[----:B------:R-:W2:Y:S04]  /*414a0*/  LDL R12, [R1+0x60] ;  /* 0x00006000010c7983 */ /* 0x000ea80000100800 */
[----:B------:R-:W3:Y:S04]  /*414b0*/  LDL.LU R3, [R1+0x25c0] ;  /* 0x0025c00001037983 */ /* 0x000ee80000300800 */
[----:B--2---:R0:W-:Y:S04]  /*414c0*/  STL.64 [R1+0x2580], R12 ;  /* 0x0025800c01007387 */ /* 0x0041e80000100a00 */
[----:B0-----:R-:W2:Y:S04]  /*414d0*/  LDL.64 R12, [R1+0x70] ;  /* 0x00007000010c7983 */ /* 0x001ea80000100a00 */
[----:B------:R-:W2:Y:S04]  /*414e0*/  LDL.LU R16, [R1+0x150] ;  /* 0x0001500001107983 */ /* 0x000ea80000300800 */
[----:B------:R-:W2:Y:S04]  /*414f0*/  LDL.LU R17, [R1+0x154] ;  /* 0x0001540001117983 */ /* 0x000ea80000300800 */
[----:B------:R-:W2:Y:S04]  /*41500*/  LDL.LU R18, [R1+0x158] ;  /* 0x0001580001127983 */ /* 0x000ea80000300800 */
[----:B------:R-:W2:Y:S01]  /*41510*/  LDL.LU R19, [R1+0x15c] ;  /* 0x00015c0001137983 */ /* 0x000ea20000300800 */
[----:B----4-:R-:W-:Y:S03]  /*41520*/  HMMA.16816.F32.BF16 R8, R20, R24, R8 ;  /* 0x000000181408723c */ /* 0x010fe60000041808 */
[----:B--2---:R-:W-:Y:S04]  /*41530*/  STL.64 [R1+0x2590], R18 ;  /* 0x0025901201007387 */ /* 0x004fe80000100a00 */
[----:B------:R0:W-:Y:S04]  /*41540*/  STL.64 [R1+0x2588], R16 ;  /* 0x0025881001007387 */ /* 0x0001e80000100a00 */
[----:B0-----:R-:W2:Y:S04]  /*41550*/  LDL.LU R16, [R1+0x160] ;  /* 0x0001600001107983 */ /* 0x001ea80000300800 */
[----:B------:R-:W2:Y:S04]  /*41560*/  LDL.LU R17, [R1+0x164] ;  /* 0x0001640001117983 */ /* 0x000ea80000300800 */
[----:B------:R-:W2:Y:S04]  /*41570*/  LDL.LU R18, [R1+0x168] ;  /* 0x0001680001127983 */ /* 0x000ea80000300800 */
[----:B------:R-:W2:Y:S04]  /*41580*/  LDL.LU R19, [R1+0x16c] ;  /* 0x00016c0001137983 */ /* 0x000ea80000300800 */
[----:B------:R-:W4:Y:S04]  /*41590*/  LDL.64 R4, [R1] ;  /* 0x0000000001047983 */ /* 0x000f280000100a00 */
[----:B----4-:R0:W-:Y:S04]  /*415a0*/  STL.64 [R1+0x2500], R4 ;  /* 0x0025000401007387 */ /* 0x0101e80000100a00 */
[----:B0-----:R-:W4:Y:S01]  /*415b0*/  LDL R4, [R1+0x90] ;  /* 0x0000900001047983 */ /* 0x001f220000100800 */
[----:B---3--:R-:W-:-:S03]  /*415c0*/  IMAD.MOV.U32 R5, RZ, RZ, R3 ;  /* 0x000000ffff057224 */ /* 0x008fc600078e0003 */
[----:B------:R-:W-:Y:S01]  /*415d0*/  STL.64 [R1+0x4c0], R8 ;  /* 0x0004c00801007387 */ /* 0x000fe20000100a00 */
[----:B------:R-:W-:-:S03]  /*415e0*/  MOV R3, R25 ;  /* 0x0000001900037202 */ /* 0x000fc60000000f00 */
[----:B------:R0:W-:Y:S04]  /*415f0*/  STL.64 [R1+0x4c8], R10 ;  /* 0x0004c80a01007387 */ /* 0x0001e80000100a00 */
[----:B0-----:R-:W3:Y:S01]  /*41600*/  LDL.LU R11, [R1+0x25bc] ;  /* 0x0025bc00010b7983 */ /* 0x001ee20000300800 */
[----:B------:R-:W-:-:S03]  /*41610*/  MOV R10, R24 ;  /* 0x00000018000a7202 */ /* 0x000fc60000000f00 */
[----:B------:R-:W2:Y:S04]  /*41620*/  LDL.LU R8, [R1+0x25b8] ;  /* 0x0025b80001087983 */ /* 0x000ea80000300800 */
[----:B------:R-:W4:Y:S04]  /*41630*/  LDL.LU.64 R26, [R1+0x25b0] ;  /* 0x0025b000011a7983 */ /* 0x000f280000300a00 */
[----:B------:R-:W4:Y:S02]  /*41640*/  LDL.LU.64 R24, [R1+0x25a8] ;  /* 0x0025a80001187983 */ /* 0x000f240000300a00 */
[----:B----4-:R-:W-:Y:S02]  /*41650*/  HMMA.16816.F32.BF16 R4, R20, R4, R24 ;  /* 0x000000041404723c */ /* 0x010fe40000041818 */
[----:B------:R-:W4:Y:S04]  /*41660*/  LDL.LU.64 R26, [R1+0x25a0] ;  /* 0x0025a000011a7983 */ /* 0x000f280000300a00 */
[----:B------:R-:W4:Y:S11]  /*41670*/  LDL.LU.64 R24, [R1+0x2598] ;  /* 0x0025980001187983 */ /* 0x000f360000300a00 */
[----:B------:R-:W-:Y:S06]  /*41680*/  @!UPT UIADD3 URZ, URZ, URZ, URZ ;  /* 0x0000003f3f3ff290 */ /* 0x000fec000fffe03f */
[----:B------:R0:W-:Y:S04]  /*41690*/  STL.64 [R1+0x4b0], R4 ;  /* 0x0004b00401007387 */ /* 0x0001e80000100a00 */
[----:B------:R-:W-:Y:S01]  /*416a0*/  STL.64 [R1+0x4b8], R6 ;  /* 0x0004b80601007387 */ /* 0x000fe20000100a00 */
[----:B0-----:R-:W-:Y:S01]  /*416b0*/  MOV R4, R28 ;  /* 0x0000001c00047202 */ /* 0x001fe20000000f00 */
[----:B---3--:R-:W-:-:S05]  /*416c0*/  IMAD.MOV.U32 R5, RZ, RZ, R11 ;  /* 0x000000ffff057224 */ /* 0x008fca00078e000b */
[----:B------:R0:W-:Y:S04]  /*416d0*/  STL.64 [R1+0x2518], R4 ;  /* 0x0025180401007387 */ /* 0x0001e80000100a00 */
[----:B0-----:R-:W4:Y:S02]  /*416e0*/  LDL.64 R4, [R1+0x80] ;  /* 0x0000800001047983 */ /* 0x001f240000100a00 */
[C---:B----4-:R-:W-:Y:S01]  /*416f0*/  HMMA.16816.F32.BF16 R24, R20.reuse, R4, R24 ;  /* 0x000000041418723c */ /* 0x050fe20000041818 */
[----:B------:R-:W-:Y:S11]  /*41700*/  MOV R11, R5 ;  /* 0x00000005000b7202 */ /* 0x000ff60000000f00 */
[----:B------:R-:W-:Y:S11]  /*41710*/  @!UPT UIADD3 URZ, URZ, URZ, URZ ;  /* 0x0000003f3f3ff290 */ /* 0x000ff6000fffe03f */
[----:B------:R-:W-:Y:S04]  /*41720*/  STL.64 [R1+0x4a0], R24 ;  /* 0x0004a01801007387 */ /* 0x000fe80000100a00 */
[----:B------:R-:W-:Y:S04]  /*41730*/  STL.64 [R1+0x4a8], R26 ;  /* 0x0004a81a01007387 */ /* 0x000fe80000100a00 */
[----:B------:R-:W-:Y:S04]  /*41740*/  STL.64 [R1+0x2528], R10 ;  /* 0x0025280a01007387 */ /* 0x000fe80000100a00 */
[----:B--2---:R0:W-:Y:S04]  /*41750*/  STL [R1+0x2520], R8 ;  /* 0x0025200801007387 */ /* 0x0041e80000100800 */
[----:B0-----:R-:W2:Y:S04]  /*41760*/  LDL.LU R8, [R1+0x210] ;  /* 0x0002100001087983 */ /* 0x001ea80000300800 */
[----:B------:R-:W2:Y:S04]  /*41770*/  LDL.LU R9, [R1+0x214] ;  /* 0x0002140001097983 */ /* 0x000ea80000300800 */
[----:B------:R-:W3:Y:S04]  /*41780*/  LDL.LU R10, [R1+0x218] ;  /* 0x00021800010a7983 */ /* 0x000ee80000300800 */
[----:B------:R-:W3:Y:S01]  /*41790*/  LDL.LU R11, [R1+0x21c] ;  /* 0x00021c00010b7983 */ /* 0x000ee20000300800 */
[----:B------:R-:W-:Y:S01]  /*417a0*/  MOV R24, R4 ;  /* 0x0000000400187202 */ /* 0x000fe20000000f00 */
[----:B------:R-:W-:Y:S02]  /*417b0*/  HMMA.16816.F32.BF16 R16, R20, R12, R16 ;  /* 0x0000000c1410723c */ /* 0x000fe40000041810 */
[----:B---3--:R-:W-:Y:S04]  /*417c0*/  STL.64 [R1+0x2538], R10 ;  /* 0x0025380a01007387 */ /* 0x008fe80000100a00 */
[----:B--2---:R0:W-:Y:S04]  /*417d0*/  STL.64 [R1+0x2530], R8 ;  /* 0x0025300801007387 */ /* 0x0041e80000100a00 */
[----:B------:R-:W2:Y:S04]  /*417e0*/  LDL.64 R4, [R1+0x20] ;  /* 0x0000200001047983 */ /* 0x000ea80000100a00 */
[----:B0-----:R-:W3:Y:S01]  /*417f0*/  LDL.64 R8, [R1+0x30] ;  /* 0x0000300001087983 */ /* 0x001ee20000100a00 */
[----:B------:R-:W-:Y:S01]  /*41800*/  MOV R26, R12 ;  /* 0x0000000c001a7202 */ /* 0x000fe20000000f00 */
[----:B------:R-:W-:-:S02]  /*41810*/  IMAD.MOV.U32 R25, RZ, RZ, R13 ;  /* 0x000000ffff197224 */ /* 0x000fc400078e000d */
[----:B--2---:R0:W-:Y:S04]  /*41820*/  STL.64 [R1+0x2540], R4 ;  /* 0x0025400401007387 */ /* 0x0041e80000100a00 */
[----:B0-----:R-:W3:Y:S04]  /*41830*/  LDL.LU R4, [R1+0x220] ;  /* 0x0002200001047983 */ /* 0x001ee80000300800 */
[----:B------:R-:W3:Y:S04]  /*41840*/  LDL.LU R5, [R1+0x224] ;  /* 0x0002240001057983 */ /* 0x000ee80000300800 */
[----:B------:R-:W3:Y:S04]  /*41850*/  LDL.LU R6, [R1+0x228] ;  /* 0x0002280001067983 */ /* 0x000ee80000300800 */
[----:B------:R-:W3:Y:S04]  /*41860*/  LDL.LU R7, [R1+0x22c] ;  /* 0x00022c0001077983 */ /* 0x000ee80000300800 */
        /* <DEDUP_REMOVED lines=25> */
[----:B-1----:R-:W-:Y:S02]  /*41a00*/  MOV R15, R16 ;  /* 0x00000010000f7202 */ /* 0x002fe40000000f00 */
[----:B------:R-:W-:-:S02]  /*41a10*/  MOV R14, R17 ;  /* 0x00000011000e7202 */ /* 0x000fc40000000f00 */
[----:B------:R-:W0:Y:S04]  /*41a20*/  LDSM.16.M88.4 R16, [R29+0x29800] ;  /* 0x029800001d10783b */ /* 0x000e280000000200 */
[----:B------:R-:W-:Y:S04]  /*41a30*/  STL.64 [R1+0x24e8], R14 ;  /* 0x0024e80e01007387 */ /* 0x000fe80000100a00 */
[----:B--2---:R1:W-:Y:S04]  /*41a40*/  STL.64 [R1+0x24e0], R12 ;  /* 0x0024e00c01007387 */ /* 0x0043e80000100a00 */
[----:B-1----:R-:W2:Y:S04]  /*41a50*/  LDL.LU R12, [R1+0x1e0] ;  /* 0x0001e000010c7983 */ /* 0x002ea80000300800 */
[----:B------:R-:W2:Y:S04]  /*41a60*/  LDL.LU R13, [R1+0x1e4] ;  /* 0x0001e400010d7983 */ /* 0x000ea80000300800 */
[----:B------:R-:W4:Y:S04]  /*41a70*/  LDL.LU R14, [R1+0x1e8] ;  /* 0x0001e800010e7983 */ /* 0x000f280000300800 */
[----:B------:R-:W4:Y:S01]  /*41a80*/  LDL.LU R15, [R1+0x1ec] ;  /* 0x0001ec00010f7983 */ /* 0x000f220000300800 */
[----:B---3--:R-:W-:Y:S01]  /*41a90*/  HMMA.16816.F32.BF16 R4, R20, R8, R4 ;  /* 0x000000081404723c */ /* 0x008fe20000041804 */
[----:B------:R-:W-:-:S02]  /*41aa0*/  IMAD.MOV.U32 R27, RZ, RZ, R9 ;  /* 0x000000ffff1b7224 */ /* 0x000fc400078e0009 */
[----:B----4-:R-:W-:Y:S04]  /*41ab0*/  STL.64 [R1+0x2510], R14 ;  /* 0x0025100e01007387 */ /* 0x010fe80000100a00 */
[----:B--2---:R1:W-:Y:S04]  /*41ac0*/  STL.64 [R1+0x2508], R12 ;  /* 0x0025080c01007387 */ /* 0x0043e80000100a00 */
[----:B-1----:R-:W2:Y:S04]  /*41ad0*/  LDL.LU R12, [R1+0x200] ;  /* 0x00020000010c7983 */ /* 0x002ea80000300800 */
[----:B------:R-:W2:Y:S04]  /*41ae0*/  LDL.LU R13, [R1+0x204] ;  /* 0x00020400010d7983 */ /* 0x000ea80000300800 */
[----:B------:R-:W2:Y:S04]  /*41af0*/  LDL.LU R14, [R1+0x208] ;  /* 0x00020800010e7983 */ /* 0x000ea80000300800 */
[----:B------:R-:W2:Y:S04]  /*41b00*/  LDL.LU R15, [R1+0x20c] ;  /* 0x00020c00010f7983 */ /* 0x000ea80000300800 */
[----:B0-----:R-:W-:Y:S04]  /*41b10*/  STL.64 [R1+0x2378], R18 ;  /* 0x0023781201007387 */ /* 0x001fe80000100a00 */
[----:B------:R0:W-:Y:S04]  /*41b20*/  STL.64 [R1+0x2370], R16 ;  /* 0x0023701001007387 */ /* 0x0001e80000100a00 */
[----:B0-----:R-:W3:Y:S04]  /*41b30*/  LDL.LU R16, [R1+0x1f0] ;  /* 0x0001f00001107983 */ /* 0x001ee80000300800 */
[----:B------:R-:W3:Y:S04]  /*41b40*/  LDL.LU R17, [R1+0x1f4] ;  /* 0x0001f40001117983 */ /* 0x000ee80000300800 */
[----:B------:R-:W3:Y:S04]  /*41b50*/  LDL.LU R18, [R1+0x1f8] ;  /* 0x0001f80001127983 */ /* 0x000ee80000300800 */
[----:B------:R-:W3:Y:S04]  /*41b60*/  LDL.LU R19, [R1+0x1fc] ;  /* 0x0001fc0001137983 */ /* 0x000ee80000300800 */
[----:B------:R0:W-:Y:S04]  /*41b70*/  STL [R1+0x22fc], R29 ;  /* 0x0022fc1d01007387 */ /* 0x0001e80000100800 */
[----:B------:R1:W-:Y:S04]  /*41b80*/  STL.64 [R1+0x450], R4 ;  /* 0x0004500401007387 */ /* 0x0003e80000100a00 */
[----:B------:R-:W-:Y:S01]  /*41b90*/  STL.64 [R1+0x458], R6 ;  /* 0x0004580601007387 */ /* 0x000fe20000100a00 */
[----:B0-----:R-:W-:-:S03]  /*41ba0*/  MOV R29, R8 ;  /* 0x00000008001d7202 */ /* 0x001fc60000000f00 */
[----:B-1----:R-:W4:Y:S04]  /*41bb0*/  LDL.LU.64 R4, [R1+0x2540] ;  /* 0x0025400001047983 */ /* 0x002f280000300a00 */
[----:B------:R-:W4:Y:S04]  /*41bc0*/  LDL.LU.64 R10, [R1+0x2538] ;  /* 0x00253800010a7983 */ /* 0x000f280000300a00 */
[----:B------:R-:W4:Y:S02]  /*41bd0*/  LDL.LU.64 R8, [R1+0x2530] ;  /* 0x0025300001087983 */ /* 0x000f240000300a00 */
[----:B----4-:R-:W-:Y:S01]  /*41be0*/  HMMA.16816.F32.BF16 R8, R20, R4, R8 ;  /* 0x000000041408723c */ /* 0x010fe20000041808 */
[----:B------:R-:W-:Y:S11]  /*41bf0*/  MOV R28, R5 ;  /* 0x00000005001c7202 */ /* 0x000ff60000000f00 */
[----:B------:R-:W-:Y:S11]  /*41c00*/  @!UPT UIADD3 URZ, URZ, URZ, URZ ;  /* 0x0000003f3f3ff290 */ /* 0x000ff6000fffe03f */
[----:B------:R0:W-:Y:S04]  /*41c10*/  STL.64 [R1+0x430], R8 ;  /* 0x0004300801007387 */ /* 0x0001e80000100a00 */
[----:B------:R1:W-:Y:S01]  /*41c20*/  STL.64 [R1+0x438], R10 ;  /* 0x0004380a01007387 */ /* 0x0003e20000100a00 */
[----:B0-----:R-:W-:-:S03]  /*41c30*/  MOV R9, R4 ;  /* 0x0000000400097202 */ /* 0x001fc60000000f00 */
[----:B-1----:R-:W4:Y:S04]  /*41c40*/  LDL.LU.64 R10, [R1+0x2528] ;  /* 0x00252800010a7983 */ /* 0x002f280000300a00 */
[----:B------:R-:W2:Y:S04]  /*41c50*/  LDL.LU R8, [R1+0x2520] ;  /* 0x0025200001087983 */ /* 0x000ea80000300800 */
[----:B------:R-:W2:Y:S02]  /*41c60*/  LDL.LU.64 R4, [R1+0x2518] ;  /* 0x0025180001047983 */ /* 0x000ea40000300a00 */
[C---:B--2---:R-:W-:Y:S02]  /*41c70*/  HMMA.16816.F32.BF16 R4, R20.reuse, R4, R12 ;  /* 0x000000041404723c */ /* 0x044fe4000004180c */
[----:B------:R-:W2:Y:S04]  /*41c80*/  LDL.LU.64 R14, [R1+0x2510] ;  /* 0x00251000010e7983 */ /* 0x000ea80000300a00 */
[----:B------:R-:W2:Y:S11]  /*41c90*/  LDL.LU.64 R12, [R1+0x2508] ;  /* 0x00250800010c7983 */ /* 0x000eb60000300a00 */
[----:B------:R-:W-:Y:S06]  /*41ca0*/  @!UPT UIADD3 URZ, URZ, URZ, URZ ;  /* 0x0000003f3f3ff290 */ /* 0x000fec000fffe03f */
[----:B------:R0:W-:Y:S04]  /*41cb0*/  STL.64 [R1+0x420], R4 ;  /* 0x0004200401007387 */ /* 0x0001e80000100a00 */
[----:B------:R1:W-:Y:S04]  /*41cc0*/  STL.64 [R1+0x428], R6 ;  /* 0x0004280601007387 */ /* 0x0003e80000100a00 */
[----:B0-----:R-:W3:Y:S02]  /*41cd0*/  LDL.LU.64 R4, [R1+0x2500] ;  /* 0x0025000001047983 */ /* 0x001ee40000300a00 */
[----:B---3--:R-:W-:Y:S11]  /*41ce0*/  HMMA.16816.F32.BF16 R16, R20, R4, R16 ;  /* 0x000000041410723c */ /* 0x008ff60000041810 */
[----:B------:R-:W-:Y:S11]  /*41cf0*/  @!UPT UIADD3 URZ, URZ, URZ, URZ ;  /* 0x0000003f3f3ff290 */ /* 0x000ff6000fffe03f */
[----:B------:R-:W-:Y:S01]  /*41d00*/  @!UPT UIADD3 URZ, URZ, URZ, URZ ;  /* 0x0000003f3f3ff290 */ /* 0x000fe2000fffe03f */
[----:B------:R0:W-:Y:S04]  /*41d10*/  STL.64 [R1+0x410], R16 ;  /* 0x0004101001007387 */ /* 0x0001e80000100a00 */
[----:B------:R-:W-:Y:S04]  /*41d20*/  STL.64 [R1+0x418], R18 ;  /* 0x0004181201007387 */ /* 0x000fe80000100a00 */
[----:B-1----:R-:W3:Y:S01]  /*41d30*/  LDL.LU.64 R6, [R1+0x24f8] ;  /* 0x0024f80001067983 */ /* 0x002ee20000300a00 */
[----:B0-----:R-:W-:Y:S01]  /*41d40*/  MOV R17, R4 ;  /* 0x0000000400117202 */ /* 0x001fe20000000f00 */
[----:B------:R-:W-:-:S02]  /*41d50*/  IMAD.MOV.U32 R16, RZ, RZ, R5 ;  /* 0x000000ffff107224 */ /* 0x000fc400078e0005 */
[----:B------:R-:W2:Y:S02]  /*41d60*/  LDL.LU.64 R4, [R1+0x24f0] ;  /* 0x0024f00001047983 */ /* 0x000ea40000300a00 */
[C---:B--2---:R-:W-:Y:S11]  /*41d70*/  HMMA.16816.F32.BF16 R12, R20.reuse, R4, R12 ;  /* 0x00000004140c723c */ /* 0x044ff6000004180c */
[----:B------:R-:W-:Y:S11]  /*41d80*/  @!UPT UIADD3 URZ, URZ, URZ, URZ ;  /* 0x0000003f3f3ff290 */ /* 0x000ff6000fffe03f */
[----:B------:R-:W-:Y:S01]  /*41d90*/  @!UPT UIADD3 URZ, URZ, URZ, URZ ;  /* 0x0000003f3f3ff290 */ /* 0x000fe2000fffe03f */
[----:B------:R-:W-:Y:S04]  /*41da0*/  STL.64 [R1+0x400], R12 ;  /* 0x0004000c01007387 */ /* 0x000fe80000100a00 */
[----:B------:R0:W-:Y:S04]  /*41db0*/  STL.64 [R1+0x408], R14 ;  /* 0x0004080e01007387 */ /* 0x0001e80000100a00 */
[----:B0-----:R-:W2:Y:S04]  /*41dc0*/  LDL.LU.64 R14, [R1+0x24e8] ;  /* 0x0024e800010e7983 */ /* 0x001ea80000300a00 */
[----:B------:R-:W2:Y:S04]  /*41dd0*/  LDL.LU.64 R12, [R1+0x24e0] ;  /* 0x0024e000010c7983 */ /* 0x000ea80000300a00 */
[----:B---3--:R-:W-:Y:S04]  /*41de0*/  STL.64 [R1+0x2398], R6 ;  /* 0x0023980601007387 */ /* 0x008fe80000100a00 */
[----:B------:R0:W-:Y:S04]  /*41df0*/  STL.64 [R1+0x2390], R4 ;  /* 0x0023900401007387 */ /* 0x0001e80000100a00 */
[----:B0-----:R-:W3:Y:S04]  /*41e00*/  LDL.LU R4, [R1+0x1d0] ;  /* 0x0001d00001047983 */ /* 0x001ee80000300800 */
[----:B------:R-:W3:Y:S04]  /*41e10*/  LDL.LU R5, [R1+0x1d4] ;  /* 0x0001d40001057983 */ /* 0x000ee80000300800 */
[----:B------:R-:W3:Y:S04]  /*41e20*/  LDL.LU R6, [R1+0x1d8] ;  /* 0x0001d80001067983 */ /* 0x000ee80000300800 */
[----:B------:R-:W3:Y:S04]  /*41e30*/  LDL.LU R7, [R1+0x1dc] ;  /* 0x0001dc0001077983 */ /* 0x000ee80000300800 */
[----:B--2---:R-:W-:Y:S01]  /*41e40*/  STL.64 [R1+0x2418], R12 ;  /* 0x0024180c01007387 */ /* 0x004fe20000100a00 */
[----:B---3--:R-:W-:Y:S11]  /*41e50*/  HMMA.16816.F32.BF16 R4, R20, R12, R4 ;  /* 0x0000000c1404723c */ /* 0x008ff60000041804 */
[----:B------:R-:W-:Y:S11]  /*41e60*/  @!UPT UIADD3 URZ, URZ, URZ, URZ ;  /* 0x0000003f3f3ff290 */ /* 0x000ff6000fffe03f */
[----:B------:R-:W-:Y:S01]  /*41e70*/  @!UPT UIADD3 URZ, URZ, URZ, URZ ;  /* 0x0000003f3f3ff290 */ /* 0x000fe2000fffe03f */
[----:B------:R0:W-:Y:S04]  /*41e80*/  STL.64 [R1+0x3f0], R4 ;  /* 0x0003f00401007387 */ /* 0x0001e80000100a00 */
[----:B------:R-:W-:Y:S01]  /*41e90*/  STL.64 [R1+0x3f8], R6 ;  /* 0x0003f80601007387 */ /* 0x000fe20000100a00 */
[----:B0-----:R-:W-:Y:S02]  /*41ea0*/  MOV R4, R17 ;  /* 0x0000001100047202 */ /* 0x001fe40000000f00 */
[----:B------:R-:W-:-:S05]  /*41eb0*/  MOV R5, R16 ;  /* 0x0000001000057202 */ /* 0x000fca0000000f00 */
[----:B------:R0:W-:Y:S04]  /*41ec0*/  STL.64 [R1+0x23b0], R4 ;  /* 0x0023b00401007387 */ /* 0x0001e80000100a00 */
[----:B------:R-:W2:Y:S04]  /*41ed0*/  LDL.LU R16, [R1+0x6c0] ;  /* 0x0006c00001107983 */ /* 0x000ea80000300800 */
[----:B------:R-:W2:Y:S04]  /*41ee0*/  LDL.LU R17, [R1+0x6c4] ;  /* 0x0006c40001117983 */ /* 0x000ea80000300800 */
[----:B------:R-:W3:Y:S04]  /*41ef0*/  LDL.LU R18, [R1+0x6c8] ;  /* 0x0006c80001127983 */ /* 0x000ee80000300800 */
[----:B------:R-:W3:Y:S04]  /*41f00*/  LDL.LU R19, [R1+0x6cc] ;  /* 0x0006cc0001137983 */ /* 0x000ee80000300800 */
[----:B0-----:R-:W2:Y:S04]  /*41f10*/  LDL.64 R4, [R1+0x10] ;  /* 0x0000100001047983 */ /* 0x001ea80000100a00 */
[----:B--2---:R0:W-:Y:S04]  /*41f20*/  STL.64 [R1+0x23c8], R4 ;  /* 0x0023c80401007387 */ /* 0x0041e80000100a00 */
[----:B---3--:R-:W-:Y:S04]  /*41f30*/  STL.64 [R1+0x2388], R18 ;  /* 0x0023881201007387 */ /* 0x008fe80000100a00 */
[----:B------:R1:W-:Y:S01]  /*41f40*/  STL.64 [R1+0x2380], R16 ;  /* 0x0023801001007387 */ /* 0x0003e20000100a00 */
[----:B0-----:R-:W-:-:S03]  /*41f50*/  MOV R4, R9 ;  /* 0x0000000900047202 */ /* 0x001fc60000000f00 */
[----:B-1----:R-:W2:Y:S04]  /*41f60*/  LDL.LU R16, [R1+0x6b0] ;  /* 0x0006b00001107983 */ /* 0x002ea80000300800 */
[----:B------:R-:W2:Y:S04]  /*41f70*/  LDL.LU R17, [R1+0x6b4] ;  /* 0x0006b40001117983 */ /* 0x000ea80000300800 */
[----:B------:R-:W3:Y:S04]  /*41f80*/  LDL.LU R18, [R1+0x6b8] ;  /* 0x0006b80001127983 */ /* 0x000ee80000300800 */
[----:B------:R-:W3:Y:S01]  /*41f90*/  LDL.LU R19, [R1+0x6bc] ;  /* 0x0006bc0001137983 */ /* 0x000ee20000300800 */
[----:B------:R-:W-:-:S03]  /*41fa0*/  IMAD.MOV.U32 R5, RZ, RZ, R28 ;  /* 0x000000ffff057224 */ /* 0x000fc600078e001c */
[----:B------:R-:W2:Y:S04]  /*41fb0*/  LDL.LU R9, [R1+0x24dc] ;  /* 0x0024dc0001097983 */ /* 0x000ea80000300800 */
[----:B------:R-:W4:Y:S04]  /*41fc0*/  LDL.LU R28, [R1+0x24d8] ;  /* 0x0024d800011c7983 */ /* 0x000f280000300800 */
[----:B------:R0:W-:Y:S02]  /*41fd0*/  STL.64 [R1+0x23e0], R4 ;  /* 0x0023e00401007387 */ /* 0x0001e40000100a00 */
[----:B0-----:R-:W-:-:S02]  /*41fe0*/  MOV R4, R29 ;  /* 0x0000001d00047202 */ /* 0x001fc40000000f00 */
[----:B------:R-:W-:-:S05]  /*41ff0*/  MOV R5, R27 ;  /* 0x0000001b00057202 */ /* 0x000fca0000000f00 */
[----:B------:R-:W-:Y:S04]  /*42000*/  STL.64 [R1+0x23f8], R4 ;  /* 0x0023f80401007387 */ /* 0x000fe80000100a00 */
[----:B---3--:R-:W-:Y:S04]  /*42010*/  STL.64 [R1+0x23a8], R18 ;  /* 0x0023a81201007387 */ /* 0x008fe80000100a00 */
[----:B--2---:R0:W-:Y:S04]  /*42020*/  STL.64 [R1+0x23a0], R16 ;  /* 0x0023a01001007387 */ /* 0x0041e80000100a00 */
[----:B0-----:R-:W2:Y:S04]  /*42030*/  LDL.LU R16, [R1+0x6a0] ;  /* 0x0006a00001107983 */ /* 0x001ea80000300800 */
[----:B------:R-:W2:Y:S01]  /*42040*/  LDL.LU R17, [R1+0x6a4] ;  /* 0x0006a40001117983 */ /* 0x000ea20000300800 */
[----:B----4-:R-:W-:-:S03]  /*42050*/  MOV R19, R28 ;  /* 0x0000001c00137202 */ /* 0x010fc60000000f00 */
[----:B------:R-:W3:Y:S04]  /*42060*/  LDL.LU R18, [R1+0x6a8] ;  /* 0x0006a80001127983 */ /* 0x000ee80000300800 */
[----:B------:R-:W4:Y:S01]  /*42070*/  LDL.LU R28, [R1+0x24d4] ;  /* 0x0024d400011c7983 */ /* 0x000f220000300800 */
[----:B------:R-:W-:Y:S01]  /*42080*/  IMAD.MOV.U32 R4, RZ, RZ, R15 ;  /* 0x000000ffff047224 */ /* 0x000fe200078e000f */
[----:B------:R-:W-:-:S05]  /*42090*/  MOV R5, R14 ;  /* 0x0000000e00057202 */ /* 0x000fca0000000f00 */
[----:B------:R-:W-:Y:S04]  /*420a0*/  STL.64 [R1+0x2410], R4 ;  /* 0x0024100401007387 */ /* 0x000fe80000100a00 */
[----:B---3--:R4:W-:Y:S04]  /*420b0*/  STL.64 [R1+0x23c0], R18 ;  /* 0x0023c01201007387 */ /* 0x0089e80000100a00 */
[----:B--2---:R0:W-:Y:S01]  /*420c0*/  STL.64 [R1+0x23b8], R16 ;  /* 0x0023b81001007387 */ /* 0x0041e20000100a00 */
[----:B----4-:R-:W-:-:S03]  /*420d0*/  MOV R19, R28 ;  /* 0x0000001c00137202 */ /* 0x010fc60000000f00 */
[----:B0-----:R-:W2:Y:S04]  /*420e0*/  LDL.LU R16, [R1+0x690] ;  /* 0x0006900001107983 */ /* 0x001ea80000300800 */
[----:B------:R-:W2:Y:S04]  /*420f0*/  LDL.LU R17, [R1+0x694] ;  /* 0x0006940001117983 */ /* 0x000ea80000300800 */
[----:B------:R-:W3:Y:S04]  /*42100*/  LDL.LU R18, [R1+0x698] ;  /* 0x0006980001127983 */ /* 0x000ee80000300800 */
[----:B------:R-:W4:Y:S04]  /*42110*/  LDL.LU R28, [R1+0x24d0] ;  /* 0x0024d000011c7983 */ /* 0x000f280000300800 */
[----:B------:R-:W2:Y:S04]  /*42120*/  LDL.LU R12, [R1+0x650] ;  /* 0x00065000010c7983 */ /* 0x000ea80000300800 */
[----:B------:R-:W2:Y:S04]  /*42130*/  LDL.LU R13, [R1+0x654] ;  /* 0x00065400010d7983 */ /* 0x000ea80000300800 */
[----:B------:R-:W2:Y:S04]  /*42140*/  LDL.LU R14, [R1+0x658] ;  /* 0x00065800010e7983 */ /* 0x000ea80000300800 */
[----:B------:R-:W2:Y:S04]  /*42150*/  LDL.LU R15, [R1+0x65c] ;  /* 0x00065c00010f7983 */ /* 0x000ea80000300800 */
[----:B--2---:R-:W-:Y:S04]  /*42160*/  STL.64 [R1+0x2428], R14 ;  /* 0x0024280e01007387 */ /* 0x004fe80000100a00 */
[----:B------:R0:W-:Y:S04]  /*42170*/  STL.64 [R1+0x2420], R12 ;  /* 0x0024200c01007387 */ /* 0x0001e80000100a00 */
[----:B0-----:R-:W2:Y:S04]  /*42180*/  LDL.64 R12, [R1+0x60] ;  /* 0x00006000010c7983 */ /* 0x001ea80000100a00 */
[----:B--2---:R0:W-:Y:S02]  /*42190*/  STL.64 [R1+0x2438], R12 ;  /* 0x0024380c01007387 */ /* 0x0041e40000100a00 */
[----:B0-----:R-:W-:Y:S01]  /*421a0*/  MOV R12, R26 ;  /* 0x0000001a000c7202 */ /* 0x001fe20000000f00 */
[----:B------:R-:W-:-:S05]  /*421b0*/  IMAD.MOV.U32 R13, RZ, RZ, R25 ;  /* 0x000000ffff0d7224 */ /* 0x000fca00078e0019 */
[----:B------:R-:W-:Y:S04]  /*421c0*/  STL.64 [R1+0x2450], R12 ;  /* 0x0024500c01007387 */ /* 0x000fe80000100a00 */
[----:B------:R-:W2:Y:S04]  /*421d0*/  LDL.64 R4, [R1+0x50] ;  /* 0x0000500001047983 */ /* 0x000ea80000100a00 */
[----:B--2---:R0:W-:Y:S04]  /*421e0*/  STL.64 [R1+0x2430], R4 ;  /* 0x0024300401007387 */ /* 0x0041e80000100a00 */
[----:B0-----:R-:W2:Y:S04]  /*421f0*/  LDL.LU R4, [R1+0x640] ;  /* 0x0006400001047983 */ /* 0x001ea80000300800 */
[----:B------:R-:W2:Y:S04]  /*42200*/  LDL.LU R5, [R1+0x644] ;  /* 0x0006440001057983 */ /* 0x000ea80000300800 */
[----:B------:R-:W2:Y:S04]  /*42210*/  LDL.LU R6, [R1+0x648] ;  /* 0x0006480001067983 */ /* 0x000ea80000300800 */
[----:B------:R-:W2:Y:S01]  /*42220*/  LDL.LU R7, [R1+0x64c] ;  /* 0x00064c0001077983 */ /* 0x000ea20000300800 */
[----:B------:R-:W-:-:S02]  /*42230*/  MOV R12, R24 ;  /* 0x00000018000c7202 */ /* 0x000fc40000000f00 */
[----:B------:R-:W-:-:S05]  /*42240*/  MOV R13, R11 ;  /* 0x0000000b000d7202 */ /* 0x000fca0000000f00 */
[----:B------:R-:W-:Y:S04]  /*42250*/  STL.64 [R1+0x2468], R12 ;  /* 0x0024680c01007387 */ /* 0x000fe80000100a00 */
[----:B--2---:R-:W-:Y:S04]  /*42260*/  STL.64 [R1+0x2448], R6 ;  /* 0x0024480601007387 */ /* 0x004fe80000100a00 */
[----:B------:R0:W-:Y:S04]  /*42270*/  STL.64 [R1+0x2440], R4 ;  /* 0x0024400401007387 */ /* 0x0001e80000100a00 */
[----:B0-----:R-:W2:Y:S04]  /*42280*/  LDL.LU R4, [R1+0xd0] ;  /* 0x0000d00001047983 */ /* 0x001ea80000300800 */
[----:B------:R-:W2:Y:S04]  /*42290*/  LDL.LU R5, [R1+0xd4] ;  /* 0x0000d40001057983 */ /* 0x000ea80000300800 */
[----:B------:R-:W2:Y:S04]  /*422a0*/  LDL.LU R6, [R1+0xd8] ;  /* 0x0000d80001067983 */ /* 0x000ea80000300800 */
[----:B------:R-:W2:Y:S04]  /*422b0*/  LDL.LU R7, [R1+0xdc] ;  /* 0x0000dc0001077983 */ /* 0x000ea80000300800 */
[----:B------:R-:W2:Y:S04]  /*422c0*/  LDL.64 R12, [R1+0x90] ;  /* 0x00009000010c7983 */ /* 0x000ea80000100a00 */
[----:B--2---:R0:W-:Y:S02]  /*422d0*/  STL.64 [R1+0x2480], R12 ;  /* 0x0024800c01007387 */ /* 0x0041e40000100a00 */
[----:B0-----:R-:W-:Y:S01]  /*422e0*/  MOV R12, R10 ;  /* 0x0000000a000c7202 */ /* 0x001fe20000000f00 */
[----:B------:R-:W-:-:S05]  /*422f0*/  IMAD.MOV.U32 R13, RZ, RZ, R3 ;  /* 0x000000ffff0d7224 */ /* 0x000fca00078e0003 */
[----:B------:R-:W-:Y:S04]  /*42300*/  STL.64 [R1+0x2498], R12 ;  /* 0x0024980c01007387 */ /* 0x000fe80000100a00 */
[----:B------:R-:W-:Y:S04]  /*42310*/  STL.64 [R1+0x2460], R6 ;  /* 0x0024600601007387 */ /* 0x000fe80000100a00 */
[----:B------:R0:W-:Y:S04]  /*42320*/  STL.64 [R1+0x2458], R4 ;  /* 0x0024580401007387 */ /* 0x0001e80000100a00 */
[----:B0-----:R-:W2:Y:S04]  /*42330*/  LDL.LU R4, [R1+0xe0] ;  /* 0x0000e00001047983 */ /* 0x001ea80000300800 */
[----:B------:R-:W2:Y:S04]  /*42340*/  LDL.LU R5, [R1+0xe4] ;  /* 0x0000e40001057983 */ /* 0x000ea80000300800 */
[----:B------:R-:W2:Y:S04]  /*42350*/  LDL.LU R6, [R1+0xe8] ;  /* 0x0000e80001067983 */ /* 0x000ea80000300800 */
[----:B------:R-:W2:Y:S04]  /*42360*/  LDL.LU R7, [R1+0xec] ;  /* 0x0000ec0001077983 */ /* 0x000ea80000300800 */
[----:B------:R-:W2:Y:S04]  /*42370*/  LDL.64 R12, [R1+0xb0] ;  /* 0x0000b000010c7983 */ /* 0x000ea80000100a00 */
[----:B--2---:R-:W-:Y:S04]  /*42380*/  STL.64 [R1+0x24a0], R12 ;  /* 0x0024a00c01007387 */ /* 0x004fe80000100a00 */
[----:B------:R-:W-:Y:S04]  /*42390*/  STL.64 [R1+0x2478], R6 ;  /* 0x0024780601007387 */ /* 0x000fe80000100a00 */
[----:B------:R0:W-:Y:S04]  /*423a0*/  STL.64 [R1+0x2470], R4 ;  /* 0x0024700401007387 */ /* 0x0001e80000100a00 */
        /* <DEDUP_REMOVED lines=8> */
[----:B--2---:R-:W-:Y:S04]  /*42430*/  STL.64 [R1+0x2490], R6 ;  /* 0x0024900601007387 */ /* 0x004fe80000100a00 */
        /* <DEDUP_REMOVED lines=10> */
[----:B------:R-:W2:Y:S04]  /*424e0*/  LDL.LU R7, [R1+0x12c] ;  /* 0x00012c0001077983 */ /* 0x000ea80000300800 */
[----:B---3--:R-:W-:Y:S04]  /*424f0*/  STL.64 [R1+0x23d8], R18 ;  /* 0x0023d81201007387 */ /* 0x008fe80000100a00 */
[----:B------:R0:W-:Y:S04]  /*42500*/  STL.64 [R1+0x23d0], R16 ;  /* 0x0023d01001007387 */ /* 0x0001e80000100a00 */
[----:B0-----:R-:W3:Y:S04]  /*42510*/  LDL.LU R16, [R1+0x680] ;  /* 0x0006800001107983 */ /* 0x001ee80000300800 */
[----:B------:R-:W3:Y:S04]  /*42520*/  LDL.LU R17, [R1+0x684] ;  /* 0x0006840001117983 */ /* 0x000ee80000300800 */
[----:B------:R-:W2:Y:S01]  /*42530*/  LDL.LU R18, [R1+0x688] ;  /* 0x0006880001127983 */ /* 0x000ea20000300800 */
[----:B----4-:R-:W-:-:S03]  /*42540*/  MOV R19, R28 ;  /* 0x0000001c00137202 */ /* 0x010fc60000000f00 */
[----:B------:R-:W4:Y:S04]  /*42550*/  LDL.LU R28, [R1+0x24cc] ;  /* 0x0024cc00011c7983 */ /* 0x000f280000300800 */
[----:B--2---:R-:W-:Y:S04]  /*42560*/  STL.64 [R1+0x23f0], R18 ;  /* 0x0023f01201007387 */ /* 0x004fe80000100a00 */
[----:B---3--:R0:W-:Y:S04]  /*42570*/  STL.64 [R1+0x23e8], R16 ;  /* 0x0023e81001007387 */ /* 0x0081e80000100a00 */
[----:B0-----:R-:W2:Y:S04]  /*42580*/  LDL.LU R16, [R1+0x670] ;  /* 0x0006700001107983 */ /* 0x001ea80000300800 */
[----:B------:R-:W2:Y:S04]  /*42590*/  LDL.LU R17, [R1+0x674] ;  /* 0x0006740001117983 */ /* 0x000ea80000300800 */
[----:B------:R-:W3:Y:S04]  /*425a0*/  LDL.LU R18, [R1+0x678] ;  /* 0x0006780001127983 */ /* 0x000ee80000300800 */
[----:B------:R-:W3:Y:S01]  /*425b0*/  LDL.LU R19, [R1+0x67c] ;  /* 0x00067c0001137983 */ /* 0x000ee20000300800 */
[----:B------:R-:W-:Y:S03]  /*425c0*/  HMMA.16816.F32.BF16 R20, R20, R8, R24 ;  /* 0x000000081414723c */ /* 0x000fe60000041818 */
[----:B---3--:R4:W-:Y:S04]  /*425d0*/  STL.64 [R1+0x2408], R18 ;  /* 0x0024081201007387 */ /* 0x0089e80000100a00 */
[----:B--2---:R0:W-:Y:S01]  /*425e0*/  STL.64 [R1+0x2400], R16 ;  /* 0x0024001001007387 */ /* 0x0041e20000100a00 */
[----:B----4-:R-:W-:-:S03]  /*425f0*/  IMAD.MOV.U32 R19, RZ, RZ, R28 ;  /* 0x000000ffff137224 */ /* 0x010fc600078e001c */
[----:B0-----:R-:W2:Y:S04]  /*42600*/  LDL.LU R16, [R1+0x660] ;  /* 0x0006600001107983 */ /* 0x001ea80000300800 */
[----:B------:R-:W2:Y:S04]  /*42610*/  LDL.LU R17, [R1+0x664] ;  /* 0x0006640001117983 */ /* 0x000ea80000300800 */
[----:B------:R-:W2:Y:S04]  /*42620*/  LDL.LU R18, [R1+0x668] ;  /* 0x0006680001127983 */ /* 0x000ea80000300800 */
[----:B------:R-:W3:Y:S04]  /*42630*/  LDL.LU R28, [R1+0x24c8] ;  /* 0x0024c800011c7983 */ /* 0x000ee80000300800 */
[----:B------:R-:W4:Y:S04]  /*42640*/  LDL.LU.64 R26, [R1+0x24c0] ;  /* 0x0024c000011a7983 */ /* 0x000f280000300a00 */
[----:B------:R-:W4:Y:S01]  /*42650*/  LDL.LU.64 R24, [R1+0x24b8] ;  /* 0x0024b80001187983 */ /* 0x000f220000300a00 */
[----:B------:R-:W-:-:S02]  /*42660*/  MOV R12, R2 ;  /* 0x00000002000c7202 */ /* 0x000fc40000000f00 */
[----:B------:R-:W-:Y:S01]  /*42670*/  MOV R13, R0 ;  /* 0x00000000000d7202 */ /* 0x000fe20000000f00 */
[----:B------:R0:W-:Y:S04]  /*42680*/  STL.64 [R1+0x3e0], R20 ;  /* 0x0003e01401007387 */ /* 0x0001e80000100a00 */
[----:B------:R1:W-:Y:S04]  /*42690*/  STL.64 [R1+0x3e8], R22 ;  /* 0x0003e81601007387 */ /* 0x0003e80000100a00 */
[----:B0-----:R-:W2:Y:S04]  /*426a0*/  LDL.LU R20, [R1+0x110] ;  /* 0x0001100001147983 */ /* 0x001ea80000300800 */
[----:B------:R-:W2:Y:S04]  /*426b0*/  LDL.LU R21, [R1+0x114] ;  /* 0x0001140001157983 */ /* 0x000ea80000300800 */
[----:B-1----:R-:W2:Y:S01]  /*426c0*/  LDL.LU R22, [R1+0x118] ;  /* 0x0001180001167983 */ /* 0x002ea20000300800 */
[----:B----4-:R-:W-:Y:S03]  /*426d0*/  HMMA.16816.F32.BF16 R12, R24, R12, R4 ;  /* 0x0000000c180c723c */ /* 0x010fe60000041804 */
[----:B------:R-:W4:Y:S04]  /*426e0*/  LDL.LU.64 R6, [R1+0x24b0] ;  /* 0x0024b00001067983 */ /* 0x000f280000300a00 */
[----:B------:R-:W4:Y:S11]  /*426f0*/  LDL.LU.64 R4, [R1+0x24a8] ;  /* 0x0024a80001047983 */ /* 0x000f360000300a00 */
[----:B------:R-:W-:Y:S05]  /*42700*/  @!UPT UIADD3 URZ, URZ, URZ, URZ ;  /* 0x0000003f3f3ff290 */ /* 0x000fea000fffe03f */
[----:B------:R0:W-:Y:S04]  /*42710*/  STL.64 [R1+0x3d0], R12 ;  /* 0x0003d00c01007387 */ /* 0x0001e80000100a00 */
[----:B------:R-:W-:Y:S04]  /*42720*/  STL.64 [R1+0x3d8], R14 ;  /* 0x0003d80e01007387 */ /* 0x000fe80000100a00 */
[----:B0-----:R-:W2:Y:S01]  /*42730*/  LDL.LU.64 R12, [R1+0x24a0] ;  /* 0x0024a000010c7983 */ /* 0x001ea20000300a00 */
[----:B---3--:R-:W-:-:S07]  /*42740*/  MOV R23, R28 ;  /* 0x0000001c00177202 */ /* 0x008fce0000000f00 */
[C---:B--2---:R-:W-:Y:S01]  /*42750*/  HMMA.16816.F32.BF16 R20, R24.reuse, R12, R20 ;  /* 0x0000000c1814723c */ /* 0x044fe20000041814 */
[----:B------:R-:W-:Y:S11]  /*42760*/  MOV R2, R13 ;  /* 0x0000000d00027202 */ /* 0x000ff60000000f00 */
[----:B------:R-:W-:Y:S11]  /*42770*/  @!UPT UIADD3 URZ, URZ, URZ, URZ ;  /* 0x0000003f3f3ff290 */ /* 0x000ff6000fffe03f */
[----:B------:R-:W-:Y:S04]  /*42780*/  STL.64 [R1+0x3c0], R20 ;  /* 0x0003c01401007387 */ /* 0x000fe80000100a00 */
[----:B------:R0:W-:Y:S02]  /*42790*/  STL.64 [R1+0x3c8], R22 ;  /* 0x0003c81601007387 */ /* 0x0001e40000100a00 */
[----:B0-----:R-:W-:Y:S02]  /*427a0*/  MOV R23, R12 ;  /* 0x0000000c00177202 */ /* 0x001fe40000000f00 */
[----:B------:R-:W4:Y:S02]  /*427b0*/  LDL.LU.64 R12, [R1+0x2498] ;  /* 0x00249800010c7983 */ /* 0x000f240000300a00 */
[C---:B----4-:R-:W-:Y:S02]  /*427c0*/  HMMA.16816.F32.BF16 R12, R24.reuse, R12, R4 ;  /* 0x0000000c180c723c */ /* 0x050fe40000041804 */
        /* <DEDUP_REMOVED lines=32> */
[----:B------:R0:W-:Y:S04]  /*429d0*/  STL.64 [R1+0x360], R4 ;  /* 0x0003600401007387 */ /* 0x0001e80000100a00 */
[----:B------:R-:W-:Y:S04]  /*429e0*/  STL.64 [R1+0x368], R6 ;  /* 0x0003680601007387 */ /* 0x000fe80000100a00 */
[----:B0-----:R-:W2:Y:S04]  /*429f0*/  LDL.LU.64 R4, [R1+0x2430] ;  /* 0x0024300001047983 */ /* 0x001ea80000300a00 */
[----:B------:R-:W2:Y:S04]  /*42a00*/  LDL.LU.64 R14, [R1+0x2428] ;  /* 0x00242800010e7983 */ /* 0x000ea80000300a00 */
        /* <DEDUP_REMOVED lines=9> */
[----:B------:R-:W3:Y:S02]  /*42aa0*/  LDL.LU.64 R4, [R1+0x2410] ;  /* 0x0024100001047983 */ /* 0x000ee40000300a00 */
[C---:B---3--:R-:W-:Y:S02]  /*42ab0*/  HMMA.16816.F32.BF16 R4, R24.reuse, R4, R16 ;  /* 0x000000041804723c */ /* 0x048fe40000041810 */
[----:B------:R-:W3:Y:S04]  /*42ac0*/  LDL.LU.64 R18, [R1+0x2408] ;  /* 0x0024080001127983 */ /* 0x000ee80000300a00 */
[----:B------:R-:W3:Y:S11]  /*42ad0*/  LDL.LU.64 R16, [R1+0x2400] ;  /* 0x0024000001107983 */ /* 0x000ef60000300a00 */
[----:B------:R-:W-:Y:S06]  /*42ae0*/  @!UPT UIADD3 URZ, URZ, URZ, URZ ;  /* 0x0000003f3f3ff290 */ /* 0x000fec000fffe03f */
[----:B------:R0:W-:Y:S04]  /*42af0*/  STL.64 [R1+0x340], R4 ;  /* 0x0003400401007387 */ /* 0x0001e80000100a00 */
[----:B------:R3:W-:Y:S04]  /*42b00*/  STL.64 [R1+0x348], R6 ;  /* 0x0003480601007387 */ /* 0x0007e80000100a00 */
[----:B0-----:R-:W3:Y:S02]  /*42b10*/  LDL.LU.64 R4, [R1+0x23f8] ;  /* 0x0023f80001047983 */ /* 0x001ee40000300a00 */
        /* <DEDUP_REMOVED lines=12> */
[----:B------:R-:W-:Y:S04]  /*42be0*/  STL.64 [R1+0x328], R6 ;  /* 0x0003280601007387 */ /* 0x000fe80000100a00 */
[----:B0-----:R-:W3:Y:S02]  /*42bf0*/  LDL.LU.64 R4, [R1+0x23c8] ;  /* 0x0023c80001047983 */ /* 0x001ee40000300a00 */
[----:B---3--:R-:W-:Y:S01]  /*42c00*/  HMMA.16816.F32.BF16 R16, R24, R4, R16 ;  /* 0x000000041810723c */ /* 0x008fe20000041810 */
[----:B------:R-:W-:-:S02]  /*42c10*/  MOV R29, R4 ;  /* 0x00000004001d7202 */ /* 0x000fc40000000f00 */
[----:B------:R-:W-:Y:S11]  /*42c20*/  MOV R11, R5 ;  /* 0x00000005000b7202 */ /* 0x000ff60000000f00 */
[----:B------:R-:W-:Y:S09]  /*42c30*/  @!UPT UIADD3 URZ, URZ, URZ, URZ ;  /* 0x0000003f3f3ff290 */ /* 0x000ff2000fffe03f */
[----:B------:R-:W-:Y:S04]  /*42c40*/  STL.64 [R1+0x310], R16 ;  /* 0x0003101001007387 */ /* 0x000fe80000100a00 */
[----:B------:R0:W-:Y:S04]  /*42c50*/  STL.64 [R1+0x318], R18 ;  /* 0x0003181201007387 */ /* 0x0001e80000100a00 */
[----:B0-----:R-:W3:Y:S04]  /*42c60*/  LDL.LU.64 R18, [R1+0x23c0] ;  /* 0x0023c00001127983 */ /* 0x001ee80000300a00 */
[----:B------:R-:W3:Y:S04]  /*42c70*/  LDL.LU.64 R16, [R1+0x23b8] ;  /* 0x0023b80001107983 */ /* 0x000ee80000300a00 */
[----:B------:R-:W3:Y:S02]  /*42c80*/  LDL.LU.64 R4, [R1+0x23b0] ;  /* 0x0023b00001047983 */ /* 0x000ee40000300a00 */
[C---:B---3--:R-:W-:Y:S02]  /*42c90*/  HMMA.16816.F32.BF16 R4, R24.reuse, R4, R16 ;  /* 0x000000041804723c */ /* 0x048fe40000041810 */
[----:B------:R-:W3:Y:S04]  /*42ca0*/  LDL.LU.64 R18, [R1+0x23a8] ;  /* 0x0023a80001127983 */ /* 0x000ee80000300a00 */
[----:B------:R-:W3:Y:S11]  /*42cb0*/  LDL.LU.64 R16, [R1+0x23a0] ;  /* 0x0023a00001107983 */ /* 0x000ef60000300a00 */
[----:B------:R-:W-:Y:S06]  /*42cc0*/  @!UPT UIADD3 URZ, URZ, URZ, URZ ;  /* 0x0000003f3f3ff290 */ /* 0x000fec000fffe03f */
[----:B------:R-:W-:Y:S04]  /*42cd0*/  STL.64 [R1+0x300], R4 ;  /* 0x0003000401007387 */ /* 0x000fe80000100a00 */
[----:B------:R0:W-:Y:S04]  /*42ce0*/  STL.64 [R1+0x308], R6 ;  /* 0x0003080601007387 */ /* 0x0001e80000100a00 */
[----:B0-----:R-:W4:Y:S04]  /*42cf0*/  LDL.LU.64 R6, [R1+0x2398] ;  /* 0x0023980001067983 */ /* 0x001f280000300a00 */
[----:B------:R-:W3:Y:S02]  /*42d00*/  LDL.LU.64 R4, [R1+0x2390] ;  /* 0x0023900001047983 */ /* 0x000ee40000300a00 */
[C---:B---3--:R-:W-:Y:S11]  /*42d10*/  HMMA.16816.F32.BF16 R16, R24.reuse, R4, R16 ;  /* 0x000000041810723c */ /* 0x048ff60000041810 */
[----:B------:R-:W-:Y:S11]  /*42d20*/  @!UPT UIADD3 URZ, URZ, URZ, URZ ;  /* 0x0000003f3f3ff290 */ /* 0x000ff6000fffe03f */
[----:B------:R-:W-:Y:S01]  /*42d30*/  @!UPT UIADD3 URZ, URZ, URZ, URZ ;  /* 0x0000003f3f3ff290 */ /* 0x000fe2000fffe03f */
[----:B------:R-:W-:Y:S04]  /*42d40*/  STL.64 [R1+0x2f0], R16 ;  /* 0x0002f01001007387 */ /* 0x000fe80000100a00 */
[----:B------:R0:W-:Y:S04]  /*42d50*/  STL.64 [R1+0x2f8], R18 ;  /* 0x0002f81201007387 */ /* 0x0001e80000100a00 */
[----:B0-----:R-:W2:Y:S04]  /*42d60*/  LDL.LU.64 R18, [R1+0x2388] ;  /* 0x0023880001127983 */ /* 0x001ea80000300a00 */
[----:B------:R-:W2:Y:S04]  /*42d70*/  LDL.LU.64 R16, [R1+0x2380] ;  /* 0x0023800001107983 */ /* 0x000ea80000300a00 */
[----:B----4-:R-:W-:Y:S04]  /*42d80*/  STL.64 [R1+0x22e0], R6 ;  /* 0x0022e00601007387 */ /* 0x010fe80000100a00 */
[----:B------:R0:W-:Y:S04]  /*42d90*/  STL.64 [R1+0x22d8], R4 ;  /* 0x0022d80401007387 */ /* 0x0001e80000100a00 */
[----:B0-----:R-:W3:Y:S04]  /*42da0*/  LDL.LU R4, [R1+0x6d0] ;  /* 0x0006d00001047983 */ /* 0x001ee80000300800 */
[----:B------:R-:W3:Y:S04]  /*42db0*/  LDL.LU R5, [R1+0x6d4] ;  /* 0x0006d40001057983 */ /* 0x000ee80000300800 */
[----:B------:R-:W3:Y:S04]  /*42dc0*/  LDL.LU R6, [R1+0x6d8] ;  /* 0x0006d80001067983 */ /* 0x000ee80000300800 */
[----:B------:R-:W3:Y:S01]  /*42dd0*/  LDL.LU R7, [R1+0x6dc] ;  /* 0x0006dc0001077983 */ /* 0x000ee20000300800 */
[C---:B--2---:R-:W-:Y:S08]  /*42de0*/  HMMA.16816.F32.BF16 R16, R24.reuse, R12, R16 ;  /* 0x0000000c1810723c */ /* 0x044ff00000041810 */
[----:B---3--:R-:W-:Y:S11]  /*42df0*/  HMMA.16816.F32.BF16 R4, R24, R8, R4 ;  /* 0x000000081804723c */ /* 0x008ff60000041804 */
[----:B------:R-:W-:Y:S04]  /*42e00*/  @!UPT UIADD3 URZ, URZ, URZ, URZ ;  /* 0x0000003f3f3ff290 */ /* 0x000fe8000fffe03f */
[----:B------:R-:W-:Y:S04]  /*42e10*/  STL.64 [R1+0x2e0], R16 ;  /* 0x0002e01001007387 */ /* 0x000fe80000100a00 */
[----:B------:R0:W-:Y:S04]  /*42e20*/  STL.64 [R1+0x2e8], R18 ;  /* 0x0002e81201007387 */ /* 0x0001e80000100a00 */
[----:B0-----:R-:W2:Y:S04]  /*42e30*/  LDL.LU.64 R18, [R1+0x2378] ;  /* 0x0023780001127983 */ /* 0x001ea80000300a00 */
[----:B------:R-:W2:Y:S04]  /*42e40*/  LDL.LU.64 R16, [R1+0x2370] ;  /* 0x0023700001107983 */ /* 0x000ea80000300a00 */
[----:B------:R0:W-:Y:S04]  /*42e50*/  STL.64 [R1+0x2308], R12 ;  /* 0x0023080c01007387 */ /* 0x0001e80000100a00 */
[----:B------:R1:W-:Y:S04]  /*42e60*/  STL.64 [R1+0x2340], R14 ;  /* 0x0023400e01007387 */ /* 0x0003e80000100a00 */
[----:B------:R-:W3:Y:S04]  /*42e70*/  LDL.LU R20, [R1+0xc50] ;  /* 0x000c500001147983 */ /* 0x000ee80000300800 */
[----:B------:R-:W4:Y:S01]  /*42e80*/  LDL.LU R21, [R1+0xc54] ;  /* 0x000c540001157983 */ /* 0x000f220000300800 */
[----:B0-----:R-:W-:-:S03]  /*42e90*/  MOV R12, R0 ;  /* 0x00000000000c7202 */ /* 0x001fc60000000f00 */
[----:B------:R-:W-:Y:S01]  /*42ea0*/  STL.64 [R1+0x2d0], R4 ;  /* 0x0002d00401007387 */ /* 0x000fe20000100a00 */
[----:B------:R-:W-:-:S03]  /*42eb0*/  IMAD.MOV.U32 R13, RZ, RZ, R28 ;  /* 0x000000ffff0d7224 */ /* 0x000fc600078e001c */
[----:B------:R0:W-:Y:S04]  /*42ec0*/  STL.64 [R1+0x2d8], R6 ;  /* 0x0002d80601007387 */ /* 0x0001e80000100a00 */
[----:B------:R-:W2:Y:S04]  /*42ed0*/  LDL.LU R22, [R1+0xc58] ;  /* 0x000c580001167983 */ /* 0x000ea80000300800 */
[----:B-1----:R-:W2:Y:S04]  /*42ee0*/  LDL.LU R15, [R1+0xc5c] ;  /* 0x000c5c00010f7983 */ /* 0x002ea80000300800 */
[----:B0-----:R-:W2:Y:S04]  /*42ef0*/  LDL.LU R6, [R1+0xc60] ;  /* 0x000c600001067983 */ /* 0x001ea80000300800 */
[----:B------:R-:W2:Y:S04]  /*42f00*/  LDL.LU R5, [R1+0xc64] ;  /* 0x000c640001057983 */ /* 0x000ea80000300800 */
[----:B------:R-:W2:Y:S04]  /*42f10*/  LDL.LU R3, [R1+0xc68] ;  /* 0x000c680001037983 */ /* 0x000ea80000300800 */
[----:B------:R-:W3:Y:S04]  /*42f20*/  LDL.LU R0, [R1+0x236c] ;  /* 0x00236c0001007983 */ /* 0x000ee80000300800 */
[----:B------:R0:W-:Y:S02]  /*42f30*/  STL.64 [R1+0x2358], R12 ;  /* 0x0023580c01007387 */ /* 0x0001e40000100a00 */
[----:B0-----:R-:W-:-:S02]  /*42f40*/  MOV R13, R2 ;  /* 0x00000002000d7202 */ /* 0x001fc40000000f00 */
[----:B------:R-:W2:Y:S04]  /*42f50*/  LDL.LU R2, [R1+0xc6c] ;  /* 0x000c6c0001027983 */ /* 0x000ea80000300800 */
[----:B------:R-:W2:Y:S01]  /*42f60*/  LDL.LU R14, [R1+0xc70] ;  /* 0x000c7000010e7983 */ /* 0x000ea20000300800 */
[----:B------:R-:W-:-:S03]  /*42f70*/  MOV R12, R23 ;  /* 0x00000017000c7202 */ /* 0x000fc60000000f00 */
[----:B--2---:R-:W-:Y:S04]  /*42f80*/  STL [R1+0x2368], R14 ;  /* 0x0023680e01007387 */ /* 0x004fe80000100800 */
[----:B------:R0:W-:Y:S04]  /*42f90*/  STL.64 [R1+0x2360], R12 ;  /* 0x0023600c01007387 */ /* 0x0001e80000100a00 */
[----:B0-----:R-:W2:Y:S04]  /*42fa0*/  LDL.64 R12, [R1+0xc0] ;  /* 0x0000c000010c7983 */ /* 0x001ea80000100a00 */
[----:B------:R-:W2:Y:S04]  /*42fb0*/  LDL.LU R7, [R1+0xc74] ;  /* 0x000c740001077983 */ /* 0x000ea80000300800 */
[----:B------:R-:W2:Y:S04]  /*42fc0*/  LDL.LU R4, [R1+0xc78] ;  /* 0x000c780001047983 */ /* 0x000ea80000300800 */
[----:B------:R-:W-:Y:S04]  /*42fd0*/  STL [R1+0x22c0], R8 ;  /* 0x0022c00801007387 */ /* 0x000fe80000100800 */
[----:B------:R0:W-:Y:S04]  /*42fe0*/  STL [R1+0x22bc], R9 ;  /* 0x0022bc0901007387 */ /* 0x0001e80000100800 */
[----:B0-----:R-:W2:Y:S01]  /*42ff0*/  LDL R9, [R1+0x374] ;  /* 0x0003740001097983 */ /* 0x001ea20000100800 */
[----:B---3--:R-:W-:-:S02]  /*43000*/  FMUL R20, R0, R20 ;  /* 0x0000001400147220 */ /* 0x008fc40000400000 */
[----:B----4-:R-:W-:Y:S01]  /*43010*/  FMUL R21, R0, R21 ;  /* 0x0000001500157220 */ /* 0x010fe20000400000 */
[----:B------:R-:W3:Y:S01]  /*43020*/  LDL.LU R14, [R1+0x2368] ;  /* 0x00236800010e7983 */ /* 0x000ee20000300800 */
[C---:B--2---:R-:W-:Y:S02]  /*43030*/  FMUL R22, R9.reuse, R22 ;  /* 0x0000001609167220 */ /* 0x044fe40000400000 */
[----:B------:R-:W-:-:S07]  /*43040*/  FMUL R23, R9, R15 ;  /* 0x0000000f09177220 */ /* 0x000fce0000400000 */
[----:B------:R-:W-:Y:S01]  /*43050*/  HMMA.16816.F32.BF16 R20, R16, R12, R20 ;  /* 0x0000000c1014723c */ /* 0x000fe20000041814 */
[----:B------:R-:W-:Y:S11]  /*43060*/  MOV R28, R13 ;  /* 0x0000000d001c7202 */ /* 0x000ff60000000f00 */
[----:B------:R-:W-:Y:S11]  /*43070*/  @!UPT UIADD3 URZ, URZ, URZ, URZ ;  /* 0x0000003f3f3ff290 */ /* 0x000ff6000fffe03f */
[----:B------:R3:W-:Y:S04]  /*43080*/  STL.64 [R1+0x2c0], R20 ;  /* 0x0002c01401007387 */ /* 0x0007e80000100a00 */
[----:B------:R0:W-:Y:S04]  /*43090*/  STL.64 [R1+0x2c8], R22 ;  /* 0x0002c81601007387 */ /* 0x0001e80000100a00 */
[----:B------:R-:W2:Y:S01]  /*430a0*/  LDL.LU.64 R12, [R1+0x2360] ;  /* 0x00236000010c7983 */ /* 0x000ea20000300a00 */
[C---:B------:R-:W-:Y:S02]  /*430b0*/  FMUL R24, R0.reuse, R6 ;  /* 0x0000000600187220 */ /* 0x040fe40000400000 */
[----:B------:R-:W-:-:S02]  /*430c0*/  FMUL R25, R0, R5 ;  /* 0x0000000500197220 */ /* 0x000fc40000400000 */
[C---:B------:R-:W-:Y:S01]  /*430d0*/  FMUL R26, R9.reuse, R3 ;  /* 0x00000003091a7220 */ /* 0x040fe20000400000 */
[----:B------:R-:W4:Y:S01]  /*430e0*/  LDL.LU R5, [R1+0xc7c] ;  /* 0x000c7c0001057983 */ /* 0x000f220000300800 */
[----:B------:R-:W-:-:S03]  /*430f0*/  FMUL R27, R9, R2 ;  /* 0x00000002091b7220 */ /* 0x000fc60000400000 */
[----:B------:R-:W4:Y:S04]  /*43100*/  LDL.LU R8, [R1+0xc80] ;  /* 0x000c800001087983 */ /* 0x000f280000300800 */
[----:B------:R-:W4:Y:S01]  /*43110*/  LDL.LU R6, [R1+0xc84] ;  /* 0x000c840001067983 */ /* 0x000f220000300800 */
[----:B---3--:R-:W-:-:S03]  /*43120*/  FMUL R20, R0, R14 ;  /* 0x0000000e00147220 */ /* 0x008fc60000400000 */
[----:B------:R-:W3:Y:S04]  /*43130*/  LDL.LU R3, [R1+0xc88] ;  /* 0x000c880001037983 */ /* 0x000ee80000300800 */
[----:B------:R-:W-:Y:S04]  /*43140*/  STL [R1+0x22c4], R28 ;  /* 0x0022c41c01007387 */ /* 0x000fe80000100800 */
[----:B------:R-:W3:Y:S01]  /*43150*/  LDL.LU R2, [R1+0xc8c] ;  /* 0x000c8c0001027983 */ /* 0x000ee20000300800 */
[----:B--2---:R-:W-:Y:S03]  /*43160*/  HMMA.16816.F32.BF16 R24, R16, R12, R24 ;  /* 0x0000000c1018723c */ /* 0x004fe60000041818 */
[----:B------:R-:W2:Y:S04]  /*43170*/  LDL.LU.64 R12, [R1+0x2358] ;  /* 0x00235800010c7983 */ /* 0x000ea80000300a00 */
[----:B------:R-:W2:Y:S01]  /*43180*/  LDL.LU R14, [R1+0xc90] ;  /* 0x000c9000010e7983 */ /* 0x000ea20000300800 */
[----:B------:R-:W-:-:S02]  /*43190*/  FMUL R21, R0, R7 ;  /* 0x0000000700157220 */ /* 0x000fc40000400000 */
[C---:B0-----:R-:W-:Y:S01]  /*431a0*/  FMUL R22, R9.reuse, R4 ;  /* 0x0000000409167220 */ /* 0x041fe20000400000 */
[----:B--2---:R-:W-:Y:S11]  /*431b0*/  STL [R1+0x2350], R14 ;  /* 0x0023500e01007387 */ /* 0x004ff60000100800 */
[----:B------:R-:W-:Y:S01]  /*431c0*/  @!UPT UIADD3 URZ, URZ, URZ, URZ ;  /* 0x0000003f3f3ff290 */ /* 0x000fe2000fffe03f */
[----:B------:R-:W-:Y:S04]  /*431d0*/  STL.64 [R1+0x2b0], R24 ;  /* 0x0002b01801007387 */ /* 0x000fe80000100a00 */
[----:B------:R-:W-:Y:S04]  /*431e0*/  STL.64 [R1+0x2b8], R26 ;  /* 0x0002b81a01007387 */ /* 0x000fe80000100a00 */
[----:B------:R0:W-:Y:S04]  /*431f0*/  STL.64 [R1+0x2348], R12 ;  /* 0x0023480c01007387 */ /* 0x0001e80000100a00 */
[----:B0-----:R-:W2:Y:S01]  /*43200*/  LDL.LU.64 R12, [R1+0xa0] ;  /* 0x0000a000010c7983 */ /* 0x001ea20000300a00 */
[----:B----4-:R-:W-:-:S03]  /*43210*/  FMUL R23, R9, R5 ;  /* 0x0000000509177220 */ /* 0x010fc60000400000 */
[----:B------:R-:W4:Y:S01]  /*43220*/  LDL.LU R7, [R1+0xc94] ;  /* 0x000c940001077983 */ /* 0x000f220000300800 */
[----:B------:R-:W-:-:S03]  /*43230*/  FMUL R24, R0, R8 ;  /* 0x0000000800187220 */ /* 0x000fc60000400000 */
[----:B------:R-:W3:Y:S04]  /*43240*/  LDL.LU R4, [R1+0xc98] ;  /* 0x000c980001047983 */ /* 0x000ee80000300800 */
[----:B------:R-:W3:Y:S01]  /*43250*/  LDL.LU R5, [R1+0xc9c] ;  /* 0x000c9c0001057983 */ /* 0x000ee20000300800 */
[----:B--2---:R-:W-:Y:S01]  /*43260*/  HMMA.16816.F32.BF16 R20, R16, R12, R20 ;  /* 0x0000000c1014723c */ /* 0x004fe20000041814 */
[----:B------:R-:W-:Y:S01]  /*43270*/  IMAD.MOV.U32 R28, RZ, RZ, R12 ;  /* 0x000000ffff1c7224 */ /* 0x000fe200078e000c */
[----:B------:R-:W-:Y:S11]  /*43280*/  MOV R8, R13 ;  /* 0x0000000d00087202 */ /* 0x000ff60000000f00 */
[----:B------:R-:W-:Y:S10]  /*43290*/  @!UPT UIADD3 URZ, URZ, URZ, URZ ;  /* 0x0000003f3f3ff290 */ /* 0x000ff4000fffe03f */
[----:B------:R-:W-:Y:S04]  /*432a0*/  STL.64 [R1+0x2a0], R20 ;  /* 0x0002a01401007387 */ /* 0x000fe80000100a00 */
[----:B------:R0:W-:Y:S04]  /*432b0*/  STL.64 [R1+0x2a8], R22 ;  /* 0x0002a81601007387 */ /* 0x0001e80000100a00 */
[----:B------:R-:W2:Y:S04]  /*432c0*/  LDL.LU R14, [R1+0x2350] ;  /* 0x00235000010e7983 */ /* 0x000ea80000300800 */
[----:B------:R-:W2:Y:S01]  /*432d0*/  LDL.LU.64 R12, [R1+0x2348] ;  /* 0x00234800010c7983 */ /* 0x000ea20000300a00 */
[----:B------:R-:W-:-:S02]  /*432e0*/  FMUL R25, R0, R6 ;  /* 0x0000000600197220 */ /* 0x000fc40000400000 */
[C---:B---3--:R-:W-:Y:S02]  /*432f0*/  FMUL R26, R9.reuse, R3 ;  /* 0x00000003091a7220 */ /* 0x048fe40000400000 */
[C---:B------:R-:W-:Y:S01]  /*43300*/  FMUL R27, R9.reuse, R2 ;  /* 0x00000002091b7220 */ /* 0x040fe20000400000 */
[----:B------:R1:W-:Y:S04]  /*43310*/  STL [R1+0x22cc], R8 ;  /* 0x0022cc0801007387 */ /* 0x0003e80000100800 */
[----:B------:R-:W-:Y:S01]  /*43320*/  STL [R1+0x22c8], R28 ;  /* 0x0022c81c01007387 */ /* 0x000fe20000100800 */
[----:B0-----:R-:W-:-:S03]  /*43330*/  FMUL R22, R9, R4 ;  /* 0x0000000409167220 */ /* 0x001fc60000400000 */
[----:B------:R-:W3:Y:S04]  /*43340*/  LDL.LU R6, [R1+0xca0] ;  /* 0x000ca00001067983 */ /* 0x000ee80000300800 */
[----:B------:R-:W3:Y:S04]  /*43350*/  LDL.LU R3, [R1+0xca4] ;  /* 0x000ca40001037983 */ /* 0x000ee80000300800 */
[----:B------:R-:W3:Y:S01]  /*43360*/  LDL.LU R2, [R1+0xca8] ;  /* 0x000ca80001027983 */ /* 0x000ee20000300800 */
[C---:B----4-:R-:W-:Y:S02]  /*43370*/  FMUL R21, R0.reuse, R7 ;  /* 0x0000000700157220 */ /* 0x050fe40000400000 */
[----:B------:R-:W-:Y:S01]  /*43380*/  FMUL R23, R9, R5 ;  /* 0x0000000509177220 */ /* 0x000fe20000400000 */
[----:B--2---:R-:W-:Y:S01]  /*43390*/  HMMA.16816.F32.BF16 R24, R16, R12, R24 ;  /* 0x0000000c1018723c */ /* 0x004fe20000041818 */
[----:B------:R-:W-:-:S02]  /*433a0*/  FMUL R20, R0, R14 ;  /* 0x0000000e00147220 */ /* 0x000fc40000400000 */
[----:B------:R-:W2:Y:S04]  /*433b0*/  LDL.LU.64 R14, [R1+0x2340] ;  /* 0x00234000010e7983 */ /* 0x000ea80000300a00 */
[----:B------:R-:W4:Y:S11]  /*433c0*/  LDL.LU R4, [R1+0xcac] ;  /* 0x000cac0001047983 */ /* 0x000f360000300800 */
[----:B------:R-:W-:Y:S05]  /*433d0*/  @!UPT UIADD3 URZ, URZ, URZ, URZ ;  /* 0x0000003f3f3ff290 */ /* 0x000fea000fffe03f */
[----:B------:R-:W-:Y:S04]  /*433e0*/  STL.64 [R1+0x290], R24 ;  /* 0x0002901801007387 */ /* 0x000fe80000100a00 */
[----:B------:R-:W-:Y:S04]  /*433f0*/  STL.64 [R1+0x298], R26 ;  /* 0x0002981a01007387 */ /* 0x000fe80000100a00 */
[----:B-1----:R-:W2:Y:S04]  /*43400*/  LDL.LU R8, [R1+0xcb0] ;  /* 0x000cb00001087983 */ /* 0x002ea80000300800 */
[----:B------:R-:W2:Y:S04]  /*43410*/  LDL.LU R7, [R1+0xcb4] ;  /* 0x000cb40001077983 */ /* 0x000ea80000300800 */
[----:B------:R-:W4:Y:S04]  /*43420*/  LDL.LU R5, [R1+0xcb8] ;  /* 0x000cb80001057983 */ /* 0x000f280000300800 */
[----:B--2---:R-:W-:Y:S04]  /*43430*/  STL [R1+0x2338], R7 ;  /* 0x0023380701007387 */ /* 0x004fe80000100800 */
[----:B----4-:R0:W-:Y:S04]  /*43440*/  STL.64 [R1+0x2330], R4 ;  /* 0x0023300401007387 */ /* 0x0101e80000100a00 */
[----:B0-----:R-:W2:Y:S01]  /*43450*/  LDL.LU.64 R4, [R1+0x80] ;  /* 0x0000800001047983 */ /* 0x001ea20000300a00 */
[----:B------:R-:W-:-:S02]  /*43460*/  MOV R12, R15 ;  /* 0x0000000f000c7202 */ /* 0x000fc40000000f00 */
[----:B------:R-:W-:Y:S01]  /*43470*/  MOV R13, R14 ;  /* 0x0000000e000d7202 */ /* 0x000fe20000000f00 */
[----:B---3--:R-:W-:-:S04]  /*43480*/  FMUL R25, R0, R3 ;  /* 0x0000000300197220 */ /* 0x008fc80000400000 */
[----:B------:R0:W-:Y:S01]  /*43490*/  STL.64 [R1+0x2328], R12 ;  /* 0x0023280c01007387 */ /* 0x0001e20000100a00 */
[----:B------:R-:W-:-:S03]  /*434a0*/  FMUL R26, R9, R2 ;  /* 0x00000002091a7220 */ /* 0x000fc60000400000 */
[----:B0-----:R-:W3:Y:S01]  /*434b0*/  LDL.LU.64 R12, [R1+0x70] ;  /* 0x00007000010c7983 */ /* 0x001ee20000300a00 */
[----:B--2---:R-:W-:Y:S01]  /*434c0*/  HMMA.16816.F32.BF16 R20, R16, R4, R20 ;  /* 0x000000041014723c */ /* 0x004fe20000041814 */
[----:B------:R-:W-:Y:S01]  /*434d0*/  IMAD.MOV.U32 R3, RZ, RZ, R4 ;  /* 0x000000ffff037224 */ /* 0x000fe200078e0004 */
[----:B------:R-:W-:Y:S11]  /*434e0*/  MOV R2, R5 ;  /* 0x0000000500027202 */ /* 0x000ff60000000f00 */
[----:B------:R-:W-:Y:S10]  /*434f0*/  @!UPT UIADD3 URZ, URZ, URZ, URZ ;  /* 0x0000003f3f3ff290 */ /* 0x000ff4000fffe03f */
[----:B------:R-:W-:Y:S04]  /*43500*/  STL.64 [R1+0x280], R20 ;  /* 0x0002801401007387 */ /* 0x000fe80000100a00 */
[----:B------:R-:W-:Y:S04]  /*43510*/  STL.64 [R1+0x288], R22 ;  /* 0x0002881601007387 */ /* 0x000fe80000100a00 */
[----:B------:R-:W2:Y:S04]  /*43520*/  LDL.LU R7, [R1+0x2338] ;  /* 0x0023380001077983 */ /* 0x000ea80000300800 */
[----:B------:R-:W4:Y:S01]  /*43530*/  LDL.LU.64 R4, [R1+0x2330] ;  /* 0x0023300001047983 */ /* 0x000f220000300a00 */
[----:B------:R-:W-:-:S03]  /*43540*/  FMUL R24, R0, R6 ;  /* 0x0000000600187220 */ /* 0x000fc60000400000 */
[----:B------:R3:W-:Y:S04]  /*43550*/  STL [R1+0x22a4], R2 ;  /* 0x0022a40201007387 */ /* 0x0007e80000100800 */
[----:B------:R0:W-:Y:S04]  /*43560*/  STL [R1+0x22a0], R3 ;  /* 0x0022a00301007387 */ /* 0x0001e80000100800 */
[----:B------:R-:W2:Y:S01]  /*43570*/  LDL.LU R6, [R1+0xcbc] ;  /* 0x000cbc0001067983 */ /* 0x000ea20000300800 */
[----:B---3--:R-:W-:Y:S02]  /*43580*/  MOV R2, R12 ;  /* 0x0000000c00027202 */ /* 0x008fe40000000f00 */
[----:B0-----:R-:W-:Y:S01]  /*43590*/  MOV R3, R13 ;  /* 0x0000000d00037202 */ /* 0x001fe20000000f00 */
[----:B----4-:R-:W-:-:S02]  /*435a0*/  FMUL R27, R9, R4 ;  /* 0x00000004091b7220 */ /* 0x010fc40000400000 */
[----:B------:R-:W3:Y:S05]  /*435b0*/  LDL.LU R4, [R1+0xccc] ;  /* 0x000ccc0001047983 */ /* 0x000eea0000300800 */
[----:B------:R-:W-:Y:S01]  /*435c0*/  HMMA.16816.F32.BF16 R24, R16, R12, R24 ;  /* 0x0000000c1018723c */ /* 0x000fe20000041818 */
[----:B------:R-:W-:Y:S11]  /*435d0*/  FMUL R22, R9, R5 ;  /* 0x0000000509167220 */ /* 0x000ff60000400000 */
[----:B------:R-:W-:Y:S11]  /*435e0*/  @!UPT UIADD3 URZ, URZ, URZ, URZ ;  /* 0x0000003f3f3ff290 */ /* 0x000ff6000fffe03f */
[----:B------:R-:W-:Y:S04]  /*435f0*/  STL.64 [R1+0x270], R24 ;  /* 0x0002701801007387 */ /* 0x000fe80000100a00 */
[----:B------:R0:W-:Y:S04]  /*43600*/  STL.64 [R1+0x278], R26 ;  /* 0x0002781a01007387 */ /* 0x0001e80000100a00 */
[----:B------:R-:W4:Y:S04]  /*43610*/  LDL.LU.64 R12, [R1+0x2328] ;  /* 0x00232800010c7983 */ /* 0x000f280000300a00 */
[----:B0-----:R-:W3:Y:S04]  /*43620*/  LDL.LU R27, [R1+0xcc0] ;  /* 0x000cc000011b7983 */ /* 0x001ee80000300800 */
[----:B------:R-:W3:Y:S04]  /*43630*/  LDL.LU R28, [R1+0xcc4] ;  /* 0x000cc400011c7983 */ /* 0x000ee80000300800 */
[----:B------:R-:W3:Y:S04]  /*43640*/  LDL.LU R5, [R1+0xcc8] ;  /* 0x000cc80001057983 */ /* 0x000ee80000300800 */
[----:B------:R-:W3:Y:S04]  /*43650*/  LDL.LU R15, [R1+0xcd0] ;  /* 0x000cd000010f7983 */ /* 0x000ee80000300800 */
[----:B------:R-:W3:Y:S01]  /*43660*/  LDL.LU R14, [R1+0xcd4] ;  /* 0x000cd400010e7983 */ /* 0x000ee20000300800 */
[----:B------:R-:W-:-:S02]  /*43670*/  FMUL R20, R0, R8 ;  /* 0x0000000800147220 */ /* 0x000fc40000400000 */
[----:B--2---:R-:W-:Y:S02]  /*43680*/  FMUL R21, R0, R7 ;  /* 0x0000000700157220 */ /* 0x004fe40000400000 */
[----:B------:R-:W-:Y:S01]  /*43690*/  FMUL R23, R9, R6 ;  /* 0x0000000609177220 */ /* 0x000fe20000400000 */
[----:B---3--:R-:W-:Y:S04]  /*436a0*/  STL.64 [R1+0x2320], R14 ;  /* 0x0023200e01007387 */ /* 0x008fe80000100a00 */
[----:B----4-:R0:W-:Y:S04]  /*436b0*/  STL.64 [R1+0x2318], R12 ;  /* 0x0023180c01007387 */ /* 0x0101e80000100a00 */
[----:B0-----:R-:W2:Y:S01]  /*436c0*/  LDL R12, [R1+0x60] ;  /* 0x00006000010c7983 */ /* 0x001ea20000100800 */
[----:B------:R-:W-:-:S03]  /*436d0*/  IMAD.MOV.U32 R13, RZ, RZ, R10 ;  /* 0x000000ffff0d7224 */ /* 0x000fc600078e000a */
[----:B------:R-:W3:Y:S04]  /*436e0*/  LDL.LU R10, [R1+0xcd8] ;  /* 0x000cd800010a7983 */ /* 0x000ee80000300800 */
[----:B------:R0:W-:Y:S04]  /*436f0*/  STL [R1+0x22d0], R2 ;  /* 0x0022d00201007387 */ /* 0x0001e80000100800 */
[----:B------:R-:W4:Y:S01]  /*43700*/  LDL.LU R8, [R1+0xcdc] ;  /* 0x000cdc0001087983 */ /* 0x000f220000300800 */
[----:B------:R-:W-:-:S03]  /*43710*/  FMUL R24, R0, R27 ;  /* 0x0000001b00187220 */ /* 0x000fc60000400000 */
[----:B------:R-:W3:Y:S01]  /*43720*/  LDL.LU R7, [R1+0xce0] ;  /* 0x000ce00001077983 */ /* 0x000ee20000300800 */
[----:B------:R-:W-:-:S03]  /*43730*/  FMUL R27, R9, R4 ;  /* 0x00000004091b7220 */ /* 0x000fc60000400000 */
[----:B------:R-:W3:Y:S04]  /*43740*/  LDL.LU R6, [R1+0xce4] ;  /* 0x000ce40001067983 */ /* 0x000ee80000300800 */
[----:B0-----:R-:W3:Y:S04]  /*43750*/  LDL.LU R2, [R1+0xce8] ;  /* 0x000ce80001027983 */ /* 0x001ee80000300800 */
[----:B------:R-:W3:Y:S01]  /*43760*/  LDL.LU.64 R14, [R1+0x2320] ;  /* 0x00232000010e7983 */ /* 0x000ee20000300a00 */
[----:B--2---:R-:W-:Y:S03]  /*43770*/  HMMA.16816.F32.BF16 R20, R16, R12, R20 ;  /* 0x0000000c1014723c */ /* 0x004fe60000041814 */
[----:B------:R-:W2:Y:S04]  /*43780*/  LDL.LU.64 R12, [R1+0x2318] ;  /* 0x00231800010c7983 */ /* 0x000ea80000300a00 */
[----:B------:R-:W2:Y:S01]  /*43790*/  LDL.LU R4, [R1+0xcec] ;  /* 0x000cec0001047983 */ /* 0x000ea20000300800 */
[----:B------:R-:W-:Y:S11]  /*437a0*/  FMUL R26, R9, R5 ;  /* 0x00000005091a7220 */ /* 0x000ff60000400000 */
[----:B------:R-:W-:Y:S04]  /*437b0*/  @!UPT UIADD3 URZ, URZ, URZ, URZ ;  /* 0x0000003f3f3ff290 */ /* 0x000fe8000fffe03f */
[----:B------:R-:W-:Y:S04]  /*437c0*/  STL.64 [R1+0x260], R20 ;  /* 0x0002601401007387 */ /* 0x000fe80000100a00 */
[----:B------:R-:W-:Y:S01]  /*437d0*/  STL.64 [R1+0x268], R22 ;  /* 0x0002681601007387 */ /* 0x000fe20000100a00 */
[----:B------:R-:W-:-:S03]  /*437e0*/  FMUL R25, R0, R28 ;  /* 0x0000001c00197220 */ /* 0x000fc60000400000 */
[----:B--2---:R0:W-:Y:S04]  /*437f0*/  STL [R1+0x2310], R4 ;  /* 0x0023100401007387 */ /* 0x0041e80000100800 */
[----:B------:R-:W2:Y:S04]  /*43800*/  LDL R5, [R1+0x44] ;  /* 0x0000440001057983 */ /* 0x000ea80000100800 */
[----:B0-----:R-:W2:Y:S01]  /*43810*/  LDL R4, [R1+0x40] ;  /* 0x0000400001047983 */ /* 0x001ea20000100800 */
[C---:B---3--:R-:W-:Y:S02]  /*43820*/  FMUL R20, R0.reuse, R15 ;  /* 0x0000000f00147220 */ /* 0x048fe40000400000 */
[----:B------:R-:W-:-:S02]  /*43830*/  FMUL R21, R0, R14 ;  /* 0x0000000e00157220 */ /* 0x000fc40000400000 */
[----:B------:R-:W-:Y:S01]  /*43840*/  HMMA.16816.F32.BF16 R12, R16, R12, R24 ;  /* 0x0000000c100c723c */ /* 0x000fe20000041818 */
[C---:B------:R-:W-:Y:S01]  /*43850*/  FMUL R22, R9.reuse, R10 ;  /* 0x0000000a09167220 */ /* 0x040fe20000400000 */
[----:B------:R-:W3:Y:S01]  /*43860*/  LDL.LU R27, [R1+0xcf0] ;  /* 0x000cf000011b7983 */ /* 0x000ee20000300800 */
[----:B----4-:R-:W-:-:S03]  /*43870*/  FMUL R23, R9, R8 ;  /* 0x0000000809177220 */ /* 0x010fc60000400000 */
[----:B------:R-:W4:Y:S11]  /*43880*/  LDL.LU R28, [R1+0xcf4] ;  /* 0x000cf400011c7983 */ /* 0x000f360000300800 */
[----:B------:R-:W-:Y:S06]  /*43890*/  @!UPT UIADD3 URZ, URZ, URZ, URZ ;  /* 0x0000003f3f3ff290 */ /* 0x000fec000fffe03f */
[----:B------:R0:W-:Y:S04]  /*438a0*/  STL.64 [R1+0x250], R12 ;  /* 0x0002500c01007387 */ /* 0x0001e80000100a00 */
[----:B------:R1:W-:Y:S04]  /*438b0*/  STL.64 [R1+0x258], R14 ;  /* 0x0002580e01007387 */ /* 0x0003e80000100a00 */
[----:B------:R-:W3:Y:S01]  /*438c0*/  LDL.LU R10, [R1+0xcf8] ;  /* 0x000cf800010a7983 */ /* 0x000ee20000300800 */
[----:B--2---:R-:W-:Y:S03]  /*438d0*/  HMMA.16816.F32.BF16 R20, R16, R4, R20 ;  /* 0x000000041014723c */ /* 0x004fe60000041814 */
[----:B------:R-:W2:Y:S01]  /*438e0*/  LDL.LU R4, [R1+0x2310] ;  /* 0x0023100001047983 */ /* 0x000ea20000300800 */
[----:B0-----:R-:W-:-:S02]  /*438f0*/  FMUL R12, R0, R7 ;  /* 0x00000007000c7220 */ /* 0x001fc40000400000 */
[----:B------:R-:W-:Y:S02]  /*43900*/  FMUL R13, R0, R6 ;  /* 0x00000006000d7220 */ /* 0x000fe40000400000 */
[C---:B-1----:R-:W-:Y:S11]  /*43910*/  FMUL R14, R9.reuse, R2 ;  /* 0x00000002090e7220 */ /* 0x042ff60000400000 */
[----:B------:R-:W-:Y:S04]  /*43920*/  @!UPT UIADD3 URZ, URZ, URZ, URZ ;  /* 0x0000003f3f3ff290 */ /* 0x000fe8000fffe03f */
[----:B------:R0:W-:Y:S04]  /*43930*/  STL.64 [R1+0x240], R20 ;  /* 0x0002401401007387 */ /* 0x0001e80000100a00 */
[----:B------:R-:W-:Y:S04]  /*43940*/  STL.64 [R1+0x248], R22 ;  /* 0x0002481601007387 */ /* 0x000fe80000100a00 */
[----:B0-----:R-:W4:Y:S04]  /*43950*/  LDL.LU.64 R20, [R1+0x30] ;  /* 0x0000300001147983 */ /* 0x001f280000300a00 */
[----:B------:R-:W4:Y:S04]  /*43960*/  LDL.LU R8, [R1+0xcfc] ;  /* 0x000cfc0001087983 */ /* 0x000f280000300800 */
[----:B------:R-:W4:Y:S04]  /*43970*/  LDL.LU R7, [R1+0xd10] ;  /* 0x000d100001077983 */ /* 0x000f280000300800 */
[----:B------:R-:W4:Y:S04]  /*43980*/  LDL.LU R6, [R1+0xd14] ;  /* 0x000d140001067983 */ /* 0x000f280000300800 */
[----:B------:R-:W4:Y:S01]  /*43990*/  LDL.LU R2, [R1+0xd18] ;  /* 0x000d180001027983 */ /* 0x000f220000300800 */
[----:B--2---:R-:W-:-:S03]  /*439a0*/  FMUL R15, R9, R4 ;  /* 0x00000004090f7220 */ /* 0x004fc60000400000 */
[----:B------:R-:W2:Y:S01]  /*439b0*/  LDL.64 R4, [R1] ;  /* 0x0000000001047983 */ /* 0x000ea20000100a00 */
[C---:B---3--:R-:W-:Y:S02]  /*439c0*/  FMUL R24, R0.reuse, R27 ;  /* 0x0000001b00187220 */ /* 0x048fe40000400000 */
[----:B----4-:R-:W-:Y:S02]  /*439d0*/  FMUL R25, R0, R28 ;  /* 0x0000001c00197220 */ /* 0x010fe40000400000 */
[C---:B------:R-:W-:Y:S01]  /*439e0*/  FMUL R26, R9.reuse, R10 ;  /* 0x0000000a091a7220 */ /* 0x040fe20000400000 */
[----:B--2---:R0:W-:Y:S04]  /*439f0*/  STL.64 [R1+0x2300], R4 ;  /* 0x0023000401007387 */ /* 0x0041e80000100a00 */
[----:B0-----:R-:W2:Y:S01]  /*43a00*/  LDL.LU.64 R4, [R1+0x20] ;  /* 0x0000200001047983 */ /* 0x001ea20000300a00 */
[----:B------:R-:W-:Y:S01]  /*43a10*/  HMMA.16816.F32.BF16 R12, R16, R20, R12 ;  /* 0x00000014100c723c */ /* 0x000fe2000004180c */
[----:B------:R-:W-:Y:S11]  /*43a20*/  FMUL R27, R9, R8 ;  /* 0x00000008091b7220 */ /* 0x000ff60000400000 */
[----:B------:R-:W-:Y:S11]  /*43a30*/  @!UPT UIADD3 URZ, URZ, URZ, URZ ;  /* 0x0000003f3f3ff290 */ /* 0x000ff6000fffe03f */
[----:B------:R0:W-:Y:S04]  /*43a40*/  STL.64 [R1+0x230], R12 ;  /* 0x0002300c01007387 */ /* 0x0001e80000100a00 */
[----:B------:R1:W-:Y:S04]  /*43a50*/  STL.64 [R1+0x238], R14 ;  /* 0x0002380e01007387 */ /* 0x0003e80000100a00 */
[----:B0-----:R-:W3:Y:S01]  /*43a60*/  LDL.LU.64 R12, [R1+0x2308] ;  /* 0x00230800010c7983 */ /* 0x001ee20000300a00 */
[----:B-1----:R-:W-:Y:S02]  /*43a70*/  MOV R14, R21 ;  /* 0x00000015000e7202 */ /* 0x002fe40000000f00 */
[----:B------:R-:W-:-:S03]  /*43a80*/  MOV R15, R20 ;  /* 0x00000014000f7202 */ /* 0x000fc60000000f00 */
[----:B------:R0:W-:Y:S04]  /*43a90*/  STL [R1+0x2280], R14 ;  /* 0x0022800e01007387 */ /* 0x0001e80000100800 */
[----:B------:R1:W-:Y:S04]  /*43aa0*/  STL [R1+0x227c], R15 ;  /* 0x00227c0f01007387 */ /* 0x0003e80000100800 */
[----:B------:R-:W4:Y:S01]  /*43ab0*/  LDL R10, [R1+0x370] ;  /* 0x00037000010a7983 */ /* 0x000f220000100800 */
[----:B--2---:R-:W-:Y:S01]  /*43ac0*/  HMMA.16816.F32.BF16 R24, R16, R4, R24 ;  /* 0x000000041018723c */ /* 0x004fe20000041818 */
[----:B0-----:R-:W-:Y:S01]  /*43ad0*/  MOV R14, R4 ;  /* 0x00000004000e7202 */ /* 0x001fe20000000f00 */
[----:B-1----:R-:W-:Y:S11]  /*43ae0*/  IMAD.MOV.U32 R15, RZ, RZ, R5 ;  /* 0x000000ffff0f7224 */ /* 0x002ff600078e0005 */
[----:B------:R-:W-:Y:S10]  /*43af0*/  @!UPT UIADD3 URZ, URZ, URZ, URZ ;  /* 0x0000003f3f3ff290 */ /* 0x000ff4000fffe03f */
[----:B------:R-:W-:Y:S04]  /*43b00*/  STL.64 [R1+0x220], R24 ;  /* 0x0002201801007387 */ /* 0x000fe80000100a00 */
[----:B------:R0:W-:Y:S04]  /*43b10*/  STL.64 [R1+0x228], R26 ;  /* 0x0002281a01007387 */ /* 0x0001e80000100a00 */
[----:B------:R-:W2:Y:S04]  /*43b20*/  LDL.LU.64 R4, [R1+0x2300] ;  /* 0x0023000001047983 */ /* 0x000ea80000300a00 */
[----:B------:R-:W2:Y:S04]  /*43b30*/  LDL.LU R23, [R1+0xd1c] ;  /* 0x000d1c0001177983 */ /* 0x000ea80000300800 */
[----:B0-----:R-:W2:Y:S04]  /*43b40*/  LDL.LU R26, [R1+0xd28] ;  /* 0x000d2800011a7983 */ /* 0x001ea80000300800 */
[----:B------:R-:W2:Y:S01]  /*43b50*/  LDL.LU R27, [R1+0xd2c] ;  /* 0x000d2c00011b7983 */ /* 0x000ea20000300800 */
[----:B------:R-:W-:Y:S01]  /*43b60*/  MOV R24, R29 ;  /* 0x0000001d00187202 */ /* 0x000fe20000000f00 */
[C---:B------:R-:W-:Y:S01]  /*43b70*/  FMUL R20, R0.reuse, R7 ;  /* 0x0000000700147220 */ /* 0x040fe20000400000 */
[----:B------:R-:W-:Y:S01]  /*43b80*/  MOV R25, R11 ;  /* 0x0000000b00197202 */ /* 0x000fe20000000f00 */
[----:B------:R-:W-:Y:S01]  /*43b90*/  FMUL R21, R0, R6 ;  /* 0x0000000600157220 */ /* 0x000fe20000400000 */
[----:B--2---:R0:W-:Y:S04]  /*43ba0*/  STL [R1+0x22f8], R27 ;  /* 0x0022f81b01007387 */ /* 0x0041e80000100800 */
[----:B0-----:R-:W2:Y:S04]  /*43bb0*/  LDL.LU R27, [R1+0xd24] ;  /* 0x000d2400011b7983 */ /* 0x001ea80000300800 */
[----:B------:R-:W4:Y:S04]  /*43bc0*/  LDL.LU R29, [R1+0x22fc] ;  /* 0x0022fc00011d7983 */ /* 0x000f280000300800 */
[----:B------:R-:W4:Y:S04]  /*43bd0*/  LDL.LU R11, [R1+0xd30] ;  /* 0x000d3000010b7983 */ /* 0x000f280000300800 */
[----:B------:R-:W4:Y:S01]  /*43be0*/  LDL.LU R7, [R1+0xd34] ;  /* 0x000d340001077983 */ /* 0x000f220000300800 */
[----:B------:R-:W-:-:S03]  /*43bf0*/  FMUL R22, R9, R2 ;  /* 0x0000000209167220 */ /* 0x000fc60000400000 */
[----:B------:R-:W4:Y:S04]  /*43c00*/  LDL.LU R6, [R1+0xd38] ;  /* 0x000d380001067983 */ /* 0x000f280000300800 */
[----:B------:R0:W-:Y:S04]  /*43c10*/  STL.64 [R1+0x22f0], R14 ;  /* 0x0022f00e01007387 */ /* 0x0001e80000100a00 */
[----:B0-----:R-:W4:Y:S04]  /*43c20*/  LDL.LU R15, [R1+0xd20] ;  /* 0x000d2000010f7983 */ /* 0x001f280000300800 */
[----:B---3--:R2:W-:Y:S04]  /*43c30*/  STL.64 [R1+0x22e8], R12 ;  /* 0x0022e80c01007387 */ /* 0x0085e80000100a00 */
[----:B------:R-:W3:Y:S04]  /*43c40*/  LDL.LU R2, [R1+0xd50] ;  /* 0x000d500001027983 */ /* 0x000ee80000300800 */
[----:B------:R-:W3:Y:S04]  /*43c50*/  LDL.LU R8, [R1+0xd54] ;  /* 0x000d540001087983 */ /* 0x000ee80000300800 */
[----:B------:R-:W3:Y:S01]  /*43c60*/  LDL.LU R28, [R1+0xd58] ;  /* 0x000d5800011c7983 */ /* 0x000ee20000300800 */
[----:B--2---:R-:W-:-:S03]  /*43c70*/  FMUL R13, R0, R27 ;  /* 0x0000001b000d7220 */ /* 0x004fc60000400000 */
[----:B------:R-:W2:Y:S01]  /*43c80*/  LDL.LU R27, [R1+0x22f8] ;  /* 0x0022f800011b7983 */ /* 0x000ea20000300800 */
[C---:B------:R-:W-:Y:S02]  /*43c90*/  FMUL R23, R9.reuse, R23 ;  /* 0x0000001709177220 */ /* 0x040fe40000400000 */
[----:B------:R-:W-:-:S05]  /*43ca0*/  FMUL R14, R9, R26 ;  /* 0x0000001a090e7220 */ /* 0x000fca0000400000 */
[----:B------:R-:W-:Y:S01]  /*43cb0*/  HMMA.16816.F32.BF16 R20, R16, R24, R20 ;  /* 0x000000181014723c */ /* 0x000fe20000041814 */
[C---:B----4-:R-:W-:Y:S11]  /*43cc0*/  FMUL R12, R0.reuse, R15 ;  /* 0x0000000f000c7220 */ /* 0x050ff60000400000 */
[----:B------:R-:W-:Y:S11]  /*43cd0*/  @!UPT UIADD3 URZ, URZ, URZ, URZ ;  /* 0x0000003f3f3ff290 */ /* 0x000ff6000fffe03f */
[----:B------:R-:W-:Y:S04]  /*43ce0*/  STL.64 [R1+0x210], R20 ;  /* 0x0002101401007387 */ /* 0x000fe80000100a00 */
[----:B------:R0:W-:Y:S04]  /*43cf0*/  STL.64 [R1+0x218], R22 ;  /* 0x0002181601007387 */ /* 0x0001e80000100a00 */
[----:B0-----:R-:W4:Y:S01]  /*43d00*/  LDL.LU R23, [R1+0xd3c] ;  /* 0x000d3c0001177983 */ /* 0x001f220000300800 */
[C---:B------:R-:W-:Y:S01]  /*43d10*/  FMUL R20, R0.reuse, R11 ;  /* 0x0000000b00147220 */ /* 0x040fe20000400000 */
[----:B------:R-:W-:Y:S01]  /*43d20*/  MOV R11, R5 ;  /* 0x00000005000b7202 */ /* 0x000fe20000000f00 */
[----:B------:R-:W-:-:S02]  /*43d30*/  FMUL R21, R0, R7 ;  /* 0x0000000700157220 */ /* 0x000fc40000400000 */
[C---:B------:R-:W-:Y:S02]  /*43d40*/  FMUL R22, R9.reuse, R6 ;  /* 0x0000000609167220 */ /* 0x040fe40000400000 */
[C---:B--2---:R-:W-:Y:S02]  /*43d50*/  FMUL R15, R9.reuse, R27 ;  /* 0x0000001b090f7220 */ /* 0x044fe40000400000 */
[----:B------:R0:W1:Y:S05]  /*43d60*/  LDSM.16.M88.4 R24, [R29+0x29c00] ;  /* 0x029c00001d18783b */ /* 0x00006a0000000200 */
[----:B------:R-:W-:Y:S01]  /*43d70*/  HMMA.16816.F32.BF16 R12, R16, R4, R12 ;  /* 0x00000004100c723c */ /* 0x000fe2000004180c */
[----:B0-----:R-:W2:Y:S11]  /*43d80*/  LDL.LU R29, [R1+0xd48] ;  /* 0x000d4800011d7983 */ /* 0x001eb60000300800 */
[----:B------:R-:W-:Y:S11]  /*43d90*/  @!UPT UIADD3 URZ, URZ, URZ, URZ ;  /* 0x0000003f3f3ff290 */ /* 0x000ff6000fffe03f */
[----:B------:R-:W-:Y:S04]  /*43da0*/  STL.64 [R1+0x200], R12 ;  /* 0x0002000c01007387 */ /* 0x000fe80000100a00 */
[----:B------:R0:W-:Y:S04]  /*43db0*/  STL.64 [R1+0x208], R14 ;  /* 0x0002080e01007387 */ /* 0x0001e80000100a00 */
[----:B0-----:R-:W2:Y:S04]  /*43dc0*/  LDL.LU.64 R14, [R1+0x22f0] ;  /* 0x0022f000010e7983 */ /* 0x001ea80000300a00 */
[----:B------:R-:W2:Y:S04]  /*43dd0*/  LDL.LU.64 R12, [R1+0x22e8] ;  /* 0x0022e800010c7983 */ /* 0x000ea80000300a00 */
[----:B------:R-:W2:Y:S04]  /*43de0*/  LDL.LU.64 R6, [R1+0x22e0] ;  /* 0x0022e00001067983 */ /* 0x000ea80000300a00 */
[----:B------:R-:W2:Y:S01]  /*43df0*/  LDL.LU.64 R4, [R1+0x22d8] ;  /* 0x0022d80001047983 */ /* 0x000ea20000300a00 */
[----:B----4-:R-:W-:-:S02]  /*43e00*/  FMUL R23, R9, R23 ;  /* 0x0000001709177220 */ /* 0x010fc40000400000 */
[C---:B---3--:R-:W-:Y:S02]  /*43e10*/  FMUL R2, R0.reuse, R2 ;  /* 0x0000000200027220 */ /* 0x048fe40000400000 */
[----:B------:R-:W-:Y:S02]  /*43e20*/  FMUL R8, R0, R8 ;  /* 0x0000000800087220 */ /* 0x000fe40000400000 */
[C---:B------:R-:W-:Y:S01]  /*43e30*/  FMUL R28, R9.reuse, R28 ;  /* 0x0000001c091c7220 */ /* 0x040fe20000400000 */
[----:B--2---:R-:W-:Y:S11]  /*43e40*/  HMMA.16816.F32.BF16 R20, R16, R4, R20 ;  /* 0x000000041014723c */ /* 0x004ff60000041814 */
[----:B------:R-:W-:Y:S11]  /*43e50*/  @!UPT UIADD3 URZ, URZ, URZ, URZ ;  /* 0x0000003f3f3ff290 */ /* 0x000ff6000fffe03f */
[----:B------:R-:W-:Y:S01]  /*43e60*/  @!UPT UIADD3 URZ, URZ, URZ, URZ ;  /* 0x0000003f3f3ff290 */ /* 0x000fe2000fffe03f */
[----:B------:R0:W-:Y:S04]  /*43e70*/  STL.64 [R1+0x1f0], R20 ;  /* 0x0001f01401007387 */ /* 0x0001e80000100a00 */
[----:B------:R2:W-:Y:S04]  /*43e80*/  STL.64 [R1+0x1f8], R22 ;  /* 0x0001f81601007387 */ /* 0x0005e80000100a00 */
[----:B0-----:R-:W3:Y:S04]  /*43e90*/  LDL.LU R20, [R1+0xd5c] ;  /* 0x000d5c0001147983 */ /* 0x001ee80000300800 */
[----:B------:R-:W4:Y:S04]  /*43ea0*/  LDL.LU R21, [R1+0xd40] ;  /* 0x000d400001157983 */ /* 0x000f280000300800 */
[----:B--2---:R-:W2:Y:S04]  /*43eb0*/  LDL.LU R22, [R1+0xd44] ;  /* 0x000d440001167983 */ /* 0x004ea80000300800 */
[----:B------:R-:W2:Y:S04]  /*43ec0*/  LDL.LU R23, [R1+0xd4c] ;  /* 0x000d4c0001177983 */ /* 0x000ea80000300800 */
[----:B------:R0:W-:Y:S04]  /*43ed0*/  STL.64 [R1+0x2250], R6 ;  /* 0x0022500601007387 */ /* 0x0001e80000100a00 */
[----:B------:R1:W-:Y:S01]  /*43ee0*/  STL.64 [R1+0x2248], R4 ;  /* 0x0022480401007387 */ /* 0x0003e20000100a00 */
[----:B0-----:R-:W-:Y:S01]  /*43ef0*/  MOV R6, R28 ;  /* 0x0000001c00067202 */ /* 0x001fe20000000f00 */
[----:B-1----:R-:W-:Y:S01]  /*43f00*/  IMAD.MOV.U32 R4, RZ, RZ, R2 ;  /* 0x000000ffff047224 */ /* 0x002fe200078e0002 */
[----:B------:R-:W-:Y:S01]  /*43f10*/  MOV R5, R8 ;  /* 0x0000000800057202 */ /* 0x000fe20000000f00 */
[----:B------:R-:W2:Y:S04]  /*43f20*/  LDL.LU R2, [R1+0x22d0] ;  /* 0x0022d00001027983 */ /* 0x000ea80000300800 */
[----:B------:R-:W2:Y:S04]  /*43f30*/  LDL.LU R8, [R1+0x22cc] ;  /* 0x0022cc0001087983 */ /* 0x000ea80000300800 */
[----:B------:R-:W2:Y:S01]  /*43f40*/  LDL.LU R28, [R1+0x22c8] ;  /* 0x0022c800011c7983 */ /* 0x000ea20000300800 */
[----:B---3--:R-:W-:-:S07]  /*43f50*/  FMUL R7, R9, R20 ;  /* 0x0000001409077220 */ /* 0x008fce0000400000 */
[----:B------:R-:W-:Y:S01]  /*43f60*/  HMMA.16816.F32.BF16 R4, R16, R12, R4 ;  /* 0x0000000c1004723c */ /* 0x000fe20000041804 */
[C---:B----4-:R-:W-:Y:S02]  /*43f70*/  FMUL R20, R0.reuse, R21 ;  /* 0x0000001500147220 */ /* 0x050fe40000400000 */
[----:B--2---:R-:W-:Y:S02]  /*43f80*/  FMUL R21, R0, R22 ;  /* 0x0000001600157220 */ /* 0x004fe40000400000 */
[C---:B------:R-:W-:Y:S02]  /*43f90*/  FMUL R22, R9.reuse, R29 ;  /* 0x0000001d09167220 */ /* 0x040fe40000400000 */
[----:B------:R-:W-:Y:S11]  /*43fa0*/  FMUL R23, R9, R23 ;  /* 0x0000001709177220 */ /* 0x000ff60000400000 */
[----:B------:R-:W-:Y:S05]  /*43fb0*/  @!UPT UIADD3 URZ, URZ, URZ, URZ ;  /* 0x0000003f3f3ff290 */ /* 0x000fea000fffe03f */
[----:B------:R-:W-:Y:S01]  /*43fc0*/  STL.64 [R1+0x1e0], R4 ;  /* 0x0001e00401007387 */ /* 0x000fe20000100a00 */
[----:B------:R-:W-:-:S03]  /*43fd0*/  MOV R29, R7 ;  /* 0x00000007001d7202 */ /* 0x000fc60000000f00 */
[----:B------:R-:W-:Y:S04]  /*43fe0*/  STL [R1+0x1e8], R6 ;  /* 0x0001e80601007387 */ /* 0x000fe80000100800 */
[----:B------:R0:W-:Y:S04]  /*43ff0*/  STL.64 [R1+0x2258], R12 ;  /* 0x0022580c01007387 */ /* 0x0001e80000100a00 */
[----:B------:R-:W-:Y:S01]  /*44000*/  STL.64 [R1+0x2288], R14 ;  /* 0x0022880e01007387 */ /* 0x000fe20000100a00 */
[----:B0-----:R-:W-:Y:S01]  /*44010*/  IMAD.MOV.U32 R12, RZ, RZ, R28 ;  /* 0x000000ffff0c7224 */ /* 0x001fe200078e001c */
[----:B------:R-:W-:-:S02]  /*44020*/  MOV R13, R8 ;  /* 0x00000008000d7202 */ /* 0x000fc40000000f00 */
[----:B------:R-:W2:Y:S04]  /*44030*/  LDL.LU R28, [R1+0x22c4] ;  /* 0x0022c400011c7983 */ /* 0x000ea80000300800 */
[----:B------:R-:W3:Y:S04]  /*44040*/  LDL.LU R8, [R1+0x22c0] ;  /* 0x0022c00001087983 */ /* 0x000ee80000300800 */
[----:B------:R0:W-:Y:S04]  /*44050*/  STL [R1+0x1ab0], R29 ;  /* 0x001ab01d01007387 */ /* 0x0001e80000100800 */
[----:B------:R-:W3:Y:S04]  /*44060*/  LDL.LU R9, [R1+0x22bc] ;  /* 0x0022bc0001097983 */ /* 0x000ee80000300800 */
[----:B------:R-:W4:Y:S04]  /*44070*/  LDL.LU R5, [R1+0xd68] ;  /* 0x000d680001057983 */ /* 0x000f280000300800 */
[----:B------:R-:W2:Y:S04]  /*44080*/  LDL.LU R4, [R1+0xd6c] ;  /* 0x000d6c0001047983 */ /* 0x000ea80000300800 */
[----:B0-----:R-:W2:Y:S04]  /*44090*/  LDL.LU R29, [R1+0xd88] ;  /* 0x000d8800011d7983 */ /* 0x001ea80000300800 */
[----:B------:R-:W2:Y:S04]  /*440a0*/  LDL.LU R15, [R1+0xd8c] ;  /* 0x000d8c00010f7983 */ /* 0x000ea80000300800 */
[----:B------:R-:W2:Y:S04]  /*440b0*/  LDL.LU R14, [R1+0xd90] ;  /* 0x000d9000010e7983 */ /* 0x000ea80000300800 */
[----:B--2---:R0:W-:Y:S04]  /*440c0*/  STL.64 [R1+0x22b0], R14 ;  /* 0x0022b00e01007387 */ /* 0x0041e80000100a00 */
[----:B0-----:R-:W2:Y:S04]  /*440d0*/  LDL.LU R14, [R1+0xd60] ;  /* 0x000d6000010e7983 */ /* 0x001ea80000300800 */
[----:B------:R-:W4:Y:S04]  /*440e0*/  LDL.LU R15, [R1+0xd64] ;  /* 0x000d6400010f7983 */ /* 0x000f280000300800 */
[----:B------:R0:W-:Y:S01]  /*440f0*/  STL.64 [R1+0x22a8], R12 ;  /* 0x0022a80c01007387 */ /* 0x0001e20000100a00 */
[----:B---3--:R-:W-:Y:S03]  /*44100*/  HMMA.16816.F32.BF16 R16, R16, R8, R20 ;  /* 0x000000081010723c */ /* 0x008fe60000041814 */
[----:B0-----:R-:W3:Y:S01]  /*44110*/  LDL.LU R12, [R1+0xc0] ;  /* 0x0000c000010c7983 */ /* 0x001ee20000300800 */
[----:B------:R-:W-:-:S03]  /*44120*/  MOV R13, R28 ;  /* 0x0000001c000d7202 */ /* 0x000fc60000000f00 */
[----:B------:R-:W3:Y:S04]  /*44130*/  LDL.LU R28, [R1+0x22b8] ;  /* 0x0022b800011c7983 */ /* 0x000ee80000300800 */
[----:B------:R-:W3:Y:S04]  /*44140*/  LDL.LU R7, [R1+0xd94] ;  /* 0x000d940001077983 */ /* 0x000ee80000300800 */
[----:B------:R-:W3:Y:S04]  /*44150*/  LDL.LU R6, [R1+0xd98] ;  /* 0x000d980001067983 */ /* 0x000ee80000300800 */
[----:B------:R-:W3:Y:S04]  /*44160*/  LDL.LU R0, [R1+0xd9c] ;  /* 0x000d9c0001007983 */ /* 0x000ee80000300800 */
[----:B------:R-:W3:Y:S04]  /*44170*/  LDL.LU R22, [R1+0xd80] ;  /* 0x000d800001167983 */ /* 0x000ee80000300800 */
[----:B------:R-:W3:Y:S04]  /*44180*/  LDL.LU R23, [R1+0xd84] ;  /* 0x000d840001177983 */ /* 0x000ee80000300800 */
[----:B------:R2:W-:Y:S04]  /*44190*/  STL.64 [R1+0x1d0], R16 ;  /* 0x0001d01001007387 */ /* 0x0005e80000100a00 */
[----:B------:R3:W-:Y:S04]  /*441a0*/  STL.64 [R1+0x1d8], R18 ;  /* 0x0001d81201007387 */ /* 0x0007e80000100a00 */
[----:B------:R-:W3:Y:S04]  /*441b0*/  LDL.LU R20, [R1+0xb0] ;  /* 0x0000b00001147983 */ /* 0x000ee80000300800 */
[----:B------:R-:W3:Y:S01]  /*441c0*/  LDL.LU R21, [R1+0xb4] ;  /* 0x0000b40001157983 */ /* 0x000ee20000300800 */
[----:B--2---:R-:W-:-:S02]  /*441d0*/  FMUL R16, R10, R14 ;  /* 0x0000000e0a107220 */ /* 0x004fc40000400000 */
[----:B----4-:R-:W-:Y:S02]  /*441e0*/  FMUL R17, R10, R15 ;  /* 0x0000000f0a117220 */ /* 0x010fe40000400000 */
[----:B------:R-:W2:Y:S01]  /*441f0*/  LDL.LU.64 R14, [R1+0x22b0] ;  /* 0x0022b000010e7983 */ /* 0x000ea20000300a00 */
[C---:B---3--:R-:W-:Y:S02]  /*44200*/  FMUL R18, R28.reuse, R5 ;  /* 0x000000051c127220 */ /* 0x048fe40000400000 */
[----:B------:R-:W-:-:S07]  /*44210*/  FMUL R19, R28, R4 ;  /* 0x000000041c137220 */ /* 0x000fce0000400000 */
[----:B------:R-:W-:Y:S01]  /*44220*/  HMMA.16816.F32.BF16 R16, R24, R12, R16 ;  /* 0x0000000c1810723c */ /* 0x000fe20000041810 */
[----:B------:R-:W3:Y:S01]  /*44230*/  LDL.LU.64 R12, [R1+0x22a8] ;  /* 0x0022a800010c7983 */ /* 0x000ee20000300a00 */
[----:B------:R-:W-:-:S03]  /*44240*/  MOV R4, R2 ;  /* 0x0000000200047202 */ /* 0x000fc60000000f00 */
[----:B------:R-:W4:Y:S11]  /*44250*/  LDL.LU R2, [R1+0x22a4] ;  /* 0x0022a40001027983 */ /* 0x000f360000300800 */
[----:B------:R-:W-:Y:S07]  /*44260*/  @!UPT UIADD3 URZ, URZ, URZ, URZ ;  /* 0x0000003f3f3ff290 */ /* 0x000fee000fffe03f */
[----:B------:R0:W-:Y:S04]  /*44270*/  STL.64 [R1+0x1c0], R16 ;  /* 0x0001c01001007387 */ /* 0x0001e80000100a00 */
[----:B------:R1:W-:Y:S01]  /*44280*/  STL.64 [R1+0x1c8], R18 ;  /* 0x0001c81201007387 */ /* 0x0003e20000100a00 */
[C---:B0-----:R-:W-:Y:S02]  /*44290*/  FMUL R16, R10.reuse, R22 ;  /* 0x000000160a107220 */ /* 0x041fe40000400000 */
[----:B------:R-:W-:Y:S02]  /*442a0*/  FMUL R17, R10, R23 ;  /* 0x000000170a117220 */ /* 0x000fe40000400000 */
[----:B-1----:R-:W-:Y:S02]  /*442b0*/  FMUL R18, R28, R29 ;  /* 0x0000001d1c127220 */ /* 0x002fe40000400000 */
[----:B------:R-:W-:-:S02]  /*442c0*/  IMAD.MOV.U32 R5, RZ, RZ, R3 ;  /* 0x000000ffff057224 */ /* 0x000fc400078e0003 */
[----:B------:R-:W4:Y:S01]  /*442d0*/  LDL.LU R3, [R1+0x22a0] ;  /* 0x0022a00001037983 */ /* 0x000f220000300800 */
[----:B--2---:R-:W-:-:S07]  /*442e0*/  FMUL R19, R28, R15 ;  /* 0x0000000f1c137220 */ /* 0x004fce0000400000 */
[----:B------:R-:W-:Y:S11]  /*442f0*/  HMMA.16816.F32.BF16 R20, R24, R20, R16 ;  /* 0x000000141814723c */ /* 0x000ff60000041810 */
[----:B------:R-:W-:Y:S11]  /*44300*/  @!UPT UIADD3 URZ, URZ, URZ, URZ ;  /* 0x0000003f3f3ff290 */ /* 0x000ff6000fffe03f */
[----:B------:R-:W-:Y:S01]  /*44310*/  @!UPT UIADD3 URZ, URZ, URZ, URZ ;  /* 0x0000003f3f3ff290 */ /* 0x000fe2000fffe03f */
[----:B------:R-:W-:Y:S04]  /*44320*/  STL.64 [R1+0x1b0], R20 ;  /* 0x0001b01401007387 */ /* 0x000fe80000100a00 */
[----:B------:R0:W-:Y:S04]  /*44330*/  STL.64 [R1+0x1b8], R22 ;  /* 0x0001b81601007387 */ /* 0x0001e80000100a00 */
[----:B0-----:R-:W2:Y:S04]  /*44340*/  LDL.LU R23, [R1+0xda0] ;  /* 0x000da00001177983 */ /* 0x001ea80000300800 */
[----:B------:R-:W2:Y:S01]  /*44350*/  LDL.LU R22, [R1+0xdb0] ;  /* 0x000db00001167983 */ /* 0x000ea20000300800 */
[----:B------:R-:W-:-:S02]  /*44360*/  FMUL R16, R10, R14 ;  /* 0x0000000e0a107220 */ /* 0x000fc40000400000 */
[----:B------:R-:W-:Y:S02]  /*44370*/  FMUL R17, R10, R7 ;  /* 0x000000070a117220 */ /* 0x000fe40000400000 */
[C---:B------:R-:W-:Y:S02]  /*44380*/  FMUL R18, R28.reuse, R6 ;  /* 0x000000061c127220 */ /* 0x040fe40000400000 */
[----:B------:R-:W-:-:S07]  /*44390*/  FMUL R19, R28, R0 ;  /* 0x000000001c137220 */ /* 0x000fce0000400000 */
[----:B---3--:R-:W-:Y:S11]  /*443a0*/  HMMA.16816.F32.BF16 R12, R24, R12, R16 ;  /* 0x0000000c180c723c */ /* 0x008ff60000041810 */
[----:B------:R-:W-:Y:S11]  /*443b0*/  @!UPT UIADD3 URZ, URZ, URZ, URZ ;  /* 0x0000003f3f3ff290 */ /* 0x000ff6000fffe03f */
[----:B------:R-:W-:Y:S01]  /*443c0*/  @!UPT UIADD3 URZ, URZ, URZ, URZ ;  /* 0x0000003f3f3ff290 */ /* 0x000fe2000fffe03f */
[----:B------:R-:W-:Y:S04]  /*443d0*/  STL.64 [R1+0x1a0], R12 ;  /* 0x0001a00c01007387 */ /* 0x000fe80000100a00 */
[----:B------:R0:W-:Y:S04]  /*443e0*/  STL.64 [R1+0x1a8], R14 ;  /* 0x0001a80e01007387 */ /* 0x0001e80000100a00 */
[----:B--2---:R-:W-:Y:S04]  /*443f0*/  STL [R1+0x229c], R22 ;  /* 0x00229c1601007387 */ /* 0x004fe80000100800 */
[----:B------:R-:W2:Y:S04]  /*44400*/  LDL.LU R20, [R1+0x90] ;  /* 0x0000900001147983 */ /* 0x000ea80000300800 */
[----:B------:R-:W2:Y:S04]  /*44410*/  LDL.LU R21, [R1+0x94] ;  /* 0x0000940001157983 */ /* 0x000ea80000300800 */
[----:B------:R-:W3:Y:S04]  /*44420*/  LDL.LU R17, [R1+0xda4] ;  /* 0x000da40001117983 */ /* 0x000ee80000300800 */
[----:B------:R-:W2:Y:S04]  /*44430*/  LDL.LU R18, [R1+0xda8] ;  /* 0x000da80001127983 */ /* 0x000ea80000300800 */
[----:B------:R-:W2:Y:S04]  /*44440*/  LDL.LU R19, [R1+0xdac] ;  /* 0x000dac0001137983 */ /* 0x000ea80000300800 */
[----:B0-----:R-:W2:Y:S04]  /*44450*/  LDL.LU R15, [R1+0xdb4] ;  /* 0x000db400010f7983 */ /* 0x001ea80000300800 */
[----:B------:R-:W2:Y:S04]  /*44460*/  LDL.LU R14, [R1+0xdb8] ;  /* 0x000db800010e7983 */ /* 0x000ea80000300800 */
[----:B------:R-:W2:Y:S04]  /*44470*/  LDL.LU R7, [R1+0xdbc] ;  /* 0x000dbc0001077983 */ /* 0x000ea80000300800 */
[----:B------:R-:W2:Y:S01]  /*44480*/  LDL.LU R6, [R1+0xdc0] ;  /* 0x000dc00001067983 */ /* 0x000ea20000300800 */
[----:B------:R-:W-:-:S03]  /*44490*/  FMUL R16, R10, R23 ;  /* 0x000000170a107220 */ /* 0x000fc60000400000 */
[----:B--2---:R-:W-:Y:S04]  /*444a0*/  STL [R1+0x2298], R6 ;  /* 0x0022980601007387 */ /* 0x004fe80000100800 */
[----:B------:R4:W-:Y:S02]  /*444b0*/  STL.64 [R1+0x2290], R4 ;  /* 0x0022900401007387 */ /* 0x0009e40000100a00 */
[----:B----4-:R-:W-:Y:S02]  /*444c0*/  MOV R4, R3 ;  /* 0x0000000300047202 */ /* 0x010fe40000000f00 */
[----:B------:R-:W-:Y:S01]  /*444d0*/  MOV R5, R2 ;  /* 0x0000000200057202 */ /* 0x000fe20000000f00 */
[----:B------:R-:W2:Y:S04]  /*444e0*/  LDL.LU R3, [R1+0xdc4] ;  /* 0x000dc40001037983 */ /* 0x000ea80000300800 */
[----:B------:R-:W4:Y:S04]  /*444f0*/  LDL.LU R2, [R1+0xdc8] ;  /* 0x000dc80001027983 */ /* 0x000f280000300800 */
[----:B------:R-:W2:Y:S04]  /*44500*/  LDL.LU R0, [R1+0xdcc] ;  /* 0x000dcc0001007983 */ /* 0x000ea80000300800 */
[----:B------:R-:W2:Y:S04]  /*44510*/  LDL.LU R12, [R1+0x60] ;  /* 0x00006000010c7983 */ /* 0x000ea80000300800 */
[----:B------:R-:W2:Y:S04]  /*44520*/  LDL.LU R13, [R1+0x64] ;  /* 0x00006400010d7983 */ /* 0x000ea80000300800 */
[----:B------:R-:W2:Y:S01]  /*44530*/  LDL.LU R22, [R1+0x229c] ;  /* 0x00229c0001167983 */ /* 0x000ea20000300800 */
[----:B---3--:R-:W-:-:S02]  /*44540*/  FMUL R17, R10, R17 ;  /* 0x000000110a117220 */ /* 0x008fc40000400000 */
[C---:B------:R-:W-:Y:S02]  /*44550*/  FMUL R18, R28.reuse, R18 ;  /* 0x000000121c127220 */ /* 0x040fe40000400000 */
[----:B------:R-:W-:-:S07]  /*44560*/  FMUL R19, R28, R19 ;  /* 0x000000131c137220 */ /* 0x000fce0000400000 */
[----:B------:R-:W-:Y:S01]  /*44570*/  HMMA.16816.F32.BF16 R16, R24, R20, R16 ;  /* 0x000000141810723c */ /* 0x000fe20000041810 */
[----:B------:R-:W3:Y:S11]  /*44580*/  LDL.LU R20, [R1+0x40] ;  /* 0x0000400001147983 */ /* 0x000ef60000300800 */
[----:B------:R-:W-:Y:S11]  /*44590*/  @!UPT UIADD3 URZ, URZ, URZ, URZ ;  /* 0x0000003f3f3ff290 */ /* 0x000ff6000fffe03f */
[----:B------:R0:W-:Y:S04]  /*445a0*/  STL.64 [R1+0x190], R16 ;  /* 0x0001901001007387 */ /* 0x0001e80000100a00 */
[----:B------:R1:W-:Y:S04]  /*445b0*/  STL.64 [R1+0x198], R18 ;  /* 0x0001981201007387 */ /* 0x0003e80000100a00 */
[----:B------:R-:W3:Y:S01]  /*445c0*/  LDL.LU R21, [R1+0x44] ;  /* 0x0000440001157983 */ /* 0x000ee20000300800 */
[----:B0-----:R-:W-:-:S03]  /*445d0*/  FMUL R17, R10, R15 ;  /* 0x0000000f0a117220 */ /* 0x001fc60000400000 */
[----:B------:R-:W3:Y:S01]  /*445e0*/  LDL.LU R6, [R1+0x2298] ;  /* 0x0022980001067983 */ /* 0x000ee20000300800 */
[C---:B-1----:R-:W-:Y:S02]  /*445f0*/  FMUL R18, R28.reuse, R14 ;  /* 0x0000000e1c127220 */ /* 0x042fe40000400000 */
[----:B------:R-:W-:Y:S02]  /*44600*/  FMUL R19, R28, R7 ;  /* 0x000000071c137220 */ /* 0x000fe40000400000 */
[----:B--2---:R-:W-:-:S07]  /*44610*/  FMUL R16, R10, R22 ;  /* 0x000000160a107220 */ /* 0x004fce0000400000 */
[----:B------:R-:W-:Y:S01]  /*44620*/  HMMA.16816.F32.BF16 R16, R24, R4, R16 ;  /* 0x000000041810723c */ /* 0x000fe20000041810 */
[----:B------:R-:W2:Y:S11]  /*44630*/  LDL.LU.64 R4, [R1+0x2290] ;  /* 0x0022900001047983 */ /* 0x000eb60000300a00 */
[----:B------:R-:W-:Y:S11]  /*44640*/  @!UPT UIADD3 URZ, URZ, URZ, URZ ;  /* 0x0000003f3f3ff290 */ /* 0x000ff6000fffe03f */
[----:B------:R0:W-:Y:S04]  /*44650*/  STL.64 [R1+0x180], R16 ;  /* 0x0001801001007387 */ /* 0x0001e80000100a00 */
[----:B------:R4:W-:Y:S04]  /*44660*/  STL.64 [R1+0x188], R18 ;  /* 0x0001881201007387 */ /* 0x0009e80000100a00 */
[----:B------:R-:W2:Y:S01]  /*44670*/  LDL.LU R29, [R1+0xdd0] ;  /* 0x000dd000011d7983 */ /* 0x000ea20000300800 */
[----:B0-----:R-:W-:-:S03]  /*44680*/  FMUL R17, R10, R3 ;  /* 0x000000030a117220 */ /* 0x001fc60000400000 */
[----:B------:R-:W2:Y:S01]  /*44690*/  LDL.LU R23, [R1+0xdd4] ;  /* 0x000dd40001177983 */ /* 0x000ea20000300800 */
[----:B----4-:R-:W-:-:S03]  /*446a0*/  FMUL R18, R28, R2 ;  /* 0x000000021c127220 */ /* 0x010fc60000400000 */
[----:B------:R-:W4:Y:S01]  /*446b0*/  LDL.LU R15, [R1+0xdd8] ;  /* 0x000dd800010f7983 */ /* 0x000f220000300800 */
[----:B---3--:R-:W-:Y:S02]  /*446c0*/  FMUL R16, R10, R6 ;  /* 0x000000060a107220 */ /* 0x008fe40000400000 */
[C---:B------:R-:W-:Y:S01]  /*446d0*/  FMUL R19, R28.reuse, R0 ;  /* 0x000000001c137220 */ /* 0x040fe20000400000 */
[----:B------:R-:W3:Y:S06]  /*446e0*/  LDL.LU R14, [R1+0xddc] ;  /* 0x000ddc00010e7983 */ /* 0x000eec0000300800 */
[----:B--2---:R-:W-:Y:S01]  /*446f0*/  HMMA.16816.F32.BF16 R16, R24, R4, R16 ;  /* 0x000000041810723c */ /* 0x004fe20000041810 */
[----:B------:R-:W2:Y:S04]  /*44700*/  LDL.LU R4, [R1+0xde0] ;  /* 0x000de00001047983 */ /* 0x000ea80000300800 */
[----:B------:R-:W2:Y:S11]  /*44710*/  LDL.LU R3, [R1+0xde4] ;  /* 0x000de40001037983 */ /* 0x000eb60000300800 */
[----:B------:R-:W-:Y:S07]  /*44720*/  @!UPT UIADD3 URZ, URZ, URZ, URZ ;  /* 0x0000003f3f3ff290 */ /* 0x000fee000fffe03f */
[----:B------:R-:W-:Y:S04]  /*44730*/  STL.64 [R1+0x170], R16 ;  /* 0x0001701001007387 */ /* 0x000fe80000100a00 */
[----:B------:R4:W-:Y:S04]  /*44740*/  STL.64 [R1+0x178], R18 ;  /* 0x0001781201007387 */ /* 0x0009e80000100a00 */
[----:B------:R-:W2:Y:S04]  /*44750*/  LDL.LU R2, [R1+0xde8] ;  /* 0x000de80001027983 */ /* 0x000ea80000300800 */
[----:B------:R-:W2:Y:S04]  /*44760*/  LDL.LU R0, [R1+0xdec] ;  /* 0x000dec0001007983 */ /* 0x000ea80000300800 */
[----:B------:R-:W2:Y:S01]  /*44770*/  LDL.LU R22, [R1+0xdf0] ;  /* 0x000df00001167983 */ /* 0x000ea20000300800 */
[----:B----4-:R-:W-:-:S02]  /*44780*/  FMUL R18, R28, R15 ;  /* 0x0000000f1c127220 */ /* 0x010fc40000400000 */
[----:B---3--:R-:W-:Y:S02]  /*44790*/  FMUL R19, R28, R14 ;  /* 0x0000000e1c137220 */ /* 0x008fe40000400000 */
[C---:B------:R-:W-:Y:S02]  /*447a0*/  FMUL R16, R10.reuse, R29 ;  /* 0x0000001d0a107220 */ /* 0x040fe40000400000 */
[----:B------:R-:W-:Y:S01]  /*447b0*/  FMUL R17, R10, R23 ;  /* 0x000000170a117220 */ /* 0x000fe20000400000 */
[----:B--2---:R-:W-:Y:S04]  /*447c0*/  STL [R1+0x2278], R22 ;  /* 0x0022781601007387 */ /* 0x004fe80000100800 */
[----:B------:R0:W-:Y:S04]  /*447d0*/  STL.64 [R1+0x2270], R20 ;  /* 0x0022701401007387 */ /* 0x0001e80000100a00 */
[----:B0-----:R-:W2:Y:S04]  /*447e0*/  LDL.LU R20, [R1+0x50] ;  /* 0x0000500001147983 */ /* 0x001ea80000300800 */
[----:B------:R-:W2:Y:S04]  /*447f0*/  LDL.LU R21, [R1+0x54] ;  /* 0x0000540001157983 */ /* 0x000ea80000300800 */
[----:B------:R-:W3:Y:S04]  /*44800*/  LDL.LU R7, [R1+0xdf4] ;  /* 0x000df40001077983 */ /* 0x000ee80000300800 */
[----:B------:R-:W4:Y:S04]  /*44810*/  LDL.LU R6, [R1+0xdf8] ;  /* 0x000df80001067983 */ /* 0x000f280000300800 */
[----:B------:R-:W2:Y:S04]  /*44820*/  LDL.LU R5, [R1+0xdfc] ;  /* 0x000dfc0001057983 */ /* 0x000ea80000300800 */
[----:B------:R-:W2:Y:S01]  /*44830*/  LDL.LU.64 R14, [R1+0x2288] ;  /* 0x00228800010e7983 */ /* 0x000ea20000300a00 */
[----:B------:R-:W-:Y:S07]  /*44840*/  HMMA.16816.F32.BF16 R16, R24, R12, R16 ;  /* 0x0000000c1810723c */ /* 0x000fee0000041810 */
[----:B--2---:R-:W-:-:S02]  /*44850*/  MOV R12, R14 ;  /* 0x0000000e000c7202 */ /* 0x004fc40000000f00 */
[----:B------:R-:W2:Y:S01]  /*44860*/  LDL.LU R14, [R1+0x2280] ;  /* 0x00228000010e7983 */ /* 0x000ea20000300800 */
[----:B------:R-:W-:Y:S11]  /*44870*/  IMAD.MOV.U32 R13, RZ, RZ, R15 ;  /* 0x000000ffff0d7224 */ /* 0x000ff600078e000f */
[----:B------:R-:W-:Y:S02]  /*44880*/  @!UPT UIADD3 URZ, URZ, URZ, URZ ;  /* 0x0000003f3f3ff290 */ /* 0x000fe4000fffe03f */
[----:B------:R0:W-:Y:S04]  /*44890*/  STL.64 [R1+0x160], R16 ;  /* 0x0001601001007387 */ /* 0x0001e80000100a00 */
[----:B------:R1:W-:Y:S04]  /*448a0*/  STL.64 [R1+0x168], R18 ;  /* 0x0001681201007387 */ /* 0x0003e80000100a00 */
[----:B------:R-:W2:Y:S01]  /*448b0*/  LDL.LU R15, [R1+0x227c] ;  /* 0x00227c00010f7983 */ /* 0x000ea20000300800 */
[----:B0-----:R-:W-:-:S03]  /*448c0*/  FMUL R16, R10, R4 ;  /* 0x000000040a107220 */ /* 0x001fc60000400000 */
[----:B------:R-:W2:Y:S01]  /*448d0*/  LDL.LU R22, [R1+0x2278] ;  /* 0x0022780001167983 */ /* 0x000ea20000300800 */
[----:B------:R-:W-:Y:S02]  /*448e0*/  FMUL R17, R10, R3 ;  /* 0x000000030a117220 */ /* 0x000fe40000400000 */
[C---:B-1----:R-:W-:Y:S02]  /*448f0*/  FMUL R18, R28.reuse, R2 ;  /* 0x000000021c127220 */ /* 0x042fe40000400000 */
[----:B------:R-:W-:-:S07]  /*44900*/  FMUL R19, R28, R0 ;  /* 0x000000001c137220 */ /* 0x000fce0000400000 */
[----:B------:R-:W-:Y:S01]  /*44910*/  HMMA.16816.F32.BF16 R16, R24, R20, R16 ;  /* 0x000000141810723c */ /* 0x000fe20000041810 */
[----:B------:R-:W2:Y:S04]  /*44920*/  LDL.LU.64 R20, [R1+0x2270] ;  /* 0x0022700001147983 */ /* 0x000ea80000300a00 */
[----:B------:R-:W2:Y:S04]  /*44930*/  LDL.LU R4, [R1+0xe00] ;  /* 0x000e000001047983 */ /* 0x000ea80000300800 */
[----:B------:R-:W2:Y:S11]  /*44940*/  LDL.LU R3, [R1+0xe04] ;  /* 0x000e040001037983 */ /* 0x000eb60000300800 */
[----:B------:R-:W-:Y:S03]  /*44950*/  @!UPT UIADD3 URZ, URZ, URZ, URZ ;  /* 0x0000003f3f3ff290 */ /* 0x000fe6000fffe03f */
[----:B------:R3:W-:Y:S04]  /*44960*/  STL.64 [R1+0x150], R16 ;  /* 0x0001501001007387 */ /* 0x0007e80000100a00 */
[----:B------:R4:W-:Y:S04]  /*44970*/  STL.64 [R1+0x158], R18 ;  /* 0x0001581201007387 */ /* 0x0009e80000100a00 */
[----:B------:R-:W2:Y:S01]  /*44980*/  LDL.LU R2, [R1+0xe08] ;  /* 0x000e080001027983 */ /* 0x000ea20000300800 */
[----:B---3--:R-:W-:-:S03]  /*44990*/  FMUL R17, R10, R7 ;  /* 0x000000070a117220 */ /* 0x008fc60000400000 */
[----:B------:R-:W3:Y:S01]  /*449a0*/  LDL.LU R0, [R1+0xe0c] ;  /* 0x000e0c0001007983 */ /* 0x000ee20000300800 */
[C---:B----4-:R-:W-:Y:S02]  /*449b0*/  FMUL R18, R28.reuse, R6 ;  /* 0x000000061c127220 */ /* 0x050fe40000400000 */
[----:B------:R-:W-:Y:S02]  /*449c0*/  FMUL R19, R28, R5 ;  /* 0x000000051c137220 */ /* 0x000fe40000400000 */
[----:B--2---:R-:W-:-:S07]  /*449d0*/  FMUL R16, R10, R22 ;  /* 0x000000160a107220 */ /* 0x004fce0000400000 */
[----:B------:R-:W-:Y:S01]  /*449e0*/  HMMA.16816.F32.BF16 R16, R24, R20, R16 ;  /* 0x000000141810723c */ /* 0x000fe20000041810 */
[----:B------:R-:W2:Y:S11]  /*449f0*/  LDL.LU R20, [R1+0x10] ;  /* 0x0000100001147983 */ /* 0x000eb60000300800 */
[----:B------:R-:W-:Y:S11]  /*44a00*/  @!UPT UIADD3 URZ, URZ, URZ, URZ ;  /* 0x0000003f3f3ff290 */ /* 0x000ff6000fffe03f */
[----:B------:R0:W-:Y:S04]  /*44a10*/  STL.64 [R1+0x140], R16 ;  /* 0x0001401001007387 */ /* 0x0001e80000100a00 */
[----:B------:R1:W-:Y:S04]  /*44a20*/  STL.64 [R1+0x148], R18 ;  /* 0x0001481201007387 */ /* 0x0003e80000100a00 */
[----:B------:R-:W2:Y:S01]  /*44a30*/  LDL.LU R21, [R1+0x14] ;  /* 0x0000140001157983 */ /* 0x000ea20000300800 */
[C---:B0-----:R-:W-:Y:S02]  /*44a40*/  FMUL R16, R10.reuse, R4 ;  /* 0x000000040a107220 */ /* 0x041fe40000400000 */
[----:B------:R-:W-:-:S02]  /*44a50*/  FMUL R17, R10, R3 ;  /* 0x000000030a117220 */ /* 0x000fc40000400000 */
[C---:B-1----:R-:W-:Y:S02]  /*44a60*/  FMUL R18, R28.reuse, R2 ;  /* 0x000000021c127220 */ /* 0x042fe40000400000 */
[----:B---3--:R-:W-:Y:S01]  /*44a70*/  FMUL R19, R28, R0 ;  /* 0x000000001c137220 */ /* 0x008fe20000400000 */
[----:B--2---:R0:W-:Y:S02]  /*44a80*/  STL.64 [R1+0x2268], R20 ;  /* 0x0022681401007387 */ /* 0x0041e40000100a00 */
[----:B0-----:R-:W-:Y:S02]  /*44a90*/  MOV R20, R15 ;  /* 0x0000000f00147202 */ /* 0x001fe40000000f00 */
[----:B------:R-:W-:Y:S01]  /*44aa0*/  MOV R21, R14 ;  /* 0x0000000e00157202 */ /* 0x000fe20000000f00 */
[----:B------:R-:W2:Y:S04]  /*44ab0*/  LDL.LU R15, [R1+0xe10] ;  /* 0x000e1000010f7983 */ /* 0x000ea80000300800 */
[----:B------:R-:W3:Y:S04]  /*44ac0*/  LDL.LU R14, [R1+0xe14] ;  /* 0x000e1400010e7983 */ /* 0x000ee80000300800 */
[----:B------:R-:W4:Y:S04]  /*44ad0*/  LDL.LU R7, [R1+0xe18] ;  /* 0x000e180001077983 */ /* 0x000f280000300800 */
[----:B------:R-:W4:Y:S01]  /*44ae0*/  LDL.LU R6, [R1+0xe1c] ;  /* 0x000e1c0001067983 */ /* 0x000f220000300800 */
[----:B------:R-:W-:Y:S03]  /*44af0*/  HMMA.16816.F32.BF16 R16, R24, R20, R16 ;  /* 0x000000141810723c */ /* 0x000fe60000041810 */
[----:B------:R-:W4:Y:S11]  /*44b00*/  LDL.LU.64 R20, [R1+0x2268] ;  /* 0x0022680001147983 */ /* 0x000f360000300a00 */
[----:B------:R-:W-:Y:S09]  /*44b10*/  @!UPT UIADD3 URZ, URZ, URZ, URZ ;  /* 0x0000003f3f3ff290 */ /* 0x000ff2000fffe03f */
[----:B------:R-:W-:Y:S01]  /*44b20*/  STL [R1+0x130], R16 ;  /* 0x0001301001007387 */ /* 0x000fe20000100800 */
[----:B------:R-:W-:Y:S01]  /*44b30*/  MOV R3, R17 ;  /* 0x0000001100037202 */ /* 0x000fe20000000f00 */
[----:B------:R-:W-:Y:S01]  /*44b40*/  IMAD.MOV.U32 R2, RZ, RZ, R18 ;  /* 0x000000ffff027224 */ /* 0x000fe200078e0012 */
[----:B------:R-:W-:Y:S01]  /*44b50*/  MOV R0, R19 ;  /* 0x0000001300007202 */ /* 0x000fe20000000f00 */
[----:B------:R-:W4:Y:S01]  /*44b60*/  LDL.LU R4, [R1] ;  /* 0x0000000001047983 */ /* 0x000f220000300800 */
[----:B------:R-:W-:-:S03]  /*44b70*/  MOV R5, R11 ;  /* 0x0000000b00057202 */ /* 0x000fc60000000f00 */
[----:B------:R-:W4:Y:S04]  /*44b80*/  LDL.LU R11, [R1+0x2260] ;  /* 0x00226000010b7983 */ /* 0x000f280000300800 */
[----:B------:R-:W4:Y:S04]  /*44b90*/  LDL.LU R23, [R1+0xe28] ;  /* 0x000e280001177983 */ /* 0x000f280000300800 */
[----:B------:R-:W4:Y:S04]  /*44ba0*/  LDL.LU R22, [R1+0xe2c] ;  /* 0x000e2c0001167983 */ /* 0x000f280000300800 */
[----:B------:R0:W-:Y:S04]  /*44bb0*/  STL [R1+0x1a58], R2 ;  /* 0x001a580201007387 */ /* 0x0001e80000100800 */
[----:B0-----:R-:W4:Y:S04]  /*44bc0*/  LDL.LU R2, [R1+0xe24] ;  /* 0x000e240001027983 */ /* 0x001f280000300800 */
[----:B------:R-:W-:Y:S04]  /*44bd0*/  STL [R1+0x1a54], R3 ;  /* 0x001a540301007387 */ /* 0x000fe80000100800 */
[----:B------:R-:W-:Y:S01]  /*44be0*/  STL [R1+0x1a50], R0 ;  /* 0x001a500001007387 */ /* 0x000fe20000100800 */
[----:B--2---:R-:W-:-:S02]  /*44bf0*/  FMUL R16, R10, R15 ;  /* 0x0000000f0a107220 */ /* 0x004fc40000400000 */
[----:B---3--:R-:W-:Y:S02]  /*44c00*/  FMUL R17, R10, R14 ;  /* 0x0000000e0a117220 */ /* 0x008fe40000400000 */
[C---:B----4-:R-:W-:Y:S02]  /*44c10*/  FMUL R18, R28.reuse, R7 ;  /* 0x000000071c127220 */ /* 0x050fe40000400000 */
[----:B------:R-:W-:-:S07]  /*44c20*/  FMUL R19, R28, R6 ;  /* 0x000000061c137220 */ /* 0x000fce0000400000 */
[----:B------:R-:W-:Y:S01]  /*44c30*/  HMMA.16816.F32.BF16 R16, R24, R12, R16 ;  /* 0x0000000c1810723c */ /* 0x000fe20000041810 */
[----:B------:R-:W2:Y:S11]  /*44c40*/  LDL.LU.64 R12, [R1+0x2258] ;  /* 0x00225800010c7983 */ /* 0x000eb60000300a00 */
[----:B------:R-:W-:Y:S11]  /*44c50*/  @!UPT UIADD3 URZ, URZ, URZ, URZ ;  /* 0x0000003f3f3ff290 */ /* 0x000ff6000fffe03f */
[----:B------:R0:W-:Y:S04]  /*44c60*/  STL.64 [R1+0x128], R18 ;  /* 0x0001281201007387 */ /* 0x0001e80000100a00 */
[----:B0-----:R-:W3:Y:S04]  /*44c70*/  LDL.LU R19, [R1+0xe20] ;  /* 0x000e200001137983 */ /* 0x001ee80000300800 */
[----:B------:R-:W4:Y:S04]  /*44c80*/  LDL.LU R15, [R1+0xe30] ;  /* 0x000e3000010f7983 */ /* 0x000f280000300800 */
[----:B------:R-:W2:Y:S04]  /*44c90*/  LDL.LU R14, [R1+0xe34] ;  /* 0x000e3400010e7983 */ /* 0x000ea80000300800 */
[----:B------:R-:W2:Y:S04]  /*44ca0*/  LDL.LU R7, [R1+0xe38] ;  /* 0x000e380001077983 */ /* 0x000ea80000300800 */
[----:B------:R-:W2:Y:S04]  /*44cb0*/  LDL.LU R6, [R1+0xe3c] ;  /* 0x000e3c0001067983 */ /* 0x000ea80000300800 */
[----:B------:R-:W2:Y:S01]  /*44cc0*/  LDL R29, [R1+0x14ac] ;  /* 0x0014ac00011d7983 */ /* 0x000ea20000100800 */
[----:B------:R-:W-:Y:S01]  /*44cd0*/  MOV R3, R16 ;  /* 0x0000001000037202 */ /* 0x000fe20000000f00 */
[----:B------:R-:W-:-:S02]  /*44ce0*/  IMAD.MOV.U32 R0, RZ, RZ, R17 ;  /* 0x000000ffff007224 */ /* 0x000fc400078e0011 */
[----:B------:R-:W-:Y:S02]  /*44cf0*/  FMUL R17, R10, R2 ;  /* 0x000000020a117220 */ /* 0x000fe40000400000 */
[----:B------:R-:W-:Y:S01]  /*44d00*/  FMUL R18, R28, R23 ;  /* 0x000000171c127220 */ /* 0x000fe20000400000 */
[----:B------:R-:W-:Y:S04]  /*44d10*/  STL [R1+0x1a60], R3 ;  /* 0x001a600301007387 */ /* 0x000fe80000100800 */
[----:B------:R0:W-:Y:S01]  /*44d20*/  STL [R1+0x1a5c], R0 ;  /* 0x001a5c0001007387 */ /* 0x0001e20000100800 */
[----:B---3--:R-:W-:Y:S02]  /*44d30*/  FMUL R16, R10, R19 ;  /* 0x000000130a107220 */ /* 0x008fe40000400000 */
[----:B------:R-:W-:-:S07]  /*44d40*/  FMUL R19, R28, R22 ;  /* 0x000000161c137220 */ /* 0x000fce0000400000 */
[----:B------:R-:W-:Y:S01]  /*44d50*/  HMMA.16816.F32.BF16 R20, R24, R20, R16 ;  /* 0x000000141814723c */ /* 0x000fe20000041810 */
[----:B--2---:R-:W1:Y:S11]  /*44d60*/  LDSM.16.M88.4 R16, [R29+0x28000] ;  /* 0x028000001d10783b */ /* 0x004e760000000200 */
[----:B------:R-:W-:Y:S11]  /*44d70*/  @!UPT UIADD3 URZ, URZ, URZ, URZ ;  /* 0x0000003f3f3ff290 */ /* 0x000ff6000fffe03f */
[----:B------:R2:W-:Y:S01]  /*44d80*/  STL [R1+0x114], R21 ;  /* 0x0001141501007387 */ /* 0x0005e20000100800 */
[----:B0-----:R-:W-:Y:S01]  /*44d90*/  MOV R0, R20 ;  /* 0x0000001400007202 */ /* 0x001fe20000000f00 */
[----:B----4-:R-:W-:Y:S01]  /*44da0*/  FMUL R20, R10, R15 ;  /* 0x0000000f0a147220 */ /* 0x010fe20000400000 */
[----:B------:R-:W-:Y:S01]  /*44db0*/  MOV R2, R23 ;  /* 0x0000001700027202 */ /* 0x000fe20000000f00 */
[----:B------:R0:W-:Y:S01]  /*44dc0*/  STL [R1+0x118], R22 ;  /* 0x0001181601007387 */ /* 0x0001e20000100800 */
[----:B------:R-:W-:Y:S02]  /*44dd0*/  FMUL R23, R28, R6 ;  /* 0x000000061c177220 */ /* 0x000fe40000400000 */
[----:B--2---:R-:W-:Y:S02]  /*44de0*/  FMUL R21, R10, R14 ;  /* 0x0000000e0a157220 */ /* 0x004fe40000400000 */
[----:B0-----:R-:W-:-:S07]  /*44df0*/  FMUL R22, R28, R7 ;  /* 0x000000071c167220 */ /* 0x001fce0000400000 */
[----:B------:R-:W-:Y:S01]  /*44e00*/  HMMA.16816.F32.BF16 R20, R24, R4, R20 ;  /* 0x000000041814723c */ /* 0x000fe20000041814 */
[----:B------:R0:W-:Y:S04]  /*44e10*/  STL [R1+0x1a68], R0 ;  /* 0x001a680001007387 */ /* 0x0001e80000100800 */
[----:B------:R-:W-:Y:S04]  /*44e20*/  STL [R1+0x1a64], R2 ;  /* 0x001a640201007387 */ /* 0x000fe80000100800 */
[----:B------:R-:W2:Y:S04]  /*44e30*/  LDL.LU R15, [R1+0xe54] ;  /* 0x000e5400010f7983 */ /* 0x000ea80000300800 */
[----:B------:R-:W3:Y:S04]  /*44e40*/  LDL.LU R14, [R1+0xe58] ;  /* 0x000e5800010e7983 */ /* 0x000ee80000300800 */
[----:B0-----:R-:W4:Y:S04]  /*44e50*/  LDL.LU R0, [R1+0xe5c] ;  /* 0x000e5c0001007983 */ /* 0x001f280000300800 */
[----:B-1----:R0:W-:Y:S03]  /*44e60*/  STL.64 [R1+0x2230], R18 ;  /* 0x0022301201007387 */ /* 0x0021e60000100a00 */
[----:B------:R-:W-:Y:S01]  /*44e70*/  IMAD.MOV.U32 R3, RZ, RZ, R23 ;  /* 0x000000ffff037224 */ /* 0x000fe200078e0017 */
[----:B0-----:R-:W2:Y:S04]  /*44e80*/  LDL.LU R18, [R1+0xe4c] ;  /* 0x000e4c0001127983 */ /* 0x001ea80000300800 */
[----:B------:R-:W2:Y:S04]  /*44e90*/  LDL.LU R19, [R1+0xe50] ;  /* 0x000e500001137983 */ /* 0x000ea80000300800 */
[----:B------:R0:W-:Y:S04]  /*44ea0*/  STL.64 [R1+0x2228], R16 ;  /* 0x0022281001007387 */ /* 0x0001e80000100a00 */
[----:B0-----:R-:W2:Y:S04]  /*44eb0*/  LDL.LU R16, [R1+0xe44] ;  /* 0x000e440001107983 */ /* 0x001ea80000300800 */
[----:B------:R-:W3:Y:S04]  /*44ec0*/  LDL.LU R17, [R1+0xe48] ;  /* 0x000e480001117983 */ /* 0x000ee80000300800 */
[----:B------:R-:W4:Y:S04]  /*44ed0*/  LDL.LU.64 R6, [R1+0x2250] ;  /* 0x0022500001067983 */ /* 0x000f280000300a00 */
[----:B------:R-:W4:Y:S04]  /*44ee0*/  LDL.LU.64 R4, [R1+0x2248] ;  /* 0x0022480001047983 */ /* 0x000f280000300a00 */
[----:B------:R2:W-:Y:S04]  /*44ef0*/  STL.64 [R1+0x100], R20 ;  /* 0x0001001401007387 */ /* 0x0005e80000100a00 */
[----:B------:R-:W4:Y:S01]  /*44f00*/  LDL.LU R23, [R1+0xe40] ;  /* 0x000e400001177983 */ /* 0x000f220000300800 */
[----:B------:R-:W-:-:S03]  /*44f10*/  MOV R2, R22 ;  /* 0x0000001600027202 */ /* 0x000fc60000000f00 */
[----:B------:R0:W-:Y:S04]  /*44f20*/  STL [R1+0x1a70], R3 ;  /* 0x001a700301007387 */ /* 0x0001e80000100800 */
[----:B------:R-:W-:Y:S01]  /*44f30*/  STL [R1+0x1a6c], R2 ;  /* 0x001a6c0201007387 */ /* 0x000fe20000100800 */
[----:B--2---:R-:W-:Y:S02]  /*44f40*/  FMUL R21, R10, R16 ;  /* 0x000000100a157220 */ /* 0x004fe40000400000 */
[----:B---3--:R-:W-:Y:S02]  /*44f50*/  FMUL R22, R28, R17 ;  /* 0x000000111c167220 */ /* 0x008fe40000400000 */
[----:B----4-:R-:W-:Y:S02]  /*44f60*/  FMUL R20, R10, R23 ;  /* 0x000000170a147220 */ /* 0x010fe40000400000 */
[C---:B------:R-:W-:Y:S01]  /*44f70*/  FMUL R23, R28.reuse, R18 ;  /* 0x000000121c177220 */ /* 0x040fe20000400000 */
[----:B------:R-:W2:Y:S06]  /*44f80*/  LDL.LU R10, [R1+0x2240] ;  /* 0x00224000010a7983 */ /* 0x000eac0000300800 */
[----:B------:R-:W-:Y:S01]  /*44f90*/  HMMA.16816.F32.BF16 R20, R24, R4, R20 ;  /* 0x000000041814723c */ /* 0x000fe20000041814 */
[----:B------:R-:W3:Y:S01]  /*44fa0*/  LDL.LU R5, [R1+0x370] ;  /* 0x0003700001057983 */ /* 0x000ee20000300800 */
[----:B------:R-:W-:Y:S11]  /*44fb0*/  FMUL R18, R28, R14 ;  /* 0x0000000e1c127220 */ /* 0x000ff60000400000 */
[----:B------:R-:W-:Y:S10]  /*44fc0*/  @!UPT UIADD3 URZ, URZ, URZ, URZ ;  /* 0x0000003f3f3ff290 */ /* 0x000ff4000fffe03f */
[----:B------:R-:W-:Y:S04]  /*44fd0*/  STL.64 [R1+0xf0], R20 ;  /* 0x0000f01401007387 */ /* 0x000fe80000100a00 */
[----:B------:R-:W-:Y:S04]  /*44fe0*/  STL.64 [R1+0xf8], R22 ;  /* 0x0000f81601007387 */ /* 0x000fe80000100a00 */
[----:B------:R-:W1:Y:S04]  /*44ff0*/  LDSM.16.M88.4 R20, [R29+0x28400] ;  /* 0x028400001d14783b */ /* 0x000e680000000200 */
[----:B------:R-:W4:Y:S04]  /*45000*/  LDL.LU R4, [R1+0xe60] ;  /* 0x000e600001047983 */ /* 0x000f280000300800 */
[----:B0-----:R-:W2:Y:S04]  /*45010*/  LDL.LU R3, [R1+0xe64] ;  /* 0x000e640001037983 */ /* 0x001ea80000300800 */
[----:B-1----:R-:W-:Y:S04]  /*45020*/  STL.64 [R1+0x2118], R22 ;  /* 0x0021181601007387 */ /* 0x002fe80000100a00 */
[----:B------:R0:W-:Y:S04]  /*45030*/  STL.64 [R1+0x2110], R20 ;  /* 0x0021101401007387 */ /* 0x0001e80000100a00 */
[----:B0-----:R-:W2:Y:S04]  /*45040*/  LDL.LU R20, [R1+0x980] ;  /* 0x0009800001147983 */ /* 0x001ea80000300800 */
[----:B------:R-:W2:Y:S04]  /*45050*/  LDL.LU R21, [R1+0x984] ;  /* 0x0009840001157983 */ /* 0x000ea80000300800 */
[----:B------:R-:W2:Y:S04]  /*45060*/  LDL.LU R22, [R1+0x988] ;  /* 0x0009880001167983 */ /* 0x000ea80000300800 */
[----:B------:R-:W2:Y:S04]  /*45070*/  LDL.LU R23, [R1+0x98c] ;  /* 0x00098c0001177983 */ /* 0x000ea80000300800 */
[----:B------:R-:W2:Y:S01]  /*45080*/  LDL.LU R2, [R1+0xe68] ;  /* 0x000e680001027983 */ /* 0x000ea20000300800 */
[----:B---3--:R-:W-:-:S02]  /*45090*/  FMUL R16, R5, R19 ;  /* 0x0000001305107220 */ /* 0x008fc40000400000 */
[C---:B------:R-:W-:Y:S02]  /*450a0*/  FMUL R17, R5.reuse, R15 ;  /* 0x0000000f05117220 */ /* 0x040fe40000400000 */
[----:B------:R-:W-:Y:S02]  /*450b0*/  FMUL R19, R28, R0 ;  /* 0x000000001c137220 */ /* 0x000fe40000400000 */
[----:B------:R-:W3:Y:S05]  /*450c0*/  LDL.LU R0, [R1+0xe6c] ;  /* 0x000e6c0001007983 */ /* 0x000eea0000300800 */
[----:B------:R-:W-:Y:S11]  /*450d0*/  HMMA.16816.F32.BF16 R12, R24, R12, R16 ;  /* 0x0000000c180c723c */ /* 0x000ff60000041810 */
        /* <DEDUP_REMOVED lines=8> */
[----:B--2---:R0:W-:Y:S04]  /*45160*/  STL.64 [R1+0x2218], R14 ;  /* 0x0022180e01007387 */ /* 0x0041e80000100a00 */
[----:B------:R-:W-:Y:S04]  /*45170*/  STL.64 [R1+0x2210], R12 ;  /* 0x0022100c01007387 */ /* 0x000fe80000100a00 */
[----:B0-----:R-:W2:Y:S01]  /*45180*/  LDL.64 R14, [R1+0xb8] ;  /* 0x0000b800010e7983 */ /* 0x001ea20000100a00 */
[C---:B----4-:R-:W-:Y:S01]  /*45190*/  FMUL R16, R5.reuse, R4 ;  /* 0x0000000405107220 */ /* 0x050fe20000400000 */
[----:B------:R-:W-:Y:S01]  /*451a0*/  MOV R4, R10 ;  /* 0x0000000a00047202 */ /* 0x000fe20000000f00 */
[----:B------:R-:W-:-:S02]  /*451b0*/  FMUL R17, R5, R3 ;  /* 0x0000000305117220 */ /* 0x000fc40000400000 */
[C---:B------:R-:W-:Y:S02]  /*451c0*/  FMUL R18, R28.reuse, R2 ;  /* 0x000000021c127220 */ /* 0x040fe40000400000 */
[----:B---3--:R-:W-:-:S07]  /*451d0*/  FMUL R19, R28, R0 ;  /* 0x000000001c137220 */ /* 0x008fce0000400000 */
[----:B------:R-:W-:Y:S01]  /*451e0*/  HMMA.16816.F32.BF16 R24, R24, R8, R16 ;  /* 0x000000081818723c */ /* 0x000fe20000041810 */
[----:B--2---:R0:W-:Y:S04]  /*451f0*/  STL.64 [R1+0x2220], R14 ;  /* 0x0022200e01007387 */ /* 0x0041e80000100a00 */
[----:B0-----:R-:W2:Y:S04]  /*45200*/  LDL.64 R14, [R1+0xc8] ;  /* 0x0000c800010e7983 */ /* 0x001ea80000100a00 */
[----:B------:R0:W-:Y:S04]  /*45210*/  STL [R1+0x1ab4], R5 ;  /* 0x001ab40501007387 */ /* 0x0001e80000100800 */
[----:B------:R-:W3:Y:S01]  /*45220*/  LDL.LU R10, [R1+0x223c] ;  /* 0x00223c00010a7983 */ /* 0x000ee20000300800 */
[----:B0-----:R-:W-:-:S03]  /*45230*/  MOV R5, R11 ;  /* 0x0000000b00057202 */ /* 0x001fc60000000f00 */
[----:B------:R-:W3:Y:S04]  /*45240*/  LDL.LU R11, [R1+0x2238] ;  /* 0x00223800010b7983 */ /* 0x000ee80000300800 */
[----:B------:R0:W-:Y:S04]  /*45250*/  STL.64 [R1+0x2208], R6 ;  /* 0x0022080601007387 */ /* 0x0001e80000100a00 */
[----:B------:R-:W-:Y:S04]  /*45260*/  STL.64 [R1+0x2200], R4 ;  /* 0x0022000401007387 */ /* 0x000fe80000100a00 */
[----:B0-----:R-:W4:Y:S04]  /*45270*/  LDL.64 R6, [R1+0xa8] ;  /* 0x0000a80001067983 */ /* 0x001f280000100a00 */
[----:B------:R-:W-:Y:S04]  /*45280*/  STL [R1+0x1a74], R28 ;  /* 0x001a741c01007387 */ /* 0x000fe80000100800 */
[----:B------:R-:W2:Y:S04]  /*45290*/  LDL.LU.64 R18, [R1+0x2230] ;  /* 0x0022300001127983 */ /* 0x000ea80000300a00 */
[----:B------:R-:W2:Y:S04]  /*452a0*/  LDL.LU.64 R16, [R1+0x2228] ;  /* 0x0022280001107983 */ /* 0x000ea80000300a00 */
[----:B------:R-:W-:Y:S04]  /*452b0*/  STL.64 [R1+0xd0], R24 ;  /* 0x0000d01801007387 */ /* 0x000fe80000100a00 */
[----:B------:R0:W-:Y:S04]  /*452c0*/  STL.64 [R1+0xd8], R26 ;  /* 0x0000d81a01007387 */ /* 0x0001e80000100a00 */
[----:B0-----:R-:W4:Y:S04]  /*452d0*/  LDL.64 R26, [R1+0x88] ;  /* 0x00008800011a7983 */ /* 0x001f280000100a00 */
[----:B---3--:R0:W-:Y:S04]  /*452e0*/  STL.64 [R1+0x21c0], R10 ;  /* 0x0021c00a01007387 */ /* 0x0081e80000100a00 */
[----:B------:R-:W3:Y:S04]  /*452f0*/  LDL.LU R8, [R1+0x940] ;  /* 0x0009400001087983 */ /* 0x000ee80000300800 */
[----:B------:R-:W3:Y:S04]  /*45300*/  LDL.LU R9, [R1+0x944] ;  /* 0x0009440001097983 */ /* 0x000ee80000300800 */
[----:B0-----:R-:W3:Y:S04]  /*45310*/  LDL.LU R10, [R1+0x948] ;  /* 0x00094800010a7983 */ /* 0x001ee80000300800 */
[----:B------:R-:W3:Y:S01]  /*45320*/  LDL.LU R11, [R1+0x94c] ;  /* 0x00094c00010b7983 */ /* 0x000ee20000300800 */
[C---:B--2---:R-:W-:Y:S11]  /*45330*/  HMMA.16816.F32.BF16 R20, R16.reuse, R14, R20 ;  /* 0x0000000e1014723c */ /* 0x044ff60000041814 */
[----:B------:R-:W-:Y:S11]  /*45340*/  @!UPT UIADD3 URZ, URZ, URZ, URZ ;  /* 0x0000003f3f3ff290 */ /* 0x000ff6000fffe03f */
[----:B------:R-:W-:Y:S01]  /*45350*/  @!UPT UIADD3 URZ, URZ, URZ, URZ ;  /* 0x0000003f3f3ff290 */ /* 0x000fe2000fffe03f */
[----:B------:R0:W-:Y:S04]  /*45360*/  STL.64 [R1+0x660], R20 ;  /* 0x0006601401007387 */ /* 0x0001e80000100a00 */
[----:B------:R-:W-:Y:S01]  /*45370*/  STL.64 [R1+0x668], R22 ;  /* 0x0006681601007387 */ /* 0x000fe20000100a00 */
[----:B0-----:R-:W-:Y:S01]  /*45380*/  IMAD.MOV.U32 R20, RZ, RZ, R15 ;  /* 0x000000ffff147224 */ /* 0x001fe200078e000f */
[----:B------:R-:W-:Y:S02]  /*45390*/  MOV R21, R14 ;  /* 0x0000000e00157202 */ /* 0x000fe40000000f00 */
[----:B------:R-:W2:Y:S04]  /*453a0*/  LDL.LU.64 R14, [R1+0x2220] ;  /* 0x00222000010e7983 */ /* 0x000ea80000300a00 */
[----:B------:R0:W-:Y:S04]  /*453b0*/  STL [R1+0x2154], R20 ;  /* 0x0021541401007387 */ /* 0x0001e80000100800 */
[----:B------:R1:W-:Y:S04]  /*453c0*/  STL [R1+0x2148], R21 ;  /* 0x0021481501007387 */ /* 0x0003e80000100800 */
[----:B0-----:R-:W2:Y:S04]  /*453d0*/  LDL.LU R20, [R1+0x970] ;  /* 0x0009700001147983 */ /* 0x001ea80000300800 */
[----:B-1----:R-:W2:Y:S04]  /*453e0*/  LDL.LU R21, [R1+0x974] ;  /* 0x0009740001157983 */ /* 0x002ea80000300800 */
[----:B------:R-:W2:Y:S04]  /*453f0*/  LDL.LU R22, [R1+0x978] ;  /* 0x0009780001167983 */ /* 0x000ea80000300800 */
[----:B------:R-:W2:Y:S02]  /*45400*/  LDL.LU R23, [R1+0x97c] ;  /* 0x00097c0001177983 */ /* 0x000ea40000300800 */
[C---:B--2---:R-:W-:Y:S11]  /*45410*/  HMMA.16816.F32.BF16 R20, R16.reuse, R14, R20 ;  /* 0x0000000e1014723c */ /* 0x044ff60000041814 */
[----:B------:R-:W-:Y:S11]  /*45420*/  @!UPT UIADD3 URZ, URZ, URZ, URZ ;  /* 0x0000003f3f3ff290 */ /* 0x000ff6000fffe03f */
[----:B------:R-:W-:Y:S01]  /*45430*/  @!UPT UIADD3 URZ, URZ, URZ, URZ ;  /* 0x0000003f3f3ff290 */ /* 0x000fe2000fffe03f */
[----:B------:R-:W-:Y:S04]  /*45440*/  STL.64 [R1+0x650], R20 ;  /* 0x0006501401007387 */ /* 0x000fe80000100a00 */
[----:B------:R0:W-:Y:S02]  /*45450*/  STL.64 [R1+0x658], R22 ;  /* 0x0006581601007387 */ /* 0x0001e40000100a00 */
[----:B0-----:R-:W-:Y:S02]  /*45460*/  MOV R23, R14 ;  /* 0x0000000e00177202 */ /* 0x001fe40000000f00 */
[----:B------:R-:W-:Y:S02]  /*45470*/  MOV R22, R15 ;  /* 0x0000000f00167202 */ /* 0x000fe40000000f00 */
[----:B------:R-:W4:Y:S04]  /*45480*/  LDL.LU.64 R14, [R1+0x2218] ;  /* 0x00221800010e7983 */ /* 0x000f280000300a00 */
[----:B------:R-:W4:Y:S02]  /*45490*/  LDL.LU.64 R12, [R1+0x2210] ;  /* 0x00221000010c7983 */ /* 0x000f240000300a00 */
[C---:B----4-:R-:W-:Y:S11]  /*454a0*/  HMMA.16816.F32.BF16 R12, R16.reuse, R6, R12 ;  /* 0x00000006100c723c */ /* 0x050ff6000004180c */
[----:B------:R-:W-:Y:S11]  /*454b0*/  @!UPT UIADD3 URZ, URZ, URZ, URZ ;  /* 0x0000003f3f3ff290 */ /* 0x000ff6000fffe03f */
[----:B------:R-:W-:Y:S01]  /*454c0*/  @!UPT UIADD3 URZ, URZ, URZ, URZ ;  /* 0x0000003f3f3ff290 */ /* 0x000fe2000fffe03f */
[----:B------:R-:W-:Y:S04]  /*454d0*/  STL.64 [R1+0x960], R12 ;  /* 0x0009600c01007387 */ /* 0x000fe80000100a00 */
[----:B------:R0:W-:Y:S02]  /*454e0*/  STL.64 [R1+0x968], R14 ;  /* 0x0009680e01007387 */ /* 0x0001e40000100a00 */
[----:B0-----:R-:W-:Y:S01]  /*454f0*/  MOV R14, R6 ;  /* 0x00000006000e7202 */ /* 0x001fe20000000f00 */
[----:B------:R-:W-:Y:S02]  /*45500*/  IMAD.MOV.U32 R15, RZ, RZ, R7 ;  /* 0x000000ffff0f7224 */ /* 0x000fe400078e0007 */
[----:B------:R-:W2:Y:S04]  /*45510*/  LDL.LU.64 R6, [R1+0x2208] ;  /* 0x0022080001067983 */ /* 0x000ea80000300a00 */
[----:B------:R-:W2:Y:S04]  /*45520*/  LDL.LU.64 R4, [R1+0x2200] ;  /* 0x0022000001047983 */ /* 0x000ea80000300a00 */
[----:B------:R0:W-:Y:S04]  /*45530*/  STL.64 [R1+0x21f8], R14 ;  /* 0x0021f80e01007387 */ /* 0x0001e80000100a00 */
[----:B0-----:R-:W2:Y:S01]  /*45540*/  LDL.64 R14, [R1+0x98] ;  /* 0x00009800010e7983 */ /* 0x001ea20000100a00 */
[----:B---3--:R-:W-:Y:S01]  /*45550*/  HMMA.16816.F32.BF16 R8, R16, R26, R8 ;  /* 0x0000001a1008723c */ /* 0x008fe20000041808 */
[----:B------:R-:W-:-:S07]  /*45560*/  MOV R20, R26 ;  /* 0x0000001a00147202 */ /* 0x000fce0000000f00 */
[----:B--2---:R-:W-:Y:S01]  /*45570*/  HMMA.16816.F32.BF16 R4, R16, R14, R4 ;  /* 0x0000000e1004723c */ /* 0x004fe20000041804 */
[----:B------:R-:W-:Y:S11]  /*45580*/  MOV R21, R15 ;  /* 0x0000000f00157202 */ /* 0x000ff60000000f00 */
[----:B------:R-:W-:Y:S11]  /*45590*/  @!UPT UIADD3 URZ, URZ, URZ, URZ ;  /* 0x0000003f3f3ff290 */ /* 0x000ff6000fffe03f */
[----:B------:R-:W-:Y:S04]  /*455a0*/  STL.64 [R1+0x950], R4 ;  /* 0x0009500401007387 */ /* 0x000fe80000100a00 */
[----:B------:R0:W-:Y:S04]  /*455b0*/  STL.64 [R1+0x958], R6 ;  /* 0x0009580601007387 */ /* 0x0001e80000100a00 */
[----:B------:R-:W-:Y:S04]  /*455c0*/  STL.64 [R1+0x940], R8 ;  /* 0x0009400801007387 */ /* 0x000fe80000100a00 */
[----:B------:R-:W-:Y:S01]  /*455d0*/  STL.64 [R1+0x948], R10 ;  /* 0x0009480a01007387 */ /* 0x000fe20000100a00 */
[----:B0-----:R-:W-:Y:S01]  /*455e0*/  MOV R7, R14 ;  /* 0x0000000e00077202 */ /* 0x001fe20000000f00 */
[----:B------:R-:W-:-:S02]  /*455f0*/  IMAD.MOV.U32 R6, RZ, RZ, R27 ;  /* 0x000000ffff067224 */ /* 0x000fc400078e001b */
[----:B------:R-:W2:Y:S04]  /*45600*/  LDL.LU R12, [R1+0x930] ;  /* 0x00093000010c7983 */ /* 0x000ea80000300800 */
[----:B------:R-:W2:Y:S04]  /*45610*/  LDL.LU R13, [R1+0x934] ;  /* 0x00093400010d7983 */ /* 0x000ea80000300800 */
[----:B------:R-:W2:Y:S04]  /*45620*/  LDL.LU R14, [R1+0x938] ;  /* 0x00093800010e7983 */ /* 0x000ea80000300800 */
[----:B------:R-:W2:Y:S04]  /*45630*/  LDL.LU R15, [R1+0x93c] ;  /* 0x00093c00010f7983 */ /* 0x000ea80000300800 */
[----:B------:R-:W2:Y:S04]  /*45640*/  LDL.64 R26, [R1+0x78] ;  /* 0x00007800011a7983 */ /* 0x000ea80000100a00 */
[----:B------:R-:W-:Y:S04]  /*45650*/  STL.64 [R1+0x21d8], R6 ;  /* 0x0021d80601007387 */ /* 0x000fe80000100a00 */
[----:B------:R0:W-:Y:S04]  /*45660*/  STL.64 [R1+0x2160], R22 ;  /* 0x0021601601007387 */ /* 0x0001e80000100a00 */
[----:B------:R-:W-:Y:S04]  /*45670*/  STL.64 [R1+0x2158], R20 ;  /* 0x0021581401007387 */ /* 0x000fe80000100a00 */
[----:B0-----:R-:W3:Y:S04]  /*45680*/  LDL.64 R22, [R1+0x8] ;  /* 0x0000080001167983 */ /* 0x001ee80000100a00 */
[----:B---3--:R0:W-:Y:S04]  /*45690*/  STL.64 [R1+0x2178], R22 ;  /* 0x0021781601007387 */ /* 0x0081e80000100a00 */
[----:B0-----:R-:W3:Y:S04]  /*456a0*/  LDL R22, [R1+0x18] ;  /* 0x0000180001167983 */ /* 0x001ee80000100800 */
[----:B------:R-:W3:Y:S04]  /*456b0*/  LDL R23, [R1+0x1c] ;  /* 0x00001c0001177983 */ /* 0x000ee80000100800 */
[----:B---3--:R0:W-:Y:S04]  /*456c0*/  STL.64 [R1+0x2190], R22 ;  /* 0x0021901601007387 */ /* 0x0081e80000100a00 */
[----:B------:R-:W3:Y:S04]  /*456d0*/  LDL.LU R20, [R1+0x8e0] ;  /* 0x0008e00001147983 */ /* 0x000ee80000300800 */
[----:B------:R-:W3:Y:S04]  /*456e0*/  LDL.LU R21, [R1+0x8e4] ;  /* 0x0008e40001157983 */ /* 0x000ee80000300800 */
[----:B0-----:R-:W4:Y:S04]  /*456f0*/  LDL.LU R22, [R1+0x8e8] ;  /* 0x0008e80001167983 */ /* 0x001f280000300800 */
[----:B------:R-:W4:Y:S04]  /*45700*/  LDL.LU R23, [R1+0x8ec] ;  /* 0x0008ec0001177983 */ /* 0x000f280000300800 */
        /* <DEDUP_REMOVED lines=8> */
[----:B--2---:R0:W-:Y:S04]  /*45790*/  STL.64 [R1+0x21e8], R6 ;  /* 0x0021e80601007387 */ /* 0x0041e80000100a00 */
[----:B------:R-:W-:Y:S04]  /*457a0*/  STL.64 [R1+0x21e0], R4 ;  /* 0x0021e00401007387 */ /* 0x000fe80000100a00 */
[----:B0-----:R-:W2:Y:S04]  /*457b0*/  LDL.64 R6, [R1+0x68] ;  /* 0x0000680001067983 */ /* 0x001ea80000100a00 */
[----:B------:R0:W-:Y:S04]  /*457c0*/  STL.64 [R1+0x21d0], R10 ;  /* 0x0021d00a01007387 */ /* 0x0001e80000100a00 */
[----:B------:R1:W-:Y:S04]  /*457d0*/  STL.64 [R1+0x21c8], R8 ;  /* 0x0021c80801007387 */ /* 0x0003e80000100a00 */
[----:B0-----:R-:W2:Y:S01]  /*457e0*/  LDL.64 R10, [R1+0x58] ;  /* 0x00005800010a7983 */ /* 0x001ea20000100a00 */
[----:B------:R-:W-:Y:S03]  /*457f0*/  HMMA.16816.F32.BF16 R12, R16, R26, R12 ;  /* 0x0000001a100c723c */ /* 0x000fe6000004180c */
[----:B--2---:R0:W-:Y:S04]  /*45800*/  STL.64 [R1+0x21f0], R10 ;  /* 0x0021f00a01007387 */ /* 0x0041e80000100a00 */
[----:B-1----:R-:W2:Y:S04]  /*45810*/  LDL.LU R8, [R1+0x920] ;  /* 0x0009200001087983 */ /* 0x002ea80000300800 */
[----:B------:R-:W2:Y:S04]  /*45820*/  LDL.LU R9, [R1+0x924] ;  /* 0x0009240001097983 */ /* 0x000ea80000300800 */
[----:B0-----:R-:W2:Y:S04]  /*45830*/  LDL.LU R10, [R1+0x928] ;  /* 0x00092800010a7983 */ /* 0x001ea80000300800 */
[----:B------:R-:W2:Y:S04]  /*45840*/  LDL.LU R11, [R1+0x92c] ;  /* 0x00092c00010b7983 */ /* 0x000ea80000300800 */
[----:B----4-:R0:W-:Y:S04]  /*45850*/  STL.64 [R1+0x21a0], R22 ;  /* 0x0021a01601007387 */ /* 0x0101e80000100a00 */
[----:B---3--:R-:W-:Y:S04]  /*45860*/  STL.64 [R1+0x2198], R20 ;  /* 0x0021981401007387 */ /* 0x008fe80000100a00 */
[----:B0-----:R-:W3:Y:S04]  /*45870*/  LDL.64 R22, [R1+0x38] ;  /* 0x0000380001167983 */ /* 0x001ee80000100a00 */
[----:B---3--:R0:W-:Y:S04]  /*45880*/  STL.64 [R1+0x21b8], R22 ;  /* 0x0021b81601007387 */ /* 0x0081e80000100a00 */
[----:B0-----:R-:W3:Y:S04]  /*45890*/  LDL.64 R22, [R1+0x48] ;  /* 0x0000480001167983 */ /* 0x001ee80000100a00 */
[----:B------:R-:W-:Y:S04]  /*458a0*/  STL.64 [R1+0x930], R12 ;  /* 0x0009300c01007387 */ /* 0x000fe80000100a00 */
[----:B------:R0:W-:Y:S04]  /*458b0*/  STL.64 [R1+0x938], R14 ;  /* 0x0009380e01007387 */ /* 0x0001e80000100a00 */
[----:B0-----:R-:W4:Y:S01]  /*458c0*/  LDL.LU.64 R14, [R1+0x21f8] ;  /* 0x0021f800010e7983 */ /* 0x001f220000300a00 */
[----:B------:R-:W-:-:S02]  /*458d0*/  MOV R13, R26 ;  /* 0x0000001a000d7202 */ /* 0x000fc40000000f00 */
[----:B------:R-:W-:Y:S02]  /*458e0*/  MOV R12, R27 ;  /* 0x0000001b000c7202 */ /* 0x000fe40000000f00 */
[----:B------:R-:W0:Y:S04]  /*458f0*/  LDSM.16.M88.4 R24, [R29+0x28800] ;  /* 0x028800001d18783b */ /* 0x000e280000000200 */
[----:B----4-:R-:W-:Y:S04]  /*45900*/  STL.64 [R1+0x2170], R14 ;  /* 0x0021700e01007387 */ /* 0x010fe80000100a00 */
[----:B------:R1:W-:Y:S04]  /*45910*/  STL.64 [R1+0x2168], R12 ;  /* 0x0021680c01007387 */ /* 0x0003e80000100a00 */
[----:B-1----:R-:W4:Y:S04]  /*45920*/  LDL.LU R12, [R1+0x8c0] ;  /* 0x0008c000010c7983 */ /* 0x002f280000300800 */
[----:B------:R-:W4:Y:S04]  /*45930*/  LDL.LU R13, [R1+0x8c4] ;  /* 0x0008c400010d7983 */ /* 0x000f280000300800 */
[----:B------:R-:W3:Y:S04]  /*45940*/  LDL.LU R14, [R1+0x8c8] ;  /* 0x0008c800010e7983 */ /* 0x000ee80000300800 */
[----:B------:R-:W3:Y:S01]  /*45950*/  LDL.LU R15, [R1+0x8cc] ;  /* 0x0008cc00010f7983 */ /* 0x000ee20000300800 */
[----:B--2---:R-:W-:Y:S03]  /*45960*/  HMMA.16816.F32.BF16 R8, R16, R6, R8 ;  /* 0x000000061008723c */ /* 0x004fe60000041808 */
[----:B---3--:R-:W-:Y:S04]  /*45970*/  STL.64 [R1+0x2188], R14 ;  /* 0x0021880e01007387 */ /* 0x008fe80000100a00 */
[----:B----4-:R1:W-:Y:S04]  /*45980*/  STL.64 [R1+0x2180], R12 ;  /* 0x0021800c01007387 */ /* 0x0103e80000100a00 */
[----:B-1----:R-:W2:Y:S04]  /*45990*/  LDL.LU R12, [R1+0x8d0] ;  /* 0x0008d000010c7983 */ /* 0x002ea80000300800 */
[----:B------:R-:W2:Y:S04]  /*459a0*/  LDL.LU R13, [R1+0x8d4] ;  /* 0x0008d400010d7983 */ /* 0x000ea80000300800 */
[----:B------:R-:W3:Y:S04]  /*459b0*/  LDL.LU R14, [R1+0x8d8] ;  /* 0x0008d800010e7983 */ /* 0x000ee80000300800 */
[----:B------:R-:W3:Y:S01]  /*459c0*/  LDL.LU R15, [R1+0x8dc] ;  /* 0x0008dc00010f7983 */ /* 0x000ee20000300800 */
[----:B------:R-:W-:Y:S01]  /*459d0*/  MOV R2, R6 ;  /* 0x0000000600027202 */ /* 0x000fe20000000f00 */
[----:B------:R-:W-:-:S02]  /*459e0*/  IMAD.MOV.U32 R0, RZ, RZ, R7 ;  /* 0x000000ffff007224 */ /* 0x000fc400078e0007 */
[----:B---3--:R-:W-:Y:S04]  /*459f0*/  STL.64 [R1+0x21b0], R14 ;  /* 0x0021b00e01007387 */ /* 0x008fe80000100a00 */
[----:B--2---:R1:W-:Y:S04]  /*45a00*/  STL.64 [R1+0x21a8], R12 ;  /* 0x0021a80c01007387 */ /* 0x0043e80000100a00 */
[----:B-1----:R-:W2:Y:S04]  /*45a10*/  LDL.LU R12, [R1+0x8f0] ;  /* 0x0008f000010c7983 */ /* 0x002ea80000300800 */
[----:B------:R-:W2:Y:S04]  /*45a20*/  LDL.LU R13, [R1+0x8f4] ;  /* 0x0008f400010d7983 */ /* 0x000ea80000300800 */
[----:B------:R-:W2:Y:S04]  /*45a30*/  LDL.LU R14, [R1+0x8f8] ;  /* 0x0008f800010e7983 */ /* 0x000ea80000300800 */
[----:B------:R-:W2:Y:S04]  /*45a40*/  LDL.LU R15, [R1+0x8fc] ;  /* 0x0008fc00010f7983 */ /* 0x000ea80000300800 */
[----:B0-----:R0:W-:Y:S04]  /*45a50*/  STL.64 [R1+0x2010], R26 ;  /* 0x0020101a01007387 */ /* 0x0011e80000100a00 */
[----:B------:R-:W-:Y:S04]  /*45a60*/  STL.64 [R1+0x2008], R24 ;  /* 0x0020081801007387 */ /* 0x000fe80000100a00 */
[----:B0-----:R-:W3:Y:S04]  /*45a70*/  LDL R26, [R1+0x28] ;  /* 0x00002800011a7983 */ /* 0x001ee80000100800 */
[----:B------:R-:W3:Y:S04]  /*45a80*/  LDL R27, [R1+0x2c] ;  /* 0x00002c00011b7983 */ /* 0x000ee80000100800 */
[----:B------:R-:W-:Y:S04]  /*45a90*/  STL.64 [R1+0x920], R8 ;  /* 0x0009200801007387 */ /* 0x000fe80000100a00 */
[----:B------:R0:W-:Y:S04]  /*45aa0*/  STL.64 [R1+0x928], R10 ;  /* 0x0009280a01007387 */ /* 0x0001e80000100a00 */
[----:B0-----:R-:W4:Y:S04]  /*45ab0*/  LDL.LU.64 R10, [R1+0x21f0] ;  /* 0x0021f000010a7983 */ /* 0x001f280000300a00 */
        /* <DEDUP_REMOVED lines=9> */
[----:B------:R-:W2:Y:S04]  /*45b50*/  LDL.LU.64 R10, [R1+0x21d0] ;  /* 0x0021d000010a7983 */ /* 0x000ea80000300a00 */
[----:B------:R-:W2:Y:S01]  /*45b60*/  LDL.LU.64 R8, [R1+0x21c8] ;  /* 0x0021c80001087983 */ /* 0x000ea20000300a00 */
[----:B------:R-:W-:Y:S01]  /*45b70*/  IMAD.MOV.U32 R5, RZ, RZ, R23 ;  /* 0x000000ffff057224 */ /* 0x000fe200078e0017 */
[----:B--2---:R-:W-:Y:S11]  /*45b80*/  HMMA.16816.F32.BF16 R8, R16, R22, R8 ;  /* 0x000000161008723c */ /* 0x004ff60000041808 */
[----:B------:R-:W-:Y:S11]  /*45b90*/  @!UPT UIADD3 URZ, URZ, URZ, URZ ;  /* 0x0000003f3f3ff290 */ /* 0x000ff6000fffe03f */
[----:B------:R-:W-:Y:S01]  /*45ba0*/  @!UPT UIADD3 URZ, URZ, URZ, URZ ;  /* 0x0000003f3f3ff290 */ /* 0x000fe2000fffe03f */
[----:B------:R0:W-:Y:S04]  /*45bb0*/  STL.64 [R1+0x6d0], R8 ;  /* 0x0006d00801007387 */ /* 0x0001e80000100a00 */
[----:B------:R1:W-:Y:S01]  /*45bc0*/  STL.64 [R1+0x6d8], R10 ;  /* 0x0006d80a01007387 */ /* 0x0003e20000100a00 */
[----:B0-----:R-:W-:-:S03]  /*45bd0*/  MOV R8, R22 ;  /* 0x0000001600087202 */ /* 0x001fc60000000f00 */
[----:B-1----:R-:W2:Y:S04]  /*45be0*/  LDL.LU.64 R10, [R1+0x21c0] ;  /* 0x0021c000010a7983 */ /* 0x002ea80000300a00 */
[----:B------:R-:W2:Y:S02]  /*45bf0*/  LDL.LU.64 R22, [R1+0x21b8] ;  /* 0x0021b80001167983 */ /* 0x000ea40000300a00 */
[C---:B--2---:R-:W-:Y:S01]  /*45c00*/  HMMA.16816.F32.BF16 R12, R16.reuse, R22, R12 ;  /* 0x00000016100c723c */ /* 0x044fe2000004180c */
[----:B------:R-:W-:Y:S02]  /*45c10*/  MOV R28, R22 ;  /* 0x00000016001c7202 */ /* 0x000fe40000000f00 */
[----:B------:R-:W-:Y:S11]  /*45c20*/  MOV R25, R23 ;  /* 0x0000001700197202 */ /* 0x000ff60000000f00 */
[----:B------:R-:W-:Y:S09]  /*45c30*/  @!UPT UIADD3 URZ, URZ, URZ, URZ ;  /* 0x0000003f3f3ff290 */ /* 0x000ff2000fffe03f */
[----:B------:R-:W-:Y:S04]  /*45c40*/  STL.64 [R1+0x6c0], R12 ;  /* 0x0006c00c01007387 */ /* 0x000fe80000100a00 */
[----:B------:R0:W-:Y:S04]  /*45c50*/  STL.64 [R1+0x6c8], R14 ;  /* 0x0006c80e01007387 */ /* 0x0001e80000100a00 */
[----:B0-----:R-:W2:Y:S04]  /*45c60*/  LDL.LU.64 R14, [R1+0x21b0] ;  /* 0x0021b000010e7983 */ /* 0x001ea80000300a00 */
[----:B------:R-:W2:Y:S04]  /*45c70*/  LDL.LU.64 R12, [R1+0x21a8] ;  /* 0x0021a800010c7983 */ /* 0x000ea80000300a00 */
[----:B------:R-:W3:Y:S04]  /*45c80*/  LDL.LU.64 R22, [R1+0x21a0] ;  /* 0x0021a00001167983 */ /* 0x000ee80000300a00 */
[----:B------:R-:W3:Y:S02]  /*45c90*/  LDL.LU.64 R20, [R1+0x2198] ;  /* 0x0021980001147983 */ /* 0x000ee40000300a00 */
[C---:B---3--:R-:W-:Y:S11]  /*45ca0*/  HMMA.16816.F32.BF16 R20, R16.reuse, R26, R20 ;  /* 0x0000001a1014723c */ /* 0x048ff60000041814 */
[----:B------:R-:W-:Y:S11]  /*45cb0*/  @!UPT UIADD3 URZ, URZ, URZ, URZ ;  /* 0x0000003f3f3ff290 */ /* 0x000ff6000fffe03f */
[----:B------:R-:W-:Y:S01]  /*45cc0*/  @!UPT UIADD3 URZ, URZ, URZ, URZ ;  /* 0x0000003f3f3ff290 */ /* 0x000fe2000fffe03f */
[----:B------:R-:W-:Y:S04]  /*45cd0*/  STL.64 [R1+0x6b0], R20 ;  /* 0x0006b01401007387 */ /* 0x000fe80000100a00 */
[----:B------:R0:W-:Y:S04]  /*45ce0*/  STL.64 [R1+0x6b8], R22 ;  /* 0x0006b81601007387 */ /* 0x0001e80000100a00 */
[----:B0-----:R-:W2:Y:S04]  /*45cf0*/  LDL.LU.64 R22, [R1+0x2190] ;  /* 0x0021900001167983 */ /* 0x001ea80000300a00 */
[----:B------:R-:W-:Y:S01]  /*45d00*/  STL.64 [R1+0x2058], R26 ;  /* 0x0020581a01007387 */ /* 0x000fe20000100a00 */
[C---:B--2---:R-:W-:Y:S03]  /*45d10*/  HMMA.16816.F32.BF16 R20, R16.reuse, R22, R12 ;  /* 0x000000161014723c */ /* 0x044fe6000004180c */
[----:B------:R-:W2:Y:S04]  /*45d20*/  LDL.LU.64 R14, [R1+0x2188] ;  /* 0x00218800010e7983 */ /* 0x000ea80000300a00 */
[----:B------:R-:W2:Y:S11]  /*45d30*/  LDL.LU.64 R12, [R1+0x2180] ;  /* 0x00218000010c7983 */ /* 0x000eb60000300a00 */
[----:B------:R-:W-:Y:S05]  /*45d40*/  @!UPT UIADD3 URZ, URZ, URZ, URZ ;  /* 0x0000003f3f3ff290 */ /* 0x000fea000fffe03f */
[----:B------:R-:W-:Y:S04]  /*45d50*/  STL.64 [R1+0x6a0], R20 ;  /* 0x0006a01401007387 */ /* 0x000fe80000100a00 */
[----:B------:R0:W-:Y:S04]  /*45d60*/  STL.64 [R1+0x6a8], R22 ;  /* 0x0006a81601007387 */ /* 0x0001e80000100a00 */
[----:B0-----:R-:W2:Y:S02]  /*45d70*/  LDL.LU.64 R22, [R1+0x2178] ;  /* 0x0021780001167983 */ /* 0x001ea40000300a00 */
[----:B--2---:R-:W-:Y:S01]  /*45d80*/  HMMA.16816.F32.BF16 R12, R16, R22, R12 ;  /* 0x00000016100c723c */ /* 0x004fe2000004180c */
[----:B------:R-:W-:Y:S01]  /*45d90*/  MOV R24, R22 ;  /* 0x0000001600187202 */ /* 0x000fe20000000f00 */
[----:B------:R-:W-:Y:S11]  /*45da0*/  IMAD.MOV.U32 R9, RZ, RZ, R23 ;  /* 0x000000ffff097224 */ /* 0x000ff600078e0017 */
[----:B------:R-:W-:Y:S10]  /*45db0*/  @!UPT UIADD3 URZ, URZ, URZ, URZ ;  /* 0x0000003f3f3ff290 */ /* 0x000ff4000fffe03f */
[----:B------:R-:W-:Y:S04]  /*45dc0*/  STL.64 [R1+0x690], R12 ;  /* 0x0006900c01007387 */ /* 0x000fe80000100a00 */
[----:B------:R0:W-:Y:S04]  /*45dd0*/  STL.64 [R1+0x698], R14 ;  /* 0x0006980e01007387 */ /* 0x0001e80000100a00 */
[----:B0-----:R-:W2:Y:S04]  /*45de0*/  LDL.LU.64 R14, [R1+0x2170] ;  /* 0x00217000010e7983 */ /* 0x001ea80000300a00 */
[----:B------:R-:W3:Y:S04]  /*45df0*/  LDL.LU.64 R12, [R1+0x2168] ;  /* 0x00216800010c7983 */ /* 0x000ee80000300a00 */
[----:B------:R-:W2:Y:S04]  /*45e00*/  LDL.LU.64 R22, [R1+0x2160] ;  /* 0x0021600001167983 */ /* 0x000ea80000300a00 */
[----:B------:R-:W2:Y:S04]  /*45e10*/  LDL.LU.64 R20, [R1+0x2158] ;  /* 0x0021580001147983 */ /* 0x000ea80000300a00 */
[----:B------:R-:W-:Y:S01]  /*45e20*/  STL.64 [R1+0x2128], R10 ;  /* 0x0021280a01007387 */ /* 0x000fe20000100a00 */
[----:B----4-:R-:W-:-:S03]  /*45e30*/  MOV R27, R6 ;  /* 0x00000006001b7202 */ /* 0x010fc60000000f00 */
[----:B------:R0:W-:Y:S04]  /*45e40*/  STL.64 [R1+0x2120], R8 ;  /* 0x0021200801007387 */ /* 0x0001e80000100a00 */
[----:B0-----:R-:W4:Y:S04]  /*45e50*/  LDL.LU R8, [R1+0x8b0] ;  /* 0x0008b00001087983 */ /* 0x001f280000300800 */
[----:B------:R-:W4:Y:S04]  /*45e60*/  LDL.LU R9, [R1+0x8b4] ;  /* 0x0008b40001097983 */ /* 0x000f280000300800 */
[----:B------:R-:W4:Y:S04]  /*45e70*/  LDL.LU R10, [R1+0x8b8] ;  /* 0x0008b800010a7983 */ /* 0x000f280000300800 */
[----:B------:R-:W4:Y:S04]  /*45e80*/  LDL.LU R11, [R1+0x8bc] ;  /* 0x0008bc00010b7983 */ /* 0x000f280000300800 */
[----:B------:R-:W-:Y:S01]  /*45e90*/  STL.64 [R1+0x20a0], R24 ;  /* 0x0020a01801007387 */ /* 0x000fe20000100a00 */
[----:B--2---:R-:W-:-:S03]  /*45ea0*/  MOV R26, R20 ;  /* 0x00000014001a7202 */ /* 0x004fc60000000f00 */
[----:B------:R-:W2:Y:S04]  /*45eb0*/  LDL.LU R20, [R1+0x2154] ;  /* 0x0021540001147983 */ /* 0x000ea80000300800 */
[----:B------:R-:W4:Y:S04]  /*45ec0*/  LDL.LU R6, [R1+0x2150] ;  /* 0x0021500001067983 */ /* 0x000f280000300800 */
[----:B------:R0:W-:Y:S02]  /*45ed0*/  STL.64 [R1+0x20b0], R26 ;  /* 0x0020b01a01007387 */ /* 0x0001e40000100a00 */
[----:B0-----:R-:W-:-:S02]  /*45ee0*/  MOV R26, R7 ;  /* 0x00000007001a7202 */ /* 0x001fc40000000f00 */
[----:B------:R-:W4:Y:S01]  /*45ef0*/  LDL.LU R7, [R1+0x214c] ;  /* 0x00214c0001077983 */ /* 0x000f220000300800 */
[----:B------:R-:W-:-:S03]  /*45f00*/  IMAD.MOV.U32 R27, RZ, RZ, R21 ;  /* 0x000000ffff1b7224 */ /* 0x000fc600078e0015 */
[----:B------:R-:W3:Y:S04]  /*45f10*/  LDL.LU R21, [R1+0x2148] ;  /* 0x0021480001157983 */ /* 0x000ee80000300800 */
[----:B------:R0:W-:Y:S02]  /*45f20*/  STL.64 [R1+0x20c8], R26 ;  /* 0x0020c81a01007387 */ /* 0x0001e40000100a00 */
[----:B0-----:R-:W-:Y:S02]  /*45f30*/  MOV R26, R14 ;  /* 0x0000000e001a7202 */ /* 0x001fe40000000f00 */
[----:B------:R-:W-:Y:S01]  /*45f40*/  MOV R27, R15 ;  /* 0x0000000f001b7202 */ /* 0x000fe20000000f00 */
[----:B------:R-:W3:Y:S04]  /*45f50*/  LDL.LU R14, [R1+0x2144] ;  /* 0x00214400010e7983 */ /* 0x000ee80000300800 */
[----:B------:R-:W3:Y:S04]  /*45f60*/  LDL.LU R15, [R1+0x2140] ;  /* 0x00214000010f7983 */ /* 0x000ee80000300800 */
[----:B------:R0:W-:Y:S02]  /*45f70*/  STL.64 [R1+0x20e0], R26 ;  /* 0x0020e01a01007387 */ /* 0x0001e40000100a00 */
[----:B0-----:R-:W-:Y:S01]  /*45f80*/  MOV R26, R23 ;  /* 0x00000017001a7202 */ /* 0x001fe20000000f00 */
[----:B------:R-:W-:-:S05]  /*45f90*/  IMAD.MOV.U32 R27, RZ, RZ, R22 ;  /* 0x000000ffff1b7224 */ /* 0x000fca00078e0016 */
[----:B------:R2:W-:Y:S01]  /*45fa0*/  STL.64 [R1+0x20f8], R26 ;  /* 0x0020f81a01007387 */ /* 0x0005e20000100a00 */
[----:B----4-:R-:W-:Y:S01]  /*45fb0*/  HMMA.16816.F32.BF16 R8, R16, R6, R8 ;  /* 0x000000061008723c */ /* 0x010fe20000041808 */
[----:B--2---:R-:W-:Y:S02]  /*45fc0*/  MOV R27, R20 ;  /* 0x00000014001b7202 */ /* 0x004fe40000000f00 */
[----:B---3--:R-:W-:Y:S11]  /*45fd0*/  MOV R26, R21 ;  /* 0x00000015001a7202 */ /* 0x008ff60000000f00 */
[----:B------:R-:W-:Y:S09]  /*45fe0*/  @!UPT UIADD3 URZ, URZ, URZ, URZ ;  /* 0x0000003f3f3ff290 */ /* 0x000ff2000fffe03f */
[----:B------:R0:W-:Y:S04]  /*45ff0*/  STL.64 [R1+0x680], R8 ;  /* 0x0006800801007387 */ /* 0x0001e80000100a00 */
[----:B------:R1:W-:Y:S04]  /*46000*/  STL.64 [R1+0x688], R10 ;  /* 0x0006880a01007387 */ /* 0x0003e80000100a00 */
[----:B------:R-:W2:Y:S04]  /*46010*/  LDL.LU R20, [R1+0x890] ;  /* 0x0008900001147983 */ /* 0x000ea80000300800 */
        /* <DEDUP_REMOVED lines=16> */
[----:B------:R-:W2:Y:S01]  /*46120*/  LDL.LU R5, [R1+0x854] ;  /* 0x0008540001057983 */ /* 0x000ea20000300800 */
[----:B------:R-:W-:Y:S01]  /*46130*/  MOV R6, R15 ;  /* 0x0000000f00067202 */ /* 0x000fe20000000f00 */
[----:B------:R-:W-:-:S02]  /*46140*/  IMAD.MOV.U32 R7, RZ, RZ, R14 ;  /* 0x000000ffff077224 */ /* 0x000fc400078e000e */
[----:B------:R-:W4:Y:S04]  /*46150*/  LDL.LU R15, [R1+0x213c] ;  /* 0x00213c00010f7983 */ /* 0x000f280000300800 */
[----:B------:R-:W3:Y:S04]  /*46160*/  LDL.LU R14, [R1+0x2138] ;  /* 0x00213800010e7983 */ /* 0x000ee80000300800 */
[----:B------:R-:W-:Y:S04]  /*46170*/  STL.64 [R1+0x20d8], R6 ;  /* 0x0020d80601007387 */ /* 0x000fe80000100a00 */
[----:B--2---:R0:W-:Y:S04]  /*46180*/  STL.64 [R1+0x20d0], R4 ;  /* 0x0020d00401007387 */ /* 0x0041e80000100a00 */
[----:B0-----:R-:W2:Y:S04]  /*46190*/  LDL.LU R4, [R1+0x860] ;  /* 0x0008600001047983 */ /* 0x001ea80000300800 */
[----:B------:R-:W2:Y:S04]  /*461a0*/  LDL.LU R5, [R1+0x864] ;  /* 0x0008640001057983 */ /* 0x000ea80000300800 */
[----:B------:R-:W2:Y:S04]  /*461b0*/  LDL.LU R6, [R1+0x868] ;  /* 0x0008680001067983 */ /* 0x000ea80000300800 */
[----:B------:R-:W2:Y:S04]  /*461c0*/  LDL.LU R7, [R1+0x86c] ;  /* 0x00086c0001077983 */ /* 0x000ea80000300800 */
[----:B--2---:R3:W-:Y:S04]  /*461d0*/  STL.64 [R1+0x20f0], R6 ;  /* 0x0020f00601007387 */ /* 0x0047e80000100a00 */
[----:B------:R0:W-:Y:S01]  /*461e0*/  STL.64 [R1+0x20e8], R4 ;  /* 0x0020e80401007387 */ /* 0x0001e20000100a00 */
[----:B---3--:R-:W-:-:S02]  /*461f0*/  MOV R6, R14 ;  /* 0x0000000e00067202 */ /* 0x008fc40000000f00 */
[----:B----4-:R-:W-:Y:S01]  /*46200*/  MOV R7, R15 ;  /* 0x0000000f00077202 */ /* 0x010fe20000000f00 */
[----:B0-----:R-:W2:Y:S04]  /*46210*/  LDL.LU R4, [R1+0x870] ;  /* 0x0008700001047983 */ /* 0x001ea80000300800 */
[----:B------:R-:W2:Y:S04]  /*46220*/  LDL.LU R5, [R1+0x874] ;  /* 0x0008740001057983 */ /* 0x000ea80000300800 */
[----:B------:R-:W3:Y:S04]  /*46230*/  LDL.LU R14, [R1+0x2134] ;  /* 0x00213400010e7983 */ /* 0x000ee80000300800 */
[----:B------:R-:W3:Y:S04]  /*46240*/  LDL.LU R15, [R1+0x2130] ;  /* 0x00213000010f7983 */ /* 0x000ee80000300800 */
[----:B------:R-:W-:Y:S01]  /*46250*/  STL.64 [R1+0x2108], R6 ;  /* 0x0021080601007387 */ /* 0x000fe20000100a00 */
[C---:B---3--:R-:W-:Y:S03]  /*46260*/  HMMA.16816.F32.BF16 R8, R16.reuse, R14, R8 ;  /* 0x0000000e1008723c */ /* 0x048fe60000041808 */
        /* <DEDUP_REMOVED lines=10> */
[----:B---3--:R-:W-:Y:S03]  /*46310*/  HMMA.16816.F32.BF16 R16, R16, R10, R20 ;  /* 0x0000000a1010723c */ /* 0x008fe60000041814 */
[----:B------:R-:W2:Y:S04]  /*46320*/  LDL.LU.64 R22, [R1+0x2118] ;  /* 0x0021180001167983 */ /* 0x000ea80000300a00 */
[----:B------:R-:W2:Y:S11]  /*46330*/  LDL.LU.64 R20, [R1+0x2110] ;  /* 0x0021100001147983 */ /* 0x000eb60000300a00 */
[----:B------:R-:W-:Y:S05]  /*46340*/  @!UPT UIADD3 URZ, URZ, URZ, URZ ;  /* 0x0000003f3f3ff290 */ /* 0x000fea000fffe03f */
[----:B------:R0:W-:Y:S04]  /*46350*/  STL.64 [R1+0x640], R16 ;  /* 0x0006401001007387 */ /* 0x0001e80000100a00 */
[----:B------:R1:W-:Y:S04]  /*46360*/  STL.64 [R1+0x648], R18 ;  /* 0x0006481201007387 */ /* 0x0003e80000100a00 */
[----:B0-----:R-:W3:Y:S04]  /*46370*/  LDL.LU R16, [R1+0x830] ;  /* 0x0008300001107983 */ /* 0x001ee80000300800 */
[----:B------:R-:W3:Y:S04]  /*46380*/  LDL.LU R17, [R1+0x834] ;  /* 0x0008340001117983 */ /* 0x000ee80000300800 */
[----:B-1----:R-:W3:Y:S04]  /*46390*/  LDL.LU R18, [R1+0x838] ;  /* 0x0008380001127983 */ /* 0x002ee80000300800 */
[----:B------:R-:W3:Y:S04]  /*463a0*/  LDL.LU R19, [R1+0x83c] ;  /* 0x00083c0001137983 */ /* 0x000ee80000300800 */
        /* <DEDUP_REMOVED lines=8> */
[C---:B--2---:R-:W-:Y:S02]  /*46430*/  HMMA.16816.F32.BF16 R24, R20.reuse, R26, R4 ;  /* 0x0000001a1418723c */ /* 0x044fe40000041804 */
[----:B------:R-:W2:Y:S01]  /*46440*/  LDL.LU.64 R6, [R1+0x20f0] ;  /* 0x0020f00001067983 */ /* 0x000ea20000300a00 */
[----:B------:R-:W2:Y:S11]  /*46450*/  LDL.LU.64 R4, [R1+0x20e8] ;  /* 0x0020e80001047983 */ /* 0x000eb60000300a00 */
[----:B------:R-:W-:Y:S09]  /*46460*/  @!UPT UIADD3 URZ, URZ, URZ, URZ ;  /* 0x0000003f3f3ff290 */ /* 0x000ff2000fffe03f */
[----:B------:R-:W-:Y:S01]  /*46470*/  STL.64 [R1+0x870], R24 ;  /* 0x0008701801007387 */ /* 0x000fe20000100a00 */
[----:B------:R0:W-:Y:S03]  /*46480*/  STL.64 [R1+0x878], R26 ;  /* 0x0008781a01007387 */ /* 0x0001e60000100a00 */
        /* <DEDUP_REMOVED lines=8> */
[----:B--2---:R-:W-:Y:S02]  /*46510*/  HMMA.16816.F32.BF16 R24, R20, R26, R4 ;  /* 0x0000001a1418723c */ /* 0x004fe40000041804 */
[----:B------:R-:W2:Y:S01]  /*46520*/  LDL.LU.64 R6, [R1+0x20c0] ;  /* 0x0020c00001067983 */ /* 0x000ea20000300a00 */
[----:B------:R-:W2:Y:S11]  /*46530*/  LDL.LU.64 R4, [R1+0x20b8] ;  /* 0x0020b80001047983 */ /* 0x000eb60000300a00 */
[----:B------:R-:W-:Y:S09]  /*46540*/  @!UPT UIADD3 URZ, URZ, URZ, URZ ;  /* 0x0000003f3f3ff290 */ /* 0x000ff2000fffe03f */
[----:B------:R-:W-:Y:S01]  /*46550*/  STL.64 [R1+0x850], R24 ;  /* 0x0008501801007387 */ /* 0x000fe20000100a00 */
[----:B------:R0:W-:Y:S03]  /*46560*/  STL.64 [R1+0x858], R26 ;  /* 0x0008581a01007387 */ /* 0x0001e60000100a00 */
[----:B0-----:R-:W2:Y:S01]  /*46570*/  LDL.LU.64 R26, [R1+0x20b0] ;  /* 0x0020b000011a7983 */ /* 0x001ea20000300a00 */
[----:B------:R-:W-:Y:S01]  /*46580*/  MOV R14, R13 ;  /* 0x0000000d000e7202 */ /* 0x000fe20000000f00 */
[----:B------:R-:W-:-:S07]  /*46590*/  IMAD.MOV.U32 R15, RZ, RZ, R12 ;  /* 0x000000ffff0f7224 */ /* 0x000fce00078e000c */
[C---:B---3--:R-:W-:Y:S08]  /*465a0*/  HMMA.16816.F32.BF16 R16, R20.reuse, R14, R16 ;  /* 0x0000000e1410723c */ /* 0x048ff00000041810 */
[----:B--2---:R-:W-:Y:S01]  /*465b0*/  HMMA.16816.F32.BF16 R24, R20, R26, R4 ;  /* 0x0000001a1418723c */ /* 0x004fe20000041804 */
[----:B------:R-:W2:Y:S11]  /*465c0*/  LDL.LU.64 R4, [R1+0x20a8] ;  /* 0x0020a80001047983 */ /* 0x000eb60000300a00 */
[----:B------:R-:W-:Y:S11]  /*465d0*/  @!UPT UIADD3 URZ, URZ, URZ, URZ ;  /* 0x0000003f3f3ff290 */ /* 0x000ff6000fffe03f */
[----:B------:R0:W-:Y:S01]  /*465e0*/  STL.64 [R1+0x840], R24 ;  /* 0x0008401801007387 */ /* 0x0001e20000100a00 */
[----:B------:R1:W-:Y:S03]  /*465f0*/  STL.64 [R1+0x848], R26 ;  /* 0x0008481a01007387 */ /* 0x0003e60000100a00 */
[----:B0-----:R-:W3:Y:S01]  /*46600*/  LDL.LU.64 R24, [R1+0x20a0] ;  /* 0x0020a00001187983 */ /* 0x001ee20000300a00 */
[----:B------:R-:W3:Y:S02]  /*46610*/  LDL.LU R12, [R1+0x7b0] ;  /* 0x0007b000010c7983 */ /* 0x000ee40000300800 */
[----:B------:R-:W-:Y:S02]  /*46620*/  STL.64 [R1+0x830], R16 ;  /* 0x0008301001007387 */ /* 0x000fe40000100a00 */
[----:B------:R-:W-:Y:S01]  /*46630*/  STL.64 [R1+0x838], R18 ;  /* 0x0008381201007387 */ /* 0x000fe20000100a00 */
[----:B------:R-:W3:Y:S01]  /*46640*/  LDL.LU R13, [R1+0x7b4] ;  /* 0x0007b400010d7983 */ /* 0x000ee20000300800 */
[----:B------:R-:W3:Y:S02]  /*46650*/  LDL.LU R14, [R1+0x7b8] ;  /* 0x0007b800010e7983 */ /* 0x000ee40000300800 */
[----:B------:R-:W3:Y:S01]  /*46660*/  LDL.LU R15, [R1+0x7bc] ;  /* 0x0007bc00010f7983 */ /* 0x000ee20000300800 */
[----:B-1----:R-:W-:Y:S01]  /*46670*/  MOV R26, R28 ;  /* 0x0000001c001a7202 */ /* 0x002fe20000000f00 */
[----:B------:R-:W-:-:S02]  /*46680*/  IMAD.MOV.U32 R11, RZ, RZ, R3 ;  /* 0x000000ffff0b7224 */ /* 0x000fc400078e0003 */
[----:B----4-:R-:W-:Y:S01]  /*46690*/  IMAD.MOV.U32 R7, RZ, RZ, R9 ;  /* 0x000000ffff077224 */ /* 0x010fe200078e0009 */
[----:B------:R-:W0:Y:S01]  /*466a0*/  LDSM.16.M88.4 R16, [R29+0x28c00] ;  /* 0x028c00001d10783b */ /* 0x000e220000000200 */
[----:B--2---:R-:W-:Y:S02]  /*466b0*/  MOV R10, R4 ;  /* 0x00000004000a7202 */ /* 0x004fe40000000f00 */
[----:B---3--:R-:W-:-:S05]  /*466c0*/  MOV R27, R25 ;  /* 0x00000019001b7202 */ /* 0x008fca0000000f00 */
[----:B------:R1:W-:Y:S01]  /*466d0*/  STL.64 [R1+0x2068], R26 ;  /* 0x0020681a01007387 */ /* 0x0003e20000100a00 */
[----:B------:R-:W-:Y:S02]  /*466e0*/  STL.64 [R1+0x2038], R14 ;  /* 0x0020380e01007387 */ /* 0x000fe40000100a00 */
[----:B------:R-:W-:Y:S01]  /*466f0*/  STL.64 [R1+0x2030], R12 ;  /* 0x0020300c01007387 */ /* 0x000fe20000100a00 */
[----:B------:R-:W-:Y:S02]  /*46700*/  MOV R6, R24 ;  /* 0x0000001800067202 */ /* 0x000fe40000000f00 */
[----:B-1----:R-:W-:Y:S02]  /*46710*/  MOV R26, R8 ;  /* 0x00000008001a7202 */ /* 0x002fe40000000f00 */
[----:B------:R-:W-:-:S05]  /*46720*/  MOV R27, R5 ;  /* 0x00000005001b7202 */ /* 0x000fca0000000f00 */
[----:B------:R1:W-:Y:S01]  /*46730*/  STL.64 [R1+0x2080], R26 ;  /* 0x0020801a01007387 */ /* 0x0003e20000100a00 */
[----:B------:R-:W-:Y:S02]  /*46740*/  STL.64 [R1+0x2088], R10 ;  /* 0x0020880a01007387 */ /* 0x000fe40000100a00 */
[----:B------:R-:W2:Y:S02]  /*46750*/  LDL.LU R24, [R1+0x810] ;  /* 0x0008100001187983 */ /* 0x000ea40000300800 */
[----:B------:R-:W2:Y:S01]  /*46760*/  LDL.LU R25, [R1+0x814] ;  /* 0x0008140001197983 */ /* 0x000ea20000300800 */
[----:B-1----:R-:W3:Y:S01]  /*46770*/  LDL.LU R26, [R1+0x818] ;  /* 0x00081800011a7983 */ /* 0x002ee20000300800 */
[----:B------:R-:W3:Y:S03]  /*46780*/  LDL.LU R27, [R1+0x81c] ;  /* 0x00081c00011b7983 */ /* 0x000ee60000300800 */
[----:B---3--:R-:W-:Y:S01]  /*46790*/  STL.64 [R1+0x2098], R26 ;  /* 0x0020981a01007387 */ /* 0x008fe20000100a00 */
[----:B--2---:R1:W-:Y:S03]  /*467a0*/  STL.64 [R1+0x2090], R24 ;  /* 0x0020901801007387 */ /* 0x0043e60000100a00 */
[----:B-1----:R-:W2:Y:S01]  /*467b0*/  LDL.LU R24, [R1+0x820] ;  /* 0x0008200001187983 */ /* 0x002ea20000300800 */
[----:B------:R-:W2:Y:S02]  /*467c0*/  LDL.LU R25, [R1+0x824] ;  /* 0x0008240001197983 */ /* 0x000ea40000300800 */
[----:B------:R-:W2:Y:S02]  /*467d0*/  LDL.LU R26, [R1+0x828] ;  /* 0x00082800011a7983 */ /* 0x000ea40000300800 */
[----:B------:R-:W2:Y:S01]  /*467e0*/  LDL.LU R27, [R1+0x82c] ;  /* 0x00082c00011b7983 */ /* 0x000ea20000300800 */
[----:B------:R1:W-:Y:S04]  /*467f0*/  STL.64 [R1+0x2040], R6 ;  /* 0x0020400601007387 */ /* 0x0003e80000100a00 */
[----:B-1----:R-:W3:Y:S04]  /*46800*/  LDL.64 R6, [R1+0x18] ;  /* 0x0000180001067983 */ /* 0x002ee80000100a00 */
[----:B---3--:R1:W-:Y:S01]  /*46810*/  STL.64 [R1+0x2060], R6 ;  /* 0x0020600601007387 */ /* 0x0083e20000100a00 */
[----:B------:R-:W3:Y:S02]  /*46820*/  LDL.LU R4, [R1+0x7f0] ;  /* 0x0007f00001047983 */ /* 0x000ee40000300800 */
[----:B------:R-:W3:Y:S01]  /*46830*/  LDL.LU R5, [R1+0x7f4] ;  /* 0x0007f40001057983 */ /* 0x000ee20000300800 */
[----:B-1----:R-:W4:Y:S01]  /*46840*/  LDL.LU R6, [R1+0x7f8] ;  /* 0x0007f80001067983 */ /* 0x002f220000300800 */
[----:B------:R-:W4:Y:S01]  /*46850*/  LDL.LU R7, [R1+0x7fc] ;  /* 0x0007fc0001077983 */ /* 0x000f220000300800 */
[----:B------:R-:W-:-:S02]  /*46860*/  MOV R10, R2 ;  /* 0x00000002000a7202 */ /* 0x000fc40000000f00 */
[----:B------:R-:W-:Y:S01]  /*46870*/  MOV R11, R0 ;  /* 0x00000000000b7202 */ /* 0x000fe20000000f00 */
[----:B----4-:R-:W-:Y:S01]  /*46880*/  STL.64 [R1+0x2078], R6 ;  /* 0x0020780601007387 */ /* 0x010fe20000100a00 */
[----:B---3--:R1:W-:Y:S03]  /*46890*/  STL.64 [R1+0x2070], R4 ;  /* 0x0020700401007387 */ /* 0x0083e60000100a00 */
[----:B-1----:R-:W3:Y:S01]  /*468a0*/  LDL.LU R4, [R1+0x800] ;  /* 0x0008000001047983 */ /* 0x002ee20000300800 */
[----:B------:R-:W3:Y:S02]  /*468b0*/  LDL.LU R5, [R1+0x804] ;  /* 0x0008040001057983 */ /* 0x000ee40000300800 */
[----:B------:R-:W3:Y:S02]  /*468c0*/  LDL.LU R6, [R1+0x808] ;  /* 0x0008080001067983 */ /* 0x000ee40000300800 */
[----:B------:R-:W3:Y:S01]  /*468d0*/  LDL.LU R7, [R1+0x80c] ;  /* 0x00080c0001077983 */ /* 0x000ee20000300800 */
[----:B------:R-:W4:Y:S01]  /*468e0*/  LDL.LU R12, [R1+0x7c0] ;  /* 0x0007c000010c7983 */ /* 0x000f220000300800 */
[----:B------:R-:W4:Y:S02]  /*468f0*/  LDL.LU R13, [R1+0x7c4] ;  /* 0x0007c400010d7983 */ /* 0x000f240000300800 */
[----:B------:R-:W3:Y:S02]  /*46900*/  LDL.LU R14, [R1+0x7c8] ;  /* 0x0007c800010e7983 */ /* 0x000ee40000300800 */
[----:B------:R-:W3:Y:S01]  /*46910*/  LDL.LU R15, [R1+0x7cc] ;  /* 0x0007cc00010f7983 */ /* 0x000ee20000300800 */
[C---:B--2---:R-:W-:Y:S01]  /*46920*/  HMMA.16816.F32.BF16 R8, R20.reuse, R10, R24 ;  /* 0x0000000a1408723c */ /* 0x044fe20000041818 */
[----:B---3--:R-:W-:Y:S01]  /*46930*/  STL.64 [R1+0x2050], R14 ;  /* 0x0020500e01007387 */ /* 0x008fe20000100a00 */
[----:B----4-:R1:W-:Y:S03]  /*46940*/  STL.64 [R1+0x2048], R12 ;  /* 0x0020480c01007387 */ /* 0x0103e60000100a00 */
[----:B-1----:R-:W2:Y:S01]  /*46950*/  LDL.LU R12, [R1+0x7d0] ;  /* 0x0007d000010c7983 */ /* 0x002ea20000300800 */
[----:B------:R-:W2:Y:S02]  /*46960*/  LDL.LU R13, [R1+0x7d4] ;  /* 0x0007d400010d7983 */ /* 0x000ea40000300800 */
[----:B------:R-:W2:Y:S02]  /*46970*/  LDL.LU R14, [R1+0x7d8] ;  /* 0x0007d800010e7983 */ /* 0x000ea40000300800 */
[----:B------:R-:W2:Y:S01]  /*46980*/  LDL.LU R15, [R1+0x7dc] ;  /* 0x0007dc00010f7983 */ /* 0x000ea20000300800 */
[----:B0-----:R-:W-:Y:S01]  /*46990*/  STL.64 [R1+0x1f10], R18 ;  /* 0x001f101201007387 */ /* 0x001fe20000100a00 */
[----:B------:R0:W-:Y:S03]  /*469a0*/  STL.64 [R1+0x1f08], R16 ;  /* 0x001f081001007387 */ /* 0x0001e60000100a00 */
[----:B0-----:R-:W3:Y:S01]  /*469b0*/  LDL.LU R16, [R1+0x7e0] ;  /* 0x0007e00001107983 */ /* 0x001ee20000300800 */
[----:B------:R-:W3:Y:S02]  /*469c0*/  LDL.LU R17, [R1+0x7e4] ;  /* 0x0007e40001117983 */ /* 0x000ee40000300800 */
[----:B------:R-:W3:Y:S02]  /*469d0*/  LDL.LU R18, [R1+0x7e8] ;  /* 0x0007e80001127983 */ /* 0x000ee40000300800 */
[----:B------:R-:W3:Y:S01]  /*469e0*/  LDL.LU R19, [R1+0x7ec] ;  /* 0x0007ec0001137983 */ /* 0x000ee20000300800 */
[----:B------:R-:W4:Y:S01]  /*469f0*/  LDL.LU.64 R26, [R1+0x2098] ;  /* 0x00209800011a7983 */ /* 0x000f220000300a00 */
[----:B------:R-:W4:Y:S02]  /*46a00*/  LDL.LU.64 R24, [R1+0x2090] ;  /* 0x0020900001187983 */ /* 0x000f240000300a00 */
[----:B------:R-:W-:Y:S02]  /*46a10*/  STL.64 [R1+0x820], R8 ;  /* 0x0008200801007387 */ /* 0x000fe40000100a00 */
[----:B------:R0:W-:Y:S02]  /*46a20*/  STL.64 [R1+0x828], R10 ;  /* 0x0008280a01007387 */ /* 0x0001e40000100a00 */
[----:B0-----:R-:W4:Y:S02]  /*46a30*/  LDL.LU.64 R10, [R1+0x2088] ;  /* 0x00208800010a7983 */ /* 0x001f240000300a00 */
[C---:B----4-:R-:W-:Y:S02]  /*46a40*/  HMMA.16816.F32.BF16 R8, R20.reuse, R10, R24 ;  /* 0x0000000a1408723c */ /* 0x050fe40000041818 */
[----:B------:R-:W4:Y:S11]  /*46a50*/  LDL.LU.64 R26, [R1+0x2080] ;  /* 0x00208000011a7983 */ /* 0x000f360000300a00 */
[----:B------:R-:W-:Y:S10]  /*46a60*/  @!UPT UIADD3 URZ, URZ, URZ, URZ ;  /* 0x0000003f3f3ff290 */ /* 0x000ff4000fffe03f */
[----:B------:R0:W-:Y:S01]  /*46a70*/  STL.64 [R1+0x810], R8 ;  /* 0x0008100801007387 */ /* 0x0001e20000100a00 */
[----:B------:R1:W-:Y:S03]  /*46a80*/  STL.64 [R1+0x818], R10 ;  /* 0x0008180a01007387 */ /* 0x0003e60000100a00 */
[----:B0-----:R-:W2:Y:S01]  /*46a90*/  LDL.LU R8, [R1+0x7a0] ;  /* 0x0007a00001087983 */ /* 0x001ea20000300800 */
[----:B------:R-:W2:Y:S02]  /*46aa0*/  LDL.LU R9, [R1+0x7a4] ;  /* 0x0007a40001097983 */ /* 0x000ea40000300800 */
[----:B-1----:R-:W2:Y:S02]  /*46ab0*/  LDL.LU R10, [R1+0x7a8] ;  /* 0x0007a800010a7983 */ /* 0x002ea40000300800 */
[----:B------:R-:W2:Y:S01]  /*46ac0*/  LDL.LU R11, [R1+0x7ac] ;  /* 0x0007ac00010b7983 */ /* 0x000ea20000300800 */
[C---:B----4-:R-:W-:Y:S01]  /*46ad0*/  HMMA.16816.F32.BF16 R24, R20.reuse, R26, R4 ;  /* 0x0000001a1418723c */ /* 0x050fe20000041804 */
[----:B------:R-:W4:Y:S01]  /*46ae0*/  LDL.LU.64 R6, [R1+0x2078] ;  /* 0x0020780001067983 */ /* 0x000f220000300a00 */
[----:B------:R-:W4:Y:S11]  /*46af0*/  LDL.LU.64 R4, [R1+0x2070] ;  /* 0x0020700001047983 */ /* 0x000f360000300a00 */
[----:B------:R-:W-:Y:S10]  /*46b00*/  @!UPT UIADD3 URZ, URZ, URZ, URZ ;  /* 0x0000003f3f3ff290 */ /* 0x000ff4000fffe03f */
[----:B------:R-:W-:Y:S01]  /*46b10*/  STL.64 [R1+0x800], R24 ;  /* 0x0008001801007387 */ /* 0x000fe20000100a00 */
[----:B------:R0:W-:Y:S03]  /*46b20*/  STL.64 [R1+0x808], R26 ;  /* 0x0008081a01007387 */ /* 0x0001e60000100a00 */
[----:B0-----:R-:W4:Y:S02]  /*46b30*/  LDL.LU.64 R26, [R1+0x2068] ;  /* 0x00206800011a7983 */ /* 0x001f240000300a00 */
[C---:B----4-:R-:W-:Y:S02]  /*46b40*/  HMMA.16816.F32.BF16 R24, R20.reuse, R26, R4 ;  /* 0x0000001a1418723c */ /* 0x050fe40000041804 */
[----:B------:R-:W2:Y:S11]  /*46b50*/  LDL.LU.64 R6, [R1+0x2060] ;  /* 0x0020600001067983 */ /* 0x000eb60000300a00 */
[----:B------:R-:W-:Y:S10]  /*46b60*/  @!UPT UIADD3 URZ, URZ, URZ, URZ ;  /* 0x0000003f3f3ff290 */ /* 0x000ff4000fffe03f */
[----:B------:R-:W-:Y:S01]  /*46b70*/  STL.64 [R1+0x7f0], R24 ;  /* 0x0007f01801007387 */ /* 0x000fe20000100a00 */
[----:B------:R0:W-:Y:S03]  /*46b80*/  STL.64 [R1+0x7f8], R26 ;  /* 0x0007f81a01007387 */ /* 0x0001e60000100a00 */
[----:B0-----:R-:W3:Y:S01]  /*46b90*/  LDL.LU.64 R26, [R1+0x2058] ;  /* 0x00205800011a7983 */ /* 0x001ee20000300a00 */
[----:B------:R-:W4:Y:S01]  /*46ba0*/  LDL.LU R24, [R1+0x790] ;  /* 0x0007900001187983 */ /* 0x000f220000300800 */
[C---:B---3--:R-:W-:Y:S11]  /*46bb0*/  HMMA.16816.F32.BF16 R16, R20.reuse, R26, R16 ;  /* 0x0000001a1410723c */ /* 0x048ff60000041810 */
[----:B------:R-:W-:Y:S11]  /*46bc0*/  @!UPT UIADD3 URZ, URZ, URZ, URZ ;  /* 0x0000003f3f3ff290 */ /* 0x000ff6000fffe03f */
[----:B------:R-:W-:Y:S01]  /*46bd0*/  @!UPT UIADD3 URZ, URZ, URZ, URZ ;  /* 0x0000003f3f3ff290 */ /* 0x000fe2000fffe03f */
[----:B------:R0:W-:Y:S01]  /*46be0*/  STL.64 [R1+0x7e0], R16 ;  /* 0x0007e01001007387 */ /* 0x0001e20000100a00 */
[----:B------:R1:W-:Y:S02]  /*46bf0*/  STL.64 [R1+0x7e8], R18 ;  /* 0x0007e81201007387 */ /* 0x0003e40000100a00 */
[----:B------:R-:W4:Y:S02]  /*46c00*/  LDL.LU R25, [R1+0x794] ;  /* 0x0007940001197983 */ /* 0x000f240000300800 */
[----:B------:R-:W4:Y:S01]  /*46c10*/  LDL.LU R26, [R1+0x798] ;  /* 0x00079800011a7983 */ /* 0x000f220000300800 */
[----:B------:R-:W4:Y:S04]  /*46c20*/  LDL.LU R27, [R1+0x79c] ;  /* 0x00079c00011b7983 */ /* 0x000f280000300800 */
[----:B0-----:R-:W3:Y:S01]  /*46c30*/  LDL.LU R16, [R1+0x750] ;  /* 0x0007500001107983 */ /* 0x001ee20000300800 */
[----:B------:R-:W3:Y:S02]  /*46c40*/  LDL.LU R17, [R1+0x754] ;  /* 0x0007540001117983 */ /* 0x000ee40000300800 */
[----:B-1----:R-:W2:Y:S02]  /*46c50*/  LDL.LU R18, [R1+0x758] ;  /* 0x0007580001127983 */ /* 0x002ea40000300800 */
[----:B------:R-:W2:Y:S02]  /*46c60*/  LDL.LU R19, [R1+0x75c] ;  /* 0x00075c0001137983 */ /* 0x000ea40000300800 */
[----:B--2---:R0:W-:Y:S01]  /*46c70*/  STL.64 [R1+0x1fe8], R18 ;  /* 0x001fe81201007387 */ /* 0x0041e20000100a00 */
[----:B---3--:R-:W-:Y:S03]  /*46c80*/  STL.64 [R1+0x1fe0], R16 ;  /* 0x001fe01001007387 */ /* 0x008fe60000100a00 */
[----:B0-----:R-:W2:Y:S01]  /*46c90*/  LDL.64 R18, [R1+0xa8] ;  /* 0x0000a80001127983 */ /* 0x001ea20000100a00 */
[----:B------:R-:W-:Y:S03]  /*46ca0*/  HMMA.16816.F32.BF16 R12, R20, R6, R12 ;  /* 0x00000006140c723c */ /* 0x000fe6000004180c */
[----:B--2---:R0:W-:Y:S04]  /*46cb0*/  STL.64 [R1+0x1ff0], R18 ;  /* 0x001ff01201007387 */ /* 0x0041e80000100a00 */
[----:B0-----:R-:W2:Y:S01]  /*46cc0*/  LDL.64 R18, [R1+0xb8] ;  /* 0x0000b80001127983 */ /* 0x001ea20000100a00 */
[----:B------:R-:W-:Y:S01]  /*46cd0*/  MOV R2, R6 ;  /* 0x0000000600027202 */ /* 0x000fe20000000f00 */
[----:B------:R-:W-:-:S02]  /*46ce0*/  IMAD.MOV.U32 R0, RZ, RZ, R7 ;  /* 0x000000ffff007224 */ /* 0x000fc400078e0007 */
[----:B--2---:R0:W-:Y:S04]  /*46cf0*/  STL.64 [R1+0x2000], R18 ;  /* 0x0020001201007387 */ /* 0x0041e80000100a00 */
[----:B0-----:R-:W2:Y:S08]  /*46d00*/  LDL.64 R18, [R1+0xc8] ;  /* 0x0000c80001127983 */ /* 0x001eb00000100a00 */
[----:B------:R-:W-:Y:S02]  /*46d10*/  STL.64 [R1+0x7d0], R12 ;  /* 0x0007d00c01007387 */ /* 0x000fe40000100a00 */
[----:B------:R0:W-:Y:S02]  /*46d20*/  STL.64 [R1+0x7d8], R14 ;  /* 0x0007d80e01007387 */ /* 0x0001e40000100a00 */
[----:B0-----:R-:W3:Y:S01]  /*46d30*/  LDL.LU.64 R14, [R1+0x2050] ;  /* 0x00205000010e7983 */ /* 0x001ee20000300a00 */
[----:B------:R-:W3:Y:S02]  /*46d40*/  LDL.LU.64 R12, [R1+0x2048] ;  /* 0x00204800010c7983 */ /* 0x000ee40000300a00 */
[----:B------:R-:W3:Y:S02]  /*46d50*/  LDL.LU.64 R6, [R1+0x2040] ;  /* 0x0020400001067983 */ /* 0x000ee40000300a00 */
[C---:B---3--:R-:W-:Y:S01]  /*46d60*/  HMMA.16816.F32.BF16 R4, R20.reuse, R6, R12 ;  /* 0x000000061404723c */ /* 0x048fe2000004180c */
[----:B------:R-:W3:Y:S01]  /*46d70*/  LDL.LU.64 R14, [R1+0x2038] ;  /* 0x00203800010e7983 */ /* 0x000ee20000300a00 */
[----:B------:R-:W3:Y:S11]  /*46d80*/  LDL.LU.64 R12, [R1+0x2030] ;  /* 0x00203000010c7983 */ /* 0x000ef60000300a00 */
[----:B------:R-:W-:Y:S10]  /*46d90*/  @!UPT UIADD3 URZ, URZ, URZ, URZ ;  /* 0x0000003f3f3ff290 */ /* 0x000ff4000fffe03f */
[----:B------:R-:W-:Y:S01]  /*46da0*/  STL.64 [R1+0x7c0], R4 ;  /* 0x0007c00401007387 */ /* 0x000fe20000100a00 */
[----:B------:R0:W-:Y:S03]  /*46db0*/  STL.64 [R1+0x7c8], R6 ;  /* 0x0007c80601007387 */ /* 0x0001e60000100a00 */
[----:B0-----:R-:W3:Y:S02]  /*46dc0*/  LDL.LU.64 R6, [R1+0x2028] ;  /* 0x0020280001067983 */ /* 0x001ee40000300a00 */
[C---:B---3--:R-:W-:Y:S11]  /*46dd0*/  HMMA.16816.F32.BF16 R12, R20.reuse, R6, R12 ;  /* 0x00000006140c723c */ /* 0x048ff6000004180c */
[----:B------:R-:W-:Y:S11]  /*46de0*/  @!UPT UIADD3 URZ, URZ, URZ, URZ ;  /* 0x0000003f3f3ff290 */ /* 0x000ff6000fffe03f */
[----:B------:R-:W-:Y:S01]  /*46df0*/  @!UPT UIADD3 URZ, URZ, URZ, URZ ;  /* 0x0000003f3f3ff290 */ /* 0x000fe2000fffe03f */
[----:B------:R-:W-:Y:S01]  /*46e00*/  STL.64 [R1+0x7b0], R12 ;  /* 0x0007b00c01007387 */ /* 0x000fe20000100a00 */
[----:B------:R0:W-:Y:S03]  /*46e10*/  STL.64 [R1+0x7b8], R14 ;  /* 0x0007b80e01007387 */ /* 0x0001e60000100a00 */
[----:B0-----:R-:W3:Y:S01]  /*46e20*/  LDL.LU.64 R14, [R1+0x2020] ;  /* 0x00202000010e7983 */ /* 0x001ee20000300a00 */
[----:B------:R0:W-:Y:S03]  /*46e30*/  STL.64 [R1+0x1fa8], R6 ;  /* 0x001fa80601007387 */ /* 0x0001e60000100a00 */
[----:B0-----:R-:W2:Y:S01]  /*46e40*/  LDL.64 R6, [R1+0x78] ;  /* 0x0000780001067983 */ /* 0x001ea20000100a00 */
[C---:B---3--:R-:W-:Y:S03]  /*46e50*/  HMMA.16816.F32.BF16 R8, R20.reuse, R14, R8 ;  /* 0x0000000e1408723c */ /* 0x048fe60000041808 */
[----:B--2---:R0:W-:Y:S01]  /*46e60*/  STL.64 [R1+0x1ff8], R6 ;  /* 0x001ff80601007387 */ /* 0x0041e20000100a00 */
[----:B------:R-:W2:Y:S02]  /*46e70*/  LDL.LU R4, [R1+0x770] ;  /* 0x0007700001047983 */ /* 0x000ea40000300800 */
[----:B------:R-:W2:Y:S01]  /*46e80*/  LDL.LU R5, [R1+0x774] ;  /* 0x0007740001057983 */ /* 0x000ea20000300800 */
[----:B0-----:R-:W2:Y:S01]  /*46e90*/  LDL.LU R6, [R1+0x778] ;  /* 0x0007780001067983 */ /* 0x001ea20000300800 */
[----:B------:R-:W2:Y:S11]  /*46ea0*/  LDL.LU R7, [R1+0x77c] ;  /* 0x00077c0001077983 */ /* 0x000eb60000300800 */
[----:B------:R-:W-:Y:S04]  /*46eb0*/  @!UPT UIADD3 URZ, URZ, URZ, URZ ;  /* 0x0000003f3f3ff290 */ /* 0x000fe8000fffe03f */
[----:B------:R-:W-:Y:S02]  /*46ec0*/  STL.64 [R1+0x7a0], R8 ;  /* 0x0007a00801007387 */ /* 0x000fe40000100a00 */
[----:B------:R0:W-:Y:S02]  /*46ed0*/  STL.64 [R1+0x7a8], R10 ;  /* 0x0007a80a01007387 */ /* 0x0001e40000100a00 */
[----:B0-----:R-:W4:Y:S01]  /*46ee0*/  LDL.LU.64 R10, [R1+0x2018] ;  /* 0x00201800010a7983 */ /* 0x001f220000300a00 */
[----:B------:R0:W-:Y:S02]  /*46ef0*/  STL [R1+0x1f24], R14 ;  /* 0x001f240e01007387 */ /* 0x0001e40000100800 */
[----:B------:R1:W-:Y:S02]  /*46f00*/  STL [R1+0x1f20], R15 ;  /* 0x001f200f01007387 */ /* 0x0003e40000100800 */
[----:B------:R-:W3:Y:S01]  /*46f10*/  LDL.LU R12, [R1+0x760] ;  /* 0x00076000010c7983 */ /* 0x000ee20000300800 */
[----:B------:R-:W3:Y:S04]  /*46f20*/  LDL.LU R13, [R1+0x764] ;  /* 0x00076400010d7983 */ /* 0x000ee80000300800 */
[----:B0-----:R-:W3:Y:S01]  /*46f30*/  LDL.LU R14, [R1+0x768] ;  /* 0x00076800010e7983 */ /* 0x001ee20000300800 */
[----:B-1----:R-:W3:Y:S01]  /*46f40*/  LDL.LU R15, [R1+0x76c] ;  /* 0x00076c00010f7983 */ /* 0x002ee20000300800 */
[----:B----4-:R-:W-:Y:S02]  /*46f50*/  HMMA.16816.F32.BF16 R20, R20, R10, R24 ;  /* 0x0000000a1414723c */ /* 0x010fe40000041818 */
[----:B------:R-:W4:Y:S01]  /*46f60*/  LDL.LU.64 R26, [R1+0x2010] ;  /* 0x00201000011a7983 */ /* 0x000f220000300a00 */
[----:B------:R-:W4:Y:S11]  /*46f70*/  LDL.LU.64 R24, [R1+0x2008] ;  /* 0x0020080001187983 */ /* 0x000f360000300a00 */
[----:B------:R-:W-:Y:S09]  /*46f80*/  @!UPT UIADD3 URZ, URZ, URZ, URZ ;  /* 0x0000003f3f3ff290 */ /* 0x000ff2000fffe03f */
[----:B------:R0:W-:Y:S01]  /*46f90*/  STL.64 [R1+0x790], R20 ;  /* 0x0007901401007387 */ /* 0x0001e20000100a00 */
[----:B------:R1:W-:Y:S03]  /*46fa0*/  STL.64 [R1+0x798], R22 ;  /* 0x0007981601007387 */ /* 0x0003e60000100a00 */
[----:B0-----:R-:W2:Y:S01]  /*46fb0*/  LDL.LU R20, [R1+0x730] ;  /* 0x0007300001147983 */ /* 0x001ea20000300800 */
[----:B------:R-:W2:Y:S02]  /*46fc0*/  LDL.LU R21, [R1+0x734] ;  /* 0x0007340001157983 */ /* 0x000ea40000300800 */
[----:B-1----:R-:W2:Y:S02]  /*46fd0*/  LDL.LU R22, [R1+0x738] ;  /* 0x0007380001167983 */ /* 0x002ea40000300800 */
[----:B------:R-:W2:Y:S01]  /*46fe0*/  LDL.LU R23, [R1+0x73c] ;  /* 0x00073c0001177983 */ /* 0x000ea20000300800 */
[----:B------:R0:W-:Y:S01]  /*46ff0*/  STL.64 [R1+0x1f18], R10 ;  /* 0x001f180a01007387 */ /* 0x0001e20000100a00 */
[----:B------:R-:W4:Y:S02]  /*47000*/  LDL.LU R8, [R1+0x780] ;  /* 0x0007800001087983 */ /* 0x000f240000300800 */
[----:B------:R-:W4:Y:S01]  /*47010*/  LDL.LU R9, [R1+0x784] ;  /* 0x0007840001097983 */ /* 0x000f220000300800 */
[----:B0-----:R-:W4:Y:S01]  /*47020*/  LDL.LU R10, [R1+0x788] ;  /* 0x00078800010a7983 */ /* 0x001f220000300800 */
[----:B------:R-:W4:Y:S01]  /*47030*/  LDL.LU R11, [R1+0x78c] ;  /* 0x00078c00010b7983 */ /* 0x000f220000300800 */
[----:B------:R-:W-:Y:S01]  /*47040*/  MOV R3, R19 ;  /* 0x0000001300037202 */ /* 0x000fe20000000f00 */
[C---:B----4-:R-:W-:Y:S11]  /*47050*/  HMMA.16816.F32.BF16 R8, R24.reuse, R18, R8 ;  /* 0x000000121808723c */ /* 0x050ff60000041808 */
[----:B------:R-:W-:Y:S11]  /*47060*/  @!UPT UIADD3 URZ, URZ, URZ, URZ ;  /* 0x0000003f3f3ff290 */ /* 0x000ff6000fffe03f */
[----:B------:R-:W-:Y:S01]  /*47070*/  @!UPT UIADD3 URZ, URZ, URZ, URZ ;  /* 0x0000003f3f3ff290 */ /* 0x000fe2000fffe03f */
[----:B------:R0:W-:Y:S01]  /*47080*/  STL.64 [R1+0x780], R8 ;  /* 0x0007800801007387 */ /* 0x0001e20000100a00 */
[----:B------:R1:W-:Y:S01]  /*47090*/  STL.64 [R1+0x788], R10 ;  /* 0x0007880a01007387 */ /* 0x0003e20000100a00 */
[----:B0-----:R-:W-:Y:S02]  /*470a0*/  MOV R8, R18 ;  /* 0x0000001200087202 */ /* 0x001fe40000000f00 */
[----:B------:R-:W2:Y:S01]  /*470b0*/  LDL.LU.64 R18, [R1+0x2000] ;  /* 0x0020000001127983 */ /* 0x000ea20000300a00 */
[----:B------:R-:W-:Y:S01]  /*470c0*/  STL [R1+0x1f38], R3 ;  /* 0x001f380301007387 */ /* 0x000fe20000100800 */
[C---:B--2---:R-:W-:Y:S01]  /*470d0*/  HMMA.16816.F32.BF16 R4, R24.reuse, R18, R4 ;  /* 0x000000121804723c */ /* 0x044fe20000041804 */
[----:B-1----:R-:W-:Y:S01]  /*470e0*/  MOV R10, R18 ;  /* 0x00000012000a7202 */ /* 0x002fe20000000f00 */
[----:B------:R-:W-:Y:S11]  /*470f0*/  IMAD.MOV.U32 R9, RZ, RZ, R19 ;  /* 0x000000ffff097224 */ /* 0x000ff600078e0013 */
[----:B------:R-:W-:Y:S10]  /*47100*/  @!UPT UIADD3 URZ, URZ, URZ, URZ ;  /* 0x0000003f3f3ff290 */ /* 0x000ff4000fffe03f */
[----:B------:R-:W-:Y:S01]  /*47110*/  STL.64 [R1+0x770], R4 ;  /* 0x0007700401007387 */ /* 0x000fe20000100a00 */
[----:B------:R0:W-:Y:S03]  /*47120*/  STL.64 [R1+0x778], R6 ;  /* 0x0007780601007387 */ /* 0x0001e60000100a00 */
[----:B0-----:R-:W2:Y:S01]  /*47130*/  LDL.LU.64 R6, [R1+0x1ff8] ;  /* 0x001ff80001067983 */ /* 0x001ea20000300a00 */
[----:B------:R-:W3:Y:S02]  /*47140*/  LDL.LU.64 R18, [R1+0x1ff0] ;  /* 0x001ff00001127983 */ /* 0x000ee40000300a00 */
[C---:B---3--:R-:W-:Y:S01]  /*47150*/  HMMA.16816.F32.BF16 R12, R24.reuse, R18, R12 ;  /* 0x00000012180c723c */ /* 0x048fe2000004180c */
[----:B------:R-:W-:Y:S11]  /*47160*/  MOV R11, R19 ;  /* 0x00000013000b7202 */ /* 0x000ff60000000f00 */
[----:B------:R-:W-:Y:S11]  /*47170*/  @!UPT UIADD3 URZ, URZ, URZ, URZ ;  /* 0x0000003f3f3ff290 */ /* 0x000ff6000fffe03f */
[----:B------:R0:W-:Y:S01]  /*47180*/  STL.64 [R1+0x8d0], R12 ;  /* 0x0008d00c01007387 */ /* 0x0001e20000100a00 */
[----:B------:R1:W-:Y:S01]  /*47190*/  STL.64 [R1+0x8d8], R14 ;  /* 0x0008d80e01007387 */ /* 0x0003e20000100a00 */
[----:B0-----:R-:W-:Y:S02]  /*471a0*/  MOV R12, R18 ;  /* 0x00000012000c7202 */ /* 0x001fe40000000f00 */
[----:B------:R-:W3:Y:S01]  /*471b0*/  LDL.LU.64 R18, [R1+0x1fe8] ;  /* 0x001fe80001127983 */ /* 0x000ee20000300a00 */
[----:B------:R-:W3:Y:S02]  /*471c0*/  LDL.LU.64 R16, [R1+0x1fe0] ;  /* 0x001fe00001107983 */ /* 0x000ee40000300a00 */
[----:B------:R-:W-:Y:S02]  /*471d0*/  STL [R1+0x1f3c], R12 ;  /* 0x001f3c0c01007387 */ /* 0x000fe40000100800 */
[----:B-1----:R-:W3:Y:S01]  /*471e0*/  LDL.64 R14, [R1+0x98] ;  /* 0x00009800010e7983 */ /* 0x002ee20000100a00 */
[----:B------:R0:W-:Y:S01]  /*471f0*/  STL.64 [R1+0x1f30], R10 ;  /* 0x001f300a01007387 */ /* 0x0001e20000100a00 */
[----:B------:R-:W-:Y:S03]  /*47200*/  STL.64 [R1+0x1f28], R8 ;  /* 0x001f280801007387 */ /* 0x000fe60000100a00 */
[----:B0-----:R-:W4:Y:S01]  /*47210*/  LDL.64 R10, [R1+0x88] ;  /* 0x00008800010a7983 */ /* 0x001f220000100a00 */
[----:B---3--:R-:W-:Y:S01]  /*47220*/  HMMA.16816.F32.BF16 R16, R24, R14, R16 ;  /* 0x0000000e1810723c */ /* 0x008fe20000041810 */
[----:B------:R-:W-:Y:S11]  /*47230*/  IMAD.MOV.U32 R13, RZ, RZ, R15 ;  /* 0x000000ffff0d7224 */ /* 0x000ff600078e000f */
[----:B------:R-:W-:Y:S11]  /*47240*/  @!UPT UIADD3 URZ, URZ, URZ, URZ ;  /* 0x0000003f3f3ff290 */ /* 0x000ff6000fffe03f */
[----:B------:R0:W-:Y:S01]  /*47250*/  STL.64 [R1+0x8c0], R16 ;  /* 0x0008c01001007387 */ /* 0x0001e20000100a00 */
[----:B------:R-:W-:Y:S02]  /*47260*/  STL.64 [R1+0x8c8], R18 ;  /* 0x0008c81201007387 */ /* 0x000fe40000100a00 */
[----:B------:R1:W-:Y:S02]  /*47270*/  STL [R1+0x1fc0], R13 ;  /* 0x001fc00d01007387 */ /* 0x0003e40000100800 */
[----:B------:R-:W3:Y:S01]  /*47280*/  LDL.LU R12, [R1+0x740] ;  /* 0x00074000010c7983 */ /* 0x000ee20000300800 */
[----:B0-----:R-:W-:Y:S01]  /*47290*/  MOV R16, R14 ;  /* 0x0000000e00107202 */ /* 0x001fe20000000f00 */
[----:B-1----:R-:W3:Y:S01]  /*472a0*/  LDL.LU R13, [R1+0x744] ;  /* 0x00074400010d7983 */ /* 0x002ee20000300800 */
[----:B------:R-:W3:Y:S02]  /*472b0*/  LDL.LU R14, [R1+0x748] ;  /* 0x00074800010e7983 */ /* 0x000ee40000300800 */
[----:B------:R-:W3:Y:S01]  /*472c0*/  LDL.LU R15, [R1+0x74c] ;  /* 0x00074c00010f7983 */ /* 0x000ee20000300800 */
[----:B----4-:R-:W-:-:S02]  /*472d0*/  MOV R18, R10 ;  /* 0x0000000a00127202 */ /* 0x010fc40000000f00 */
[----:B------:R-:W-:Y:S01]  /*472e0*/  MOV R17, R11 ;  /* 0x0000000b00117202 */ /* 0x000fe20000000f00 */
[----:B--2---:R-:W-:Y:S01]  /*472f0*/  IMAD.MOV.U32 R19, RZ, RZ, R7 ;  /* 0x000000ffff137224 */ /* 0x004fe200078e0007 */
[C---:B---3--:R-:W-:Y:S08]  /*47300*/  HMMA.16816.F32.BF16 R12, R24.reuse, R10, R12 ;  /* 0x0000000a180c723c */ /* 0x048ff0000004180c */
[C---:B------:R-:W-:Y:S01]  /*47310*/  HMMA.16816.F32.BF16 R8, R24.reuse, R6, R20 ;  /* 0x000000061808723c */ /* 0x040fe20000041814 */
[----:B------:R-:W-:Y:S01]  /*47320*/  MOV R28, R6 ;  /* 0x00000006001c7202 */ /* 0x000fe20000000f00 */
[----:B------:R-:W0:Y:S11]  /*47330*/  LDSM.16.M88.4 R20, [R29+0x29000] ;  /* 0x029000001d14783b */ /* 0x000e360000000200 */
[----:B------:R-:W-:Y:S02]  /*47340*/  @!UPT UIADD3 URZ, URZ, URZ, URZ ;  /* 0x0000003f3f3ff290 */ /* 0x000fe4000fffe03f */
[----:B------:R-:W-:Y:S01]  /*47350*/  STL.64 [R1+0x8b0], R12 ;  /* 0x0008b00c01007387 */ /* 0x000fe20000100a00 */
[----:B------:R-:W-:Y:S07]  /*47360*/  STL.64 [R1+0x8b8], R14 ;  /* 0x0008b80e01007387 */ /* 0x000fee0000100a00 */
[----:B------:R-:W-:Y:S02]  /*47370*/  STL.64 [R1+0x8a0], R8 ;  /* 0x0008a00801007387 */ /* 0x000fe40000100a00 */
[----:B------:R-:W-:Y:S01]  /*47380*/  STL.64 [R1+0x8a8], R10 ;  /* 0x0008a80a01007387 */ /* 0x000fe20000100a00 */
[----:B------:R1:W-:Y:S01]  /*47390*/  STL.64 [R1+0x1f48], R18 ;  /* 0x001f481201007387 */ /* 0x0003e20000100a00 */
[----:B------:R2:W-:Y:S03]  /*473a0*/  STL.64 [R1+0x1f40], R16 ;  /* 0x001f401001007387 */ /* 0x0005e60000100a00 */
[----:B-1----:R-:W3:Y:S04]  /*473b0*/  LDL.64 R18, [R1+0x8] ;  /* 0x0000080001127983 */ /* 0x002ee80000100a00 */
[----:B---3--:R1:W-:Y:S01]  /*473c0*/  STL.64 [R1+0x1f60], R18 ;  /* 0x001f601201007387 */ /* 0x0083e20000100a00 */
[----:B------:R-:W3:Y:S02]  /*473d0*/  LDL.LU R8, [R1+0x610] ;  /* 0x0006100001087983 */ /* 0x000ee40000300800 */
[----:B------:R-:W3:Y:S02]  /*473e0*/  LDL.LU R9, [R1+0x614] ;  /* 0x0006140001097983 */ /* 0x000ee40000300800 */
[----:B------:R-:W4:Y:S01]  /*473f0*/  LDL.LU R10, [R1+0x618] ;  /* 0x00061800010a7983 */ /* 0x000f220000300800 */
[----:B------:R-:W4:Y:S01]  /*47400*/  LDL.LU R11, [R1+0x61c] ;  /* 0x00061c00010b7983 */ /* 0x000f220000300800 */
[----:B--2---:R-:W2:Y:S02]  /*47410*/  LDL.LU R16, [R1+0x630] ;  /* 0x0006300001107983 */ /* 0x004ea40000300800 */
[----:B------:R-:W2:Y:S01]  /*47420*/  LDL.LU R17, [R1+0x634] ;  /* 0x0006340001117983 */ /* 0x000ea20000300800 */
[----:B-1----:R-:W2:Y:S01]  /*47430*/  LDL.LU R18, [R1+0x638] ;  /* 0x0006380001127983 */ /* 0x002ea20000300800 */
[----:B------:R-:W2:Y:S02]  /*47440*/  LDL.LU R19, [R1+0x63c] ;  /* 0x00063c0001137983 */ /* 0x000ea40000300800 */
[----:B------:R-:W2:Y:S02]  /*47450*/  LDL.LU R4, [R1+0x700] ;  /* 0x0007000001047983 */ /* 0x000ea40000300800 */
[----:B------:R-:W2:Y:S01]  /*47460*/  LDL.LU R5, [R1+0x704] ;  /* 0x0007040001057983 */ /* 0x000ea20000300800 */
[----:B------:R-:W2:Y:S01]  /*47470*/  LDL.LU R6, [R1+0x708] ;  /* 0x0007080001067983 */ /* 0x000ea20000300800 */
[----:B------:R-:W2:Y:S02]  /*47480*/  LDL.LU R7, [R1+0x70c] ;  /* 0x00070c0001077983 */ /* 0x000ea40000300800 */
[----:B------:R-:W2:Y:S02]  /*47490*/  LDL.LU R12, [R1+0x710] ;  /* 0x00071000010c7983 */ /* 0x000ea40000300800 */
[----:B------:R-:W2:Y:S01]  /*474a0*/  LDL.LU R13, [R1+0x714] ;  /* 0x00071400010d7983 */ /* 0x000ea20000300800 */
[----:B------:R-:W2:Y:S01]  /*474b0*/  LDL.LU R14, [R1+0x718] ;  /* 0x00071800010e7983 */ /* 0x000ea20000300800 */
[----:B------:R-:W2:Y:S03]  /*474c0*/  LDL.LU R15, [R1+0x71c] ;  /* 0x00071c00010f7983 */ /* 0x000ea60000300800 */
[----:B--2---:R1:W-:Y:S01]  /*474d0*/  STL.64 [R1+0x1fd0], R14 ;  /* 0x001fd00e01007387 */ /* 0x0043e20000100a00 */
[----:B------:R-:W-:Y:S03]  /*474e0*/  STL.64 [R1+0x1fc8], R12 ;  /* 0x001fc80c01007387 */ /* 0x000fe60000100a00 */
[----:B-1----:R-:W2:Y:S01]  /*474f0*/  LDL.64 R14, [R1+0x68] ;  /* 0x00006800010e7983 */ /* 0x002ea20000100a00 */
[----:B------:R1:W-:Y:S02]  /*47500*/  STL.64 [R1+0x1fb8], R6 ;  /* 0x001fb80601007387 */ /* 0x0003e40000100a00 */
[----:B------:R0:W-:Y:S01]  /*47510*/  STL.64 [R1+0x1fb0], R4 ;  /* 0x001fb00401007387 */ /* 0x0001e20000100a00 */
[----:B-1----:R-:W2:Y:S04]  /*47520*/  LDL.64 R6, [R1+0x58] ;  /* 0x0000580001067983 */ /* 0x002ea80000100a00 */
[----:B--2---:R1:W-:Y:S01]  /*47530*/  STL.64 [R1+0x1fd8], R6 ;  /* 0x001fd80601007387 */ /* 0x0043e20000100a00 */
[----:B0-----:R-:W2:Y:S02]  /*47540*/  LDL.LU R4, [R1+0x720] ;  /* 0x0007200001047983 */ /* 0x001ea40000300800 */
[----:B------:R-:W2:Y:S01]  /*47550*/  LDL.LU R5, [R1+0x724] ;  /* 0x0007240001057983 */ /* 0x000ea20000300800 */
[----:B-1----:R-:W2:Y:S01]  /*47560*/  LDL.LU R6, [R1+0x728] ;  /* 0x0007280001067983 */ /* 0x002ea20000300800 */
[----:B------:R-:W2:Y:S02]  /*47570*/  LDL.LU R7, [R1+0x72c] ;  /* 0x00072c0001077983 */ /* 0x000ea40000300800 */
[----:B------:R0:W-:Y:S02]  /*47580*/  STL.64 [R1+0x1f70], R18 ;  /* 0x001f701201007387 */ /* 0x0001e40000100a00 */
[----:B------:R-:W-:Y:S01]  /*47590*/  STL.64 [R1+0x1f68], R16 ;  /* 0x001f681001007387 */ /* 0x000fe20000100a00 */
[----:B0-----:R-:W2:Y:S04]  /*475a0*/  LDL.64 R18, [R1+0x28] ;  /* 0x0000280001127983 */ /* 0x001ea80000100a00 */
[----:B--2---:R0:W-:Y:S04]  /*475b0*/  STL.64 [R1+0x1f88], R18 ;  /* 0x001f881201007387 */ /* 0x0041e80000100a00 */
[----:B0-----:R-:W2:Y:S04]  /*475c0*/  LDL.64 R18, [R1+0x38] ;  /* 0x0000380001127983 */ /* 0x001ea80000100a00 */
[----:B--2---:R0:W-:Y:S04]  /*475d0*/  STL.64 [R1+0x1fa0], R18 ;  /* 0x001fa01201007387 */ /* 0x0041e80000100a00 */
[----:B0-----:R-:W2:Y:S01]  /*475e0*/  LDL.64 R18, [R1+0x48] ;  /* 0x0000480001127983 */ /* 0x001ea20000100a00 */
[----:B----4-:R-:W-:Y:S02]  /*475f0*/  STL.64 [R1+0x1f58], R10 ;  /* 0x001f580a01007387 */ /* 0x010fe40000100a00 */
[----:B---3--:R0:W-:Y:S02]  /*47600*/  STL.64 [R1+0x1f50], R8 ;  /* 0x001f500801007387 */ /* 0x0081e40000100a00 */
[----:B0-----:R-:W3:Y:S01]  /*47610*/  LDL.LU R8, [R1+0x620] ;  /* 0x0006200001087983 */ /* 0x001ee20000300800 */
[----:B------:R-:W3:Y:S02]  /*47620*/  LDL.LU R9, [R1+0x624] ;  /* 0x0006240001097983 */ /* 0x000ee40000300800 */
[----:B------:R-:W4:Y:S02]  /*47630*/  LDL.LU R10, [R1+0x628] ;  /* 0x00062800010a7983 */ /* 0x000f240000300800 */
[----:B------:R-:W4:Y:S02]  /*47640*/  LDL.LU R11, [R1+0x62c] ;  /* 0x00062c00010b7983 */ /* 0x000f240000300800 */
[----:B----4-:R-:W-:Y:S01]  /*47650*/  STL.64 [R1+0x1f80], R10 ;  /* 0x001f800a01007387 */ /* 0x010fe20000100a00 */
[----:B---3--:R0:W-:Y:S03]  /*47660*/  STL.64 [R1+0x1f78], R8 ;  /* 0x001f780801007387 */ /* 0x0081e60000100a00 */
[----:B0-----:R-:W3:Y:S01]  /*47670*/  LDL.LU R8, [R1+0x6e0] ;  /* 0x0006e00001087983 */ /* 0x001ee20000300800 */
[----:B------:R-:W3:Y:S02]  /*47680*/  LDL.LU R9, [R1+0x6e4] ;  /* 0x0006e40001097983 */ /* 0x000ee40000300800 */
[----:B------:R-:W4:Y:S02]  /*47690*/  LDL.LU R10, [R1+0x6e8] ;  /* 0x0006e800010a7983 */ /* 0x000f240000300800 */
[----:B------:R-:W4:Y:S01]  /*476a0*/  LDL.LU R11, [R1+0x6ec] ;  /* 0x0006ec00010b7983 */ /* 0x000f220000300800 */
[C---:B------:R-:W-:Y:S01]  /*476b0*/  HMMA.16816.F32.BF16 R4, R24.reuse, R14, R4 ;  /* 0x0000000e1804723c */ /* 0x040fe20000041804 */
[----:B----4-:R-:W-:Y:S01]  /*476c0*/  STL.64 [R1+0x1f98], R10 ;  /* 0x001f980a01007387 */ /* 0x010fe20000100a00 */
[----:B---3--:R0:W-:Y:S03]  /*476d0*/  STL.64 [R1+0x1f90], R8 ;  /* 0x001f900801007387 */ /* 0x0081e60000100a00 */
[----:B0-----:R-:W3:Y:S01]  /*476e0*/  LDL.LU R8, [R1+0x6f0] ;  /* 0x0006f00001087983 */ /* 0x001ee20000300800 */
[----:B------:R-:W3:Y:S02]  /*476f0*/  LDL.LU R9, [R1+0x6f4] ;  /* 0x0006f40001097983 */ /* 0x000ee40000300800 */
[----:B------:R-:W3:Y:S02]  /*47700*/  LDL.LU R10, [R1+0x6f8] ;  /* 0x0006f800010a7983 */ /* 0x000ee40000300800 */
[----:B------:R-:W3:Y:S01]  /*47710*/  LDL.LU R11, [R1+0x6fc] ;  /* 0x0006fc00010b7983 */ /* 0x000ee20000300800 */
[----:B------:R-:W-:Y:S01]  /*47720*/  STL.64 [R1+0x1dd8], R22 ;  /* 0x001dd81601007387 */ /* 0x000fe20000100a00 */
[----:B------:R0:W-:Y:S03]  /*47730*/  STL.64 [R1+0x1dd0], R20 ;  /* 0x001dd01401007387 */ /* 0x0001e60000100a00 */
[----:B0-----:R-:W4:Y:S01]  /*47740*/  LDL.LU R20, [R1+0x510] ;  /* 0x0005100001147983 */ /* 0x001f220000300800 */
[----:B------:R-:W4:Y:S02]  /*47750*/  LDL.LU R21, [R1+0x514] ;  /* 0x0005140001157983 */ /* 0x000f240000300800 */
[----:B------:R-:W2:Y:S02]  /*47760*/  LDL.LU R22, [R1+0x518] ;  /* 0x0005180001167983 */ /* 0x000ea40000300800 */
[----:B------:R-:W2:Y:S02]  /*47770*/  LDL.LU R23, [R1+0x51c] ;  /* 0x00051c0001177983 */ /* 0x000ea40000300800 */
[----:B--2---:R-:W-:Y:S01]  /*47780*/  STL.64 [R1+0x1df0], R22 ;  /* 0x001df01601007387 */ /* 0x004fe20000100a00 */
[----:B----4-:R0:W-:Y:S02]  /*47790*/  STL.64 [R1+0x1de8], R20 ;  /* 0x001de81401007387 */ /* 0x0101e40000100a00 */
[----:B------:R-:W-:Y:S02]  /*477a0*/  STL.64 [R1+0x890], R4 ;  /* 0x0008900401007387 */ /* 0x000fe40000100a00 */
[----:B------:R1:W-:Y:S01]  /*477b0*/  STL.64 [R1+0x898], R6 ;  /* 0x0008980601007387 */ /* 0x0003e20000100a00 */
[----:B0-----:R-:W-:Y:S01]  /*477c0*/  MOV R21, R14 ;  /* 0x0000000e00157202 */ /* 0x001fe20000000f00 */
[----:B------:R-:W-:Y:S01]  /*477d0*/  IMAD.MOV.U32 R20, RZ, RZ, R15 ;  /* 0x000000ffff147224 */ /* 0x000fe200078e000f */
[----:B-1----:R-:W2:Y:S01]  /*477e0*/  LDL.LU.64 R6, [R1+0x1fd8] ;  /* 0x001fd80001067983 */ /* 0x002ea20000300a00 */
[----:B------:R-:W2:Y:S02]  /*477f0*/  LDL.LU.64 R14, [R1+0x1fd0] ;  /* 0x001fd000010e7983 */ /* 0x000ea40000300a00 */
[----:B------:R-:W2:Y:S02]  /*47800*/  LDL.LU.64 R12, [R1+0x1fc8] ;  /* 0x001fc800010c7983 */ /* 0x000ea40000300a00 */
[C---:B--2---:R-:W-:Y:S11]  /*47810*/  HMMA.16816.F32.BF16 R12, R24.reuse, R6, R12 ;  /* 0x00000006180c723c */ /* 0x044ff6000004180c */
[----:B------:R-:W-:Y:S11]  /*47820*/  @!UPT UIADD3 URZ, URZ, URZ, URZ ;  /* 0x0000003f3f3ff290 */ /* 0x000ff6000fffe03f */
[----:B------:R-:W-:Y:S01]  /*47830*/  @!UPT UIADD3 URZ, URZ, URZ, URZ ;  /* 0x0000003f3f3ff290 */ /* 0x000fe2000fffe03f */
[----:B------:R0:W-:Y:S01]  /*47840*/  STL.64 [R1+0x760], R12 ;  /* 0x0007600c01007387 */ /* 0x0001e20000100a00 */
[----:B------:R1:W-:Y:S03]  /*47850*/  STL.64 [R1+0x768], R14 ;  /* 0x0007680e01007387 */ /* 0x0003e60000100a00 */
[----:B0-----:R-:W2:Y:S01]  /*47860*/  LDL.LU R13, [R1+0x1fc0] ;  /* 0x001fc000010d7983 */ /* 0x001ea20000300800 */
[----:B-1----:R-:W-:Y:S02]  /*47870*/  MOV R14, R6 ;  /* 0x00000006000e7202 */ /* 0x002fe40000000f00 */
[----:B------:R-:W-:Y:S02]  /*47880*/  MOV R15, R7 ;  /* 0x00000007000f7202 */ /* 0x000fe40000000f00 */
[----:B------:R-:W4:Y:S01]  /*47890*/  LDL.LU.64 R6, [R1+0x1fb8] ;  /* 0x001fb80001067983 */ /* 0x000f220000300a00 */
[----:B------:R-:W4:Y:S02]  /*478a0*/  LDL.LU.64 R4, [R1+0x1fb0] ;  /* 0x001fb00001047983 */ /* 0x000f240000300a00 */
[C---:B----4-:R-:W-:Y:S11]  /*478b0*/  HMMA.16816.F32.BF16 R4, R24.reuse, R18, R4 ;  /* 0x000000121804723c */ /* 0x050ff60000041804 */
[----:B------:R-:W-:Y:S11]  /*478c0*/  @!UPT UIADD3 URZ, URZ, URZ, URZ ;  /* 0x0000003f3f3ff290 */ /* 0x000ff6000fffe03f */
[----:B------:R-:W-:Y:S01]  /*478d0*/  @!UPT UIADD3 URZ, URZ, URZ, URZ ;  /* 0x0000003f3f3ff290 */ /* 0x000fe2000fffe03f */
[----:B------:R0:W-:Y:S01]  /*478e0*/  STL.64 [R1+0x750], R4 ;  /* 0x0007500401007387 */ /* 0x0001e20000100a00 */
[----:B------:R1:W-:Y:S01]  /*478f0*/  STL.64 [R1+0x758], R6 ;  /* 0x0007580601007387 */ /* 0x0003e20000100a00 */
[----:B0-----:R-:W-:Y:S02]  /*47900*/  MOV R5, R18 ;  /* 0x0000001200057202 */ /* 0x001fe40000000f00 */
[----:B-1----:R-:W4:Y:S01]  /*47910*/  LDL.LU.64 R6, [R1+0x1fa8] ;  /* 0x001fa80001067983 */ /* 0x002f220000300a00 */
[----:B------:R-:W-:Y:S02]  /*47920*/  IMAD.MOV.U32 R4, RZ, RZ, R19 ;  /* 0x000000ffff047224 */ /* 0x000fe400078e0013 */
[----:B------:R-:W3:Y:S02]  /*47930*/  LDL.LU.64 R18, [R1+0x1fa0] ;  /* 0x001fa00001127983 */ /* 0x000ee40000300a00 */
[----:B---3--:R-:W-:Y:S01]  /*47940*/  HMMA.16816.F32.BF16 R8, R24, R18, R8 ;  /* 0x000000121808723c */ /* 0x008fe20000041808 */
[----:B------:R-:W-:-:S02]  /*47950*/  MOV R12, R18 ;  /* 0x00000012000c7202 */ /* 0x000fc40000000f00 */
[----:B------:R-:W-:Y:S11]  /*47960*/  MOV R3, R19 ;  /* 0x0000001300037202 */ /* 0x000ff60000000f00 */
[----:B------:R-:W-:Y:S09]  /*47970*/  @!UPT UIADD3 URZ, URZ, URZ, URZ ;  /* 0x0000003f3f3ff290 */ /* 0x000ff2000fffe03f */
[----:B------:R-:W-:Y:S01]  /*47980*/  STL.64 [R1+0x740], R8 ;  /* 0x0007400801007387 */ /* 0x000fe20000100a00 */
[----:B------:R0:W-:Y:S03]  /*47990*/  STL.64 [R1+0x748], R10 ;  /* 0x0007480a01007387 */ /* 0x0001e60000100a00 */
[----:B0-----:R-:W3:Y:S01]  /*479a0*/  LDL.LU.64 R10, [R1+0x1f98] ;  /* 0x001f9800010a7983 */ /* 0x001ee20000300a00 */
[----:B------:R-:W3:Y:S02]  /*479b0*/  LDL.LU.64 R8, [R1+0x1f90] ;  /* 0x001f900001087983 */ /* 0x000ee40000300a00 */
[----:B------:R-:W3:Y:S01]  /*479c0*/  LDL.LU.64 R18, [R1+0x1f88] ;  /* 0x001f880001127983 */ /* 0x000ee20000300a00 */
[----:B------:R-:W-:Y:S02]  /*479d0*/  MOV R22, R2 ;  /* 0x0000000200167202 */ /* 0x000fe40000000f00 */
[----:B------:R-:W-:Y:S01]  /*479e0*/  MOV R23, R0 ;  /* 0x0000000000177202 */ /* 0x000fe20000000f00 */
[C---:B---3--:R-:W-:Y:S01]  /*479f0*/  HMMA.16816.F32.BF16 R8, R24.reuse, R18, R8 ;  /* 0x000000121808723c */ /* 0x048fe20000041808 */
[----:B------:R-:W-:Y:S01]  /*47a00*/  MOV R2, R18 ;  /* 0x0000001200027202 */ /* 0x000fe20000000f00 */
[----:B------:R-:W-:Y:S11]  /*47a10*/  IMAD.MOV.U32 R0, RZ, RZ, R19 ;  /* 0x000000ffff007224 */ /* 0x000ff600078e0013 */
[----:B------:R-:W-:Y:S10]  /*47a20*/  @!UPT UIADD3 URZ, URZ, URZ, URZ ;  /* 0x0000003f3f3ff290 */ /* 0x000ff4000fffe03f */
[----:B------:R-:W-:Y:S01]  /*47a30*/  STL.64 [R1+0x730], R8 ;  /* 0x0007300801007387 */ /* 0x000fe20000100a00 */
[----:B------:R0:W-:Y:S03]  /*47a40*/  STL.64 [R1+0x738], R10 ;  /* 0x0007380a01007387 */ /* 0x0001e60000100a00 */
[----:B0-----:R-:W3:Y:S01]  /*47a50*/  LDL.LU.64 R10, [R1+0x1f80] ;  /* 0x001f8000010a7983 */ /* 0x001ee20000300a00 */
[----:B------:R-:W3:Y:S02]  /*47a60*/  LDL.LU.64 R8, [R1+0x1f78] ;  /* 0x001f780001087983 */ /* 0x000ee40000300a00 */
[----:B------:R-:W2:Y:S02]  /*47a70*/  LDL.LU.64 R18, [R1+0x1f70] ;  /* 0x001f700001127983 */ /* 0x000ea40000300a00 */
[----:B------:R-:W2:Y:S02]  /*47a80*/  LDL.LU.64 R16, [R1+0x1f68] ;  /* 0x001f680001107983 */ /* 0x000ea40000300a00 */
[----:B--2---:R-:W-:Y:S11]  /*47a90*/  HMMA.16816.F32.BF16 R16, R24, R22, R16 ;  /* 0x000000161810723c */ /* 0x004ff60000041810 */
[----:B------:R-:W-:Y:S11]  /*47aa0*/  @!UPT UIADD3 URZ, URZ, URZ, URZ ;  /* 0x0000003f3f3ff290 */ /* 0x000ff6000fffe03f */
[----:B------:R-:W-:Y:S01]  /*47ab0*/  @!UPT UIADD3 URZ, URZ, URZ, URZ ;  /* 0x0000003f3f3ff290 */ /* 0x000fe2000fffe03f */
[----:B------:R-:W-:Y:S01]  /*47ac0*/  STL.64 [R1+0x720], R16 ;  /* 0x0007201001007387 */ /* 0x000fe20000100a00 */
[----:B------:R0:W-:Y:S03]  /*47ad0*/  STL.64 [R1+0x728], R18 ;  /* 0x0007281201007387 */ /* 0x0001e60000100a00 */
[----:B0-----:R-:W3:Y:S01]  /*47ae0*/  LDL.LU.64 R18, [R1+0x1f60] ;  /* 0x001f600001127983 */ /* 0x001ee20000300a00 */
[----:B------:R0:W-:Y:S02]  /*47af0*/  STL.64 [R1+0x1e00], R22 ;  /* 0x001e001601007387 */ /* 0x0001e40000100a00 */
[----:B0-----:R-:W-:Y:S02]  /*47b00*/  MOV R22, R2 ;  /* 0x0000000200167202 */ /* 0x001fe40000000f00 */
[----:B------:R-:W-:-:S05]  /*47b10*/  MOV R23, R0 ;  /* 0x0000000000177202 */ /* 0x000fca0000000f00 */
[----:B------:R-:W-:Y:S01]  /*47b20*/  STL.64 [R1+0x1e18], R22 ;  /* 0x001e181601007387 */ /* 0x000fe20000100a00 */
[C---:B---3--:R-:W-:Y:S11]  /*47b30*/  HMMA.16816.F32.BF16 R8, R24.reuse, R18, R8 ;  /* 0x000000121808723c */ /* 0x048ff60000041808 */
[----:B------:R-:W-:Y:S11]  /*47b40*/  @!UPT UIADD3 URZ, URZ, URZ, URZ ;  /* 0x0000003f3f3ff290 */ /* 0x000ff6000fffe03f */
[----:B------:R-:W-:Y:S01]  /*47b50*/  @!UPT UIADD3 URZ, URZ, URZ, URZ ;  /* 0x0000003f3f3ff290 */ /* 0x000fe2000fffe03f */
[----:B------:R-:W-:Y:S01]  /*47b60*/  STL.64 [R1+0x710], R8 ;  /* 0x0007100801007387 */ /* 0x000fe20000100a00 */
[----:B------:R0:W-:Y:S03]  /*47b70*/  STL.64 [R1+0x718], R10 ;  /* 0x0007180a01007387 */ /* 0x0001e60000100a00 */
[----:B0-----:R-:W4:Y:S01]  /*47b80*/  LDL.LU.64 R10, [R1+0x1f58] ;  /* 0x001f5800010a7983 */ /* 0x001f220000300a00 */
[----:B------:R-:W4:Y:S01]  /*47b90*/  LDL.LU.64 R8, [R1+0x1f50] ;  /* 0x001f500001087983 */ /* 0x000f220000300a00 */
[----:B------:R-:W-:Y:S01]  /*47ba0*/  MOV R2, R18 ;  /* 0x0000001200027202 */ /* 0x000fe20000000f00 */
[----:B------:R-:W-:Y:S01]  /*47bb0*/  IMAD.MOV.U32 R0, RZ, RZ, R19 ;  /* 0x000000ffff007224 */ /* 0x000fe200078e0013 */
[----:B------:R-:W-:Y:S02]  /*47bc0*/  MOV R22, R12 ;  /* 0x0000000c00167202 */ /* 0x000fe40000000f00 */
[----:B------:R-:W-:Y:S01]  /*47bd0*/  MOV R23, R3 ;  /* 0x0000000300177202 */ /* 0x000fe20000000f00 */
[----:B------:R-:W2:Y:S01]  /*47be0*/  LDL.LU.64 R18, [R1+0x1f48] ;  /* 0x001f480001127983 */ /* 0x000ea20000300a00 */
[----:B------:R-:W3:Y:S02]  /*47bf0*/  LDL.LU.64 R16, [R1+0x1f40] ;  /* 0x001f400001107983 */ /* 0x000ee40000300a00 */
[----:B------:R-:W2:Y:S02]  /*47c00*/  LDL.LU R12, [R1+0x1f3c] ;  /* 0x001f3c00010c7983 */ /* 0x000ea40000300800 */
[----:B------:R-:W2:Y:S01]  /*47c10*/  LDL.LU R3, [R1+0x1f38] ;  /* 0x001f380001037983 */ /* 0x000ea20000300800 */
[----:B------:R0:W-:Y:S02]  /*47c20*/  STL.64 [R1+0x1e30], R22 ;  /* 0x001e301601007387 */ /* 0x0001e40000100a00 */
[----:B0-----:R-:W-:Y:S01]  /*47c30*/  MOV R22, R5 ;  /* 0x0000000500167202 */ /* 0x001fe20000000f00 */
[----:B------:R-:W-:Y:S01]  /*47c40*/  IMAD.MOV.U32 R23, RZ, RZ, R4 ;  /* 0x000000ffff177224 */ /* 0x000fe200078e0004 */
[----:B----4-:R-:W-:Y:S11]  /*47c50*/  HMMA.16816.F32.BF16 R8, R24, R6, R8 ;  /* 0x000000061808723c */ /* 0x010ff60000041808 */
[----:B------:R-:W-:Y:S11]  /*47c60*/  @!UPT UIADD3 URZ, URZ, URZ, URZ ;  /* 0x0000003f3f3ff290 */ /* 0x000ff6000fffe03f */
[----:B------:R-:W-:Y:S01]  /*47c70*/  @!UPT UIADD3 URZ, URZ, URZ, URZ ;  /* 0x0000003f3f3ff290 */ /* 0x000fe2000fffe03f */
[----:B------:R-:W-:Y:S01]  /*47c80*/  STL.64 [R1+0x700], R8 ;  /* 0x0007000801007387 */ /* 0x000fe20000100a00 */
[----:B------:R0:W-:Y:S03]  /*47c90*/  STL.64 [R1+0x708], R10 ;  /* 0x0007080a01007387 */ /* 0x0001e60000100a00 */
[----:B0-----:R-:W4:Y:S01]  /*47ca0*/  LDL.LU.64 R10, [R1+0x1f30] ;  /* 0x001f3000010a7983 */ /* 0x001f220000300a00 */
[----:B------:R-:W2:Y:S02]  /*47cb0*/  LDL.LU.64 R8, [R1+0x1f28] ;  /* 0x001f280001087983 */ /* 0x000ea40000300a00 */
[----:B------:R-:W-:Y:S02]  /*47cc0*/  STL.64 [R1+0x1e48], R22 ;  /* 0x001e481601007387 */ /* 0x000fe40000100a00 */
[----:B------:R0:W-:Y:S01]  /*47cd0*/  STL.64 [R1+0x1df8], R6 ;  /* 0x001df80601007387 */ /* 0x0001e20000100a00 */
[----:B------:R-:W2:Y:S01]  /*47ce0*/  LDL.LU R4, [R1+0x530] ;  /* 0x0005300001047983 */ /* 0x000ea20000300800 */
[----:B------:R-:W2:Y:S03]  /*47cf0*/  LDL.LU R5, [R1+0x534] ;  /* 0x0005340001057983 */ /* 0x000ea60000300800 */
[----:B0-----:R-:W2:Y:S01]  /*47d00*/  LDL.LU R6, [R1+0x538] ;  /* 0x0005380001067983 */ /* 0x001ea20000300800 */
[----:B------:R-:W2:Y:S01]  /*47d10*/  LDL.LU R7, [R1+0x53c] ;  /* 0x00053c0001077983 */ /* 0x000ea20000300800 */
[----:B------:R-:W-:-:S02]  /*47d20*/  MOV R22, R14 ;  /* 0x0000000e00167202 */ /* 0x000fc40000000f00 */
[----:B------:R-:W-:Y:S01]  /*47d30*/  MOV R23, R15 ;  /* 0x0000000f00177202 */ /* 0x000fe20000000f00 */
[----:B------:R-:W3:Y:S01]  /*47d40*/  LDL.LU R14, [R1+0x1f24] ;  /* 0x001f2400010e7983 */ /* 0x000ee20000300800 */
[----:B------:R-:W3:Y:S03]  /*47d50*/  LDL.LU R15, [R1+0x1f20] ;  /* 0x001f2000010f7983 */ /* 0x000ee60000300800 */
[----:B------:R-:W-:Y:S04]  /*47d60*/  STL.64 [R1+0x1e60], R22 ;  /* 0x001e601601007387 */ /* 0x000fe80000100a00 */
[----:B--2---:R-:W-:Y:S01]  /*47d70*/  STL.64 [R1+0x1e10], R6 ;  /* 0x001e100601007387 */ /* 0x004fe20000100a00 */
[----:B------:R0:W-:Y:S03]  /*47d80*/  STL.64 [R1+0x1e08], R4 ;  /* 0x001e080401007387 */ /* 0x0001e60000100a00 */
[----:B0-----:R-:W2:Y:S01]  /*47d90*/  LDL.LU R4, [R1+0x540] ;  /* 0x0005400001047983 */ /* 0x001ea20000300800 */
[----:B------:R-:W2:Y:S02]  /*47da0*/  LDL.LU R5, [R1+0x544] ;  /* 0x0005440001057983 */ /* 0x000ea40000300800 */
[----:B------:R-:W2:Y:S02]  /*47db0*/  LDL.LU R6, [R1+0x548] ;  /* 0x0005480001067983 */ /* 0x000ea40000300800 */
[----:B------:R-:W2:Y:S01]  /*47dc0*/  LDL.LU R7, [R1+0x54c] ;  /* 0x00054c0001077983 */ /* 0x000ea20000300800 */
[----:B------:R-:W-:Y:S01]  /*47dd0*/  MOV R22, R21 ;  /* 0x0000001500167202 */ /* 0x000fe20000000f00 */
[----:B------:R-:W-:-:S05]  /*47de0*/  IMAD.MOV.U32 R23, RZ, RZ, R20 ;  /* 0x000000ffff177224 */ /* 0x000fca00078e0014 */
[----:B------:R-:W-:Y:S04]  /*47df0*/  STL.64 [R1+0x1e78], R22 ;  /* 0x001e781601007387 */ /* 0x000fe80000100a00 */
[----:B--2---:R-:W-:Y:S01]  /*47e00*/  STL.64 [R1+0x1e28], R6 ;  /* 0x001e280601007387 */ /* 0x004fe20000100a00 */
[----:B------:R0:W-:Y:S03]  /*47e10*/  STL.64 [R1+0x1e20], R4 ;  /* 0x001e200401007387 */ /* 0x0001e60000100a00 */
[----:B0-----:R-:W2:Y:S01]  /*47e20*/  LDL.LU R4, [R1+0x550] ;  /* 0x0005500001047983 */ /* 0x001ea20000300800 */
[----:B------:R-:W2:Y:S02]  /*47e30*/  LDL.LU R5, [R1+0x554] ;  /* 0x0005540001057983 */ /* 0x000ea40000300800 */
[----:B------:R-:W2:Y:S02]  /*47e40*/  LDL.LU R6, [R1+0x558] ;  /* 0x0005580001067983 */ /* 0x000ea40000300800 */
[----:B------:R-:W2:Y:S01]  /*47e50*/  LDL.LU R7, [R1+0x55c] ;  /* 0x00055c0001077983 */ /* 0x000ea20000300800 */
[----:B------:R-:W-:-:S02]  /*47e60*/  MOV R22, R28 ;  /* 0x0000001c00167202 */ /* 0x000fc40000000f00 */
[----:B------:R-:W-:-:S05]  /*47e70*/  MOV R23, R19 ;  /* 0x0000001300177202 */ /* 0x000fca0000000f00 */
        /* <DEDUP_REMOVED lines=8> */
[----:B---3--:R-:W-:-:S05]  /*47f00*/  IMAD.MOV.U32 R23, RZ, RZ, R17 ;  /* 0x000000ffff177224 */ /* 0x008fca00078e0011 */
[----:B------:R-:W-:Y:S04]  /*47f10*/  STL.64 [R1+0x1ea8], R22 ;  /* 0x001ea81601007387 */ /* 0x000fe80000100a00 */
[----:B--2---:R-:W-:Y:S01]  /*47f20*/  STL.64 [R1+0x1e58], R6 ;  /* 0x001e580601007387 */ /* 0x004fe20000100a00 */
[----:B------:R0:W-:Y:S03]  /*47f30*/  STL.64 [R1+0x1e50], R4 ;  /* 0x001e500401007387 */ /* 0x0001e60000100a00 */
[----:B0-----:R-:W2:Y:S01]  /*47f40*/  LDL.LU R4, [R1+0x570] ;  /* 0x0005700001047983 */ /* 0x001ea20000300800 */
[----:B------:R-:W2:Y:S02]  /*47f50*/  LDL.LU R5, [R1+0x574] ;  /* 0x0005740001057983 */ /* 0x000ea40000300800 */
[----:B------:R-:W3:Y:S02]  /*47f60*/  LDL.LU R6, [R1+0x578] ;  /* 0x0005780001067983 */ /* 0x000ee40000300800 */
[----:B------:R-:W3:Y:S01]  /*47f70*/  LDL.LU R7, [R1+0x57c] ;  /* 0x00057c0001077983 */ /* 0x000ee20000300800 */
[----:B------:R-:W-:-:S02]  /*47f80*/  MOV R22, R16 ;  /* 0x0000001000167202 */ /* 0x000fc40000000f00 */
[----:B------:R-:W-:-:S05]  /*47f90*/  MOV R23, R13 ;  /* 0x0000000d00177202 */ /* 0x000fca0000000f00 */
[----:B------:R0:W-:Y:S02]  /*47fa0*/  STL.64 [R1+0x1ec0], R22 ;  /* 0x001ec01601007387 */ /* 0x0001e40000100a00 */
[----:B0-----:R-:W-:Y:S01]  /*47fb0*/  MOV R22, R12 ;  /* 0x0000000c00167202 */ /* 0x001fe20000000f00 */
[----:B----4-:R-:W-:-:S05]  /*47fc0*/  IMAD.MOV.U32 R23, RZ, RZ, R11 ;  /* 0x000000ffff177224 */ /* 0x010fca00078e000b */
[----:B------:R-:W-:Y:S04]  /*47fd0*/  STL.64 [R1+0x1ed8], R22 ;  /* 0x001ed81601007387 */ /* 0x000fe80000100a00 */
[----:B---3--:R-:W-:Y:S01]  /*47fe0*/  STL.64 [R1+0x1e70], R6 ;  /* 0x001e700601007387 */ /* 0x008fe20000100a00 */
[----:B--2---:R0:W-:Y:S03]  /*47ff0*/  STL.64 [R1+0x1e68], R4 ;  /* 0x001e680401007387 */ /* 0x0041e60000100a00 */
[----:B0-----:R-:W2:Y:S01]  /*48000*/  LDL.LU R4, [R1+0x580] ;  /* 0x0005800001047983 */ /* 0x001ea20000300800 */
[----:B------:R-:W2:Y:S02]  /*48010*/  LDL.LU R5, [R1+0x584] ;  /* 0x0005840001057983 */ /* 0x000ea40000300800 */
[----:B------:R-:W3:Y:S02]  /*48020*/  LDL.LU R6, [R1+0x588] ;  /* 0x0005880001067983 */ /* 0x000ee40000300800 */
[----:B------:R-:W3:Y:S01]  /*48030*/  LDL.LU R7, [R1+0x58c] ;  /* 0x00058c0001077983 */ /* 0x000ee20000300800 */
[----:B------:R-:W-:-:S02]  /*48040*/  MOV R22, R10 ;  /* 0x0000000a00167202 */ /* 0x000fc40000000f00 */
[----:B------:R-:W-:-:S05]  /*48050*/  MOV R23, R9 ;  /* 0x0000000900177202 */ /* 0x000fca0000000f00 */
[----:B------:R-:W-:Y:S04]  /*48060*/  STL.64 [R1+0x1ef0], R22 ;  /* 0x001ef01601007387 */ /* 0x000fe80000100a00 */
[----:B---3--:R-:W-:Y:S01]  /*48070*/  STL.64 [R1+0x1e88], R6 ;  /* 0x001e880601007387 */ /* 0x008fe20000100a00 */
[----:B--2---:R0:W-:Y:S03]  /*48080*/  STL.64 [R1+0x1e80], R4 ;  /* 0x001e800401007387 */ /* 0x0041e60000100a00 */
[----:B0-----:R-:W2:Y:S01]  /*48090*/  LDL.LU R4, [R1+0x590] ;  /* 0x0005900001047983 */ /* 0x001ea20000300800 */
[----:B------:R-:W2:Y:S02]  /*480a0*/  LDL.LU R5, [R1+0x594] ;  /* 0x0005940001057983 */ /* 0x000ea40000300800 */
[----:B------:R-:W3:Y:S02]  /*480b0*/  LDL.LU R6, [R1+0x598] ;  /* 0x0005980001067983 */ /* 0x000ee40000300800 */
[----:B------:R-:W3:Y:S01]  /*480c0*/  LDL.LU R7, [R1+0x59c] ;  /* 0x00059c0001077983 */ /* 0x000ee20000300800 */
[----:B------:R-:W4:Y:S01]  /*480d0*/  LDL.LU R16, [R1+0x5f0] ;  /* 0x0005f00001107983 */ /* 0x000f220000300800 */
[----:B------:R-:W4:Y:S02]  /*480e0*/  LDL.LU R17, [R1+0x5f4] ;  /* 0x0005f40001117983 */ /* 0x000f240000300800 */
[----:B------:R-:W4:Y:S01]  /*480f0*/  LDL.LU R18, [R1+0x5f8] ;  /* 0x0005f80001127983 */ /* 0x000f220000300800 */
[----:B------:R-:W-:Y:S01]  /*48100*/  MOV R22, R8 ;  /* 0x0000000800167202 */ /* 0x000fe20000000f00 */
[----:B------:R-:W4:Y:S01]  /*48110*/  LDL.LU R19, [R1+0x5fc] ;  /* 0x0005fc0001137983 */ /* 0x000f220000300800 */
[----:B------:R-:W4:Y:S02]  /*48120*/  LDL.LU R8, [R1+0x600] ;  /* 0x0006000001087983 */ /* 0x000f240000300800 */
[----:B------:R-:W4:Y:S02]  /*48130*/  LDL.LU R9, [R1+0x604] ;  /* 0x0006040001097983 */ /* 0x000f240000300800 */
[----:B------:R-:W4:Y:S01]  /*48140*/  LDL.LU R10, [R1+0x608] ;  /* 0x00060800010a7983 */ /* 0x000f220000300800 */
[----:B------:R-:W4:Y:S04]  /*48150*/  LDL.LU R11, [R1+0x60c] ;  /* 0x00060c00010b7983 */ /* 0x000f280000300800 */
[----:B---3--:R-:W-:Y:S01]  /*48160*/  STL.64 [R1+0x1ea0], R6 ;  /* 0x001ea00601007387 */ /* 0x008fe20000100a00 */
[----:B--2---:R0:W-:Y:S03]  /*48170*/  STL.64 [R1+0x1e98], R4 ;  /* 0x001e980401007387 */ /* 0x0041e60000100a00 */
[----:B0-----:R-:W2:Y:S01]  /*48180*/  LDL.LU R4, [R1+0x5a0] ;  /* 0x0005a00001047983 */ /* 0x001ea20000300800 */
[----:B------:R-:W2:Y:S02]  /*48190*/  LDL.LU R5, [R1+0x5a4] ;  /* 0x0005a40001057983 */ /* 0x000ea40000300800 */
[----:B------:R-:W3:Y:S02]  /*481a0*/  LDL.LU R6, [R1+0x5a8] ;  /* 0x0005a80001067983 */ /* 0x000ee40000300800 */
[----:B------:R-:W3:Y:S02]  /*481b0*/  LDL.LU R7, [R1+0x5ac] ;  /* 0x0005ac0001077983 */ /* 0x000ee40000300800 */
        /* <DEDUP_REMOVED lines=11> */
[----:B------:R-:W3:Y:S01]  /*48270*/  LDL.LU R7, [R1+0x5cc] ;  /* 0x0005cc0001077983 */ /* 0x000ee20000300800 */
[C---:B----4-:R-:W-:Y:S01]  /*48280*/  HMMA.16816.F32.BF16 R8, R24.reuse, R14, R8 ;  /* 0x0000000e1808723c */ /* 0x050fe20000041808 */
        /* <DEDUP_REMOVED lines=10> */
[----:B------:R-:W2:Y:S02]  /*48330*/  LDL.LU R6, [R1+0x5e8] ;  /* 0x0005e80001067983 */ /* 0x000ea40000300800 */
[----:B------:R-:W2:Y:S02]  /*48340*/  LDL.LU R7, [R1+0x5ec] ;  /* 0x0005ec0001077983 */ /* 0x000ea40000300800 */
[----:B------:R-:W-:Y:S01]  /*48350*/  STL.64 [R1+0x6f0], R8 ;  /* 0x0006f00801007387 */ /* 0x000fe20000100a00 */
[----:B------:R0:W-:Y:S03]  /*48360*/  STL.64 [R1+0x6f8], R10 ;  /* 0x0006f80a01007387 */ /* 0x0001e60000100a00 */
[----:B0-----:R-:W3:Y:S01]  /*48370*/  LDL.LU.64 R10, [R1+0x1f18] ;  /* 0x001f1800010a7983 */ /* 0x001ee20000300a00 */
[----:B------:R-:W-:Y:S01]  /*48380*/  IMAD.MOV.U32 R23, RZ, RZ, R3 ;  /* 0x000000ffff177224 */ /* 0x000fe200078e0003 */
[----:B---3--:R-:W-:Y:S02]  /*48390*/  HMMA.16816.F32.BF16 R24, R24, R10, R16 ;  /* 0x0000000a1818723c */ /* 0x008fe40000041810 */
[----:B------:R-:W2:Y:S01]  /*483a0*/  LDL.LU.64 R18, [R1+0x1f10] ;  /* 0x001f100001127983 */ /* 0x000ea20000300a00 */
[----:B------:R-:W2:Y:S11]  /*483b0*/  LDL.LU.64 R16, [R1+0x1f08] ;  /* 0x001f080001107983 */ /* 0x000eb60000300a00 */
[----:B------:R-:W-:Y:S09]  /*483c0*/  @!UPT UIADD3 URZ, URZ, URZ, URZ ;  /* 0x0000003f3f3ff290 */ /* 0x000ff2000fffe03f */
[----:B------:R-:W-:Y:S01]  /*483d0*/  STL.64 [R1+0x6e0], R24 ;  /* 0x0006e01801007387 */ /* 0x000fe20000100a00 */
[----:B------:R-:W-:Y:S02]  /*483e0*/  STL.64 [R1+0x6e8], R26 ;  /* 0x0006e81a01007387 */ /* 0x000fe40000100a00 */
[----:B------:R0:W-:Y:S02]  /*483f0*/  STL.64 [R1+0x1de0], R10 ;  /* 0x001de00a01007387 */ /* 0x0001e40000100a00 */
[----:B------:R-:W3:Y:S01]  /*48400*/  LDL.LU R8, [R1+0x520] ;  /* 0x0005200001087983 */ /* 0x000ee20000300800 */
[----:B------:R-:W3:Y:S04]  /*48410*/  LDL.LU R9, [R1+0x524] ;  /* 0x0005240001097983 */ /* 0x000ee80000300800 */
[----:B0-----:R-:W3:Y:S01]  /*48420*/  LDL.LU R10, [R1+0x528] ;  /* 0x00052800010a7983 */ /* 0x001ee20000300800 */
[----:B------:R-:W3:Y:S01]  /*48430*/  LDL.LU R11, [R1+0x52c] ;  /* 0x00052c00010b7983 */ /* 0x000ee20000300800 */
        /* <DEDUP_REMOVED lines=78> */
[----:B------:R-:W2:Y:S11]  /*48920*/  LDL.LU.64 R6, [R1+0x1df8] ;  /* 0x001df80001067983 */ /* 0x000eb60000300a00 */
[----:B------:R-:W-:Y:S10]  /*48930*/  @!UPT UIADD3 URZ, URZ, URZ, URZ ;  /* 0x0000003f3f3ff290 */ /* 0x000ff4000fffe03f */
[----:B------:R-:W-:Y:S01]  /*48940*/  STL.64 [R1+0x980], R20 ;  /* 0x0009801401007387 */ /* 0x000fe20000100a00 */
[----:B------:R0:W-:Y:S03]  /*48950*/  STL.64 [R1+0x988], R22 ;  /* 0x0009881601007387 */ /* 0x0001e60000100a00 */
[----:B0-----:R-:W2:Y:S01]  /*48960*/  LDL.LU.64 R22, [R1+0x1df0] ;  /* 0x001df00001167983 */ /* 0x001ea20000300a00 */
[----:B------:R-:W2:Y:S01]  /*48970*/  LDL.LU.64 R20, [R1+0x1de8] ;  /* 0x001de80001147983 */ /* 0x000ea20000300a00 */
[----:B------:R-:W-:Y:S02]  /*48980*/  MOV R26, R2 ;  /* 0x00000002001a7202 */ /* 0x000fe40000000f00 */
[----:B------:R-:W-:-:S07]  /*48990*/  MOV R27, R0 ;  /* 0x00000000001b7202 */ /* 0x000fce0000000f00 */
[C---:B---3--:R-:W-:Y:S08]  /*489a0*/  HMMA.16816.F32.BF16 R24, R16.reuse, R26, R8 ;  /* 0x0000001a1018723c */ /* 0x048ff00000041808 */
[C---:B--2---:R-:W-:Y:S01]  /*489b0*/  HMMA.16816.F32.BF16 R8, R16.reuse, R6, R20 ;  /* 0x000000061008723c */ /* 0x044fe20000041814 */
[----:B------:R-:W2:Y:S11]  /*489c0*/  LDL.LU R20, [R1+0x4f0] ;  /* 0x0004f00001147983 */ /* 0x000eb60000300800 */
[----:B------:R-:W-:Y:S03]  /*489d0*/  @!UPT UIADD3 URZ, URZ, URZ, URZ ;  /* 0x0000003f3f3ff290 */ /* 0x000fe6000fffe03f */
[----:B------:R-:W-:Y:S02]  /*489e0*/  STL.64 [R1+0x970], R24 ;  /* 0x0009701801007387 */ /* 0x000fe40000100a00 */
[----:B------:R-:W-:Y:S02]  /*489f0*/  STL.64 [R1+0x978], R26 ;  /* 0x0009781a01007387 */ /* 0x000fe40000100a00 */
[----:B------:R-:W0:Y:S04]  /*48a00*/  LDSM.16.M88.4 R24, [R29+0x29400] ;  /* 0x029400001d18783b */ /* 0x000e280000000200 */
[----:B------:R1:W-:Y:S01]  /*48a10*/  STL.64 [R1+0x900], R8 ;  /* 0x0009000801007387 */ /* 0x0003e20000100a00 */
[----:B------:R3:W-:Y:S02]  /*48a20*/  STL.64 [R1+0x908], R10 ;  /* 0x0009080a01007387 */ /* 0x0007e40000100a00 */
[----:B------:R-:W2:Y:S02]  /*48a30*/  LDL.LU R21, [R1+0x4f4] ;  /* 0x0004f40001157983 */ /* 0x000ea40000300800 */
[----:B------:R-:W2:Y:S01]  /*48a40*/  LDL.LU R22, [R1+0x4f8] ;  /* 0x0004f80001167983 */ /* 0x000ea20000300800 */
[----:B------:R-:W2:Y:S04]  /*48a50*/  LDL.LU R23, [R1+0x4fc] ;  /* 0x0004fc0001177983 */ /* 0x000ea80000300800 */
[----:B-1----:R-:W4:Y:S01]  /*48a60*/  LDL.LU R8, [R1+0x500] ;  /* 0x0005000001087983 */ /* 0x002f220000300800 */
[----:B------:R-:W4:Y:S02]  /*48a70*/  LDL.LU R9, [R1+0x504] ;  /* 0x0005040001097983 */ /* 0x000f240000300800 */
[----:B---3--:R-:W4:Y:S02]  /*48a80*/  LDL.LU R10, [R1+0x508] ;  /* 0x00050800010a7983 */ /* 0x008f240000300800 */
[----:B------:R-:W4:Y:S01]  /*48a90*/  LDL.LU R11, [R1+0x50c] ;  /* 0x00050c00010b7983 */ /* 0x000f220000300800 */
[----:B------:R1:W-:Y:S04]  /*48aa0*/  STL.64 [R1+0x1d70], R6 ;  /* 0x001d700601007387 */ /* 0x0003e80000100a00 */
[----:B-1----:R-:W3:Y:S04]  /*48ab0*/  LDL.64 R6, [R1+0x78] ;  /* 0x0000780001067983 */ /* 0x002ee80000100a00 */
[----:B---3--:R1:W-:Y:S04]  /*48ac0*/  STL.64 [R1+0x1d90], R6 ;  /* 0x001d900601007387 */ /* 0x0083e80000100a00 */
[----:B-1----:R-:W3:Y:S04]  /*48ad0*/  LDL.64 R6, [R1+0x98] ;  /* 0x0000980001067983 */ /* 0x002ee80000100a00 */
[----:B---3--:R1:W-:Y:S04]  /*48ae0*/  STL.64 [R1+0x1d98], R6 ;  /* 0x001d980601007387 */ /* 0x0083e80000100a00 */
[----:B-1----:R-:W3:Y:S04]  /*48af0*/  LDL.64 R6, [R1+0xa8] ;  /* 0x0000a80001067983 */ /* 0x002ee80000100a00 */
[----:B---3--:R1:W-:Y:S04]  /*48b00*/  STL.64 [R1+0x1da0], R6 ;  /* 0x001da00601007387 */ /* 0x0083e80000100a00 */
[----:B-1----:R-:W3:Y:S04]  /*48b10*/  LDL.64 R6, [R1+0xb8] ;  /* 0x0000b80001067983 */ /* 0x002ee80000100a00 */
[----:B---3--:R1:W-:Y:S04]  /*48b20*/  STL.64 [R1+0x1db8], R6 ;  /* 0x001db80601007387 */ /* 0x0083e80000100a00 */
[----:B-1----:R-:W3:Y:S01]  /*48b30*/  LDL.64 R6, [R1+0xc8] ;  /* 0x0000c80001067983 */ /* 0x002ee20000100a00 */
[----:B0-----:R0:W-:Y:S02]  /*48b40*/  STL [R1+0x1ccc], R24 ;  /* 0x001ccc1801007387 */ /* 0x0011e40000100800 */
[----:B------:R1:W-:Y:S02]  /*48b50*/  STL [R1+0x1cc8], R25 ;  /* 0x001cc81901007387 */ /* 0x0003e40000100800 */
[----:B------:R2:W-:Y:S01]  /*48b60*/  STL [R1+0x1cc4], R26 ;  /* 0x001cc41a01007387 */ /* 0x0005e20000100800 */
[----:B------:R4:W-:Y:S04]  /*48b70*/  STL [R1+0x1cc0], R27 ;  /* 0x001cc01b01007387 */ /* 0x0009e80000100800 */
[----:B0-----:R-:W3:Y:S01]  /*48b80*/  LDL.LU R24, [R1+0x4c0] ;  /* 0x0004c00001187983 */ /* 0x001ee20000300800 */
[----:B-1----:R-:W3:Y:S02]  /*48b90*/  LDL.LU R25, [R1+0x4c4] ;  /* 0x0004c40001197983 */ /* 0x002ee40000300800 */
[----:B--2---:R-:W2:Y:S02]  /*48ba0*/  LDL.LU R26, [R1+0x4c8] ;  /* 0x0004c800011a7983 */ /* 0x004ea40000300800 */
[----:B----4-:R-:W2:Y:S01]  /*48bb0*/  LDL.LU R27, [R1+0x4cc] ;  /* 0x0004cc00011b7983 */ /* 0x010ea20000300800 */
[C---:B------:R-:W-:Y:S01]  /*48bc0*/  HMMA.16816.F32.BF16 R8, R16.reuse, R14, R8 ;  /* 0x0000000e1008723c */ /* 0x040fe20000041808 */
[----:B--2---:R-:W-:Y:S01]  /*48bd0*/  STL.64 [R1+0x1db0], R26 ;  /* 0x001db01a01007387 */ /* 0x004fe20000100a00 */
[----:B---3--:R0:W-:Y:S03]  /*48be0*/  STL.64 [R1+0x1da8], R24 ;  /* 0x001da81801007387 */ /* 0x0081e60000100a00 */
        /* <DEDUP_REMOVED lines=13> */
[----:B------:R0:W-:Y:S02]  /*48cc0*/  STL.64 [R1+0x1d08], R14 ;  /* 0x001d080e01007387 */ /* 0x0001e40000100a00 */
[----:B------:R-:W4:Y:S02]  /*48cd0*/  LDL.LU R12, [R1+0x490] ;  /* 0x00049000010c7983 */ /* 0x000f240000300800 */
[----:B------:R-:W4:Y:S01]  /*48ce0*/  LDL.LU R13, [R1+0x494] ;  /* 0x00049400010d7983 */ /* 0x000f220000300800 */
[----:B0-----:R-:W4:Y:S01]  /*48cf0*/  LDL.LU R14, [R1+0x498] ;  /* 0x00049800010e7983 */ /* 0x001f220000300800 */
[----:B------:R-:W4:Y:S01]  /*48d00*/  LDL.LU R15, [R1+0x49c] ;  /* 0x00049c00010f7983 */ /* 0x000f220000300800 */
[----:B---3--:R-:W-:Y:S02]  /*48d10*/  HMMA.16816.F32.BF16 R16, R16, R10, R20 ;  /* 0x0000000a1010723c */ /* 0x008fe40000041814 */
[----:B------:R-:W2:Y:S01]  /*48d20*/  LDL.LU.64 R22, [R1+0x1dd8] ;  /* 0x001dd80001167983 */ /* 0x000ea20000300a00 */
[----:B------:R-:W2:Y:S01]  /*48d30*/  LDL.LU.64 R20, [R1+0x1dd0] ;  /* 0x001dd00001147983 */ /* 0x000ea20000300a00 */
[----:B------:R-:W-:Y:S01]  /*48d40*/  MOV R8, R6 ;  /* 0x0000000600087202 */ /* 0x000fe20000000f00 */
[----:B------:R-:W-:Y:S11]  /*48d50*/  IMAD.MOV.U32 R3, RZ, RZ, R7 ;  /* 0x000000ffff037224 */ /* 0x000ff600078e0007 */
[----:B------:R-:W-:Y:S07]  /*48d60*/  @!UPT UIADD3 URZ, URZ, URZ, URZ ;  /* 0x0000003f3f3ff290 */ /* 0x000fee000fffe03f */
[----:B------:R-:W-:Y:S01]  /*48d70*/  STL.64 [R1+0x8e0], R16 ;  /* 0x0008e01001007387 */ /* 0x000fe20000100a00 */
[----:B------:R0:W-:Y:S03]  /*48d80*/  STL.64 [R1+0x8e8], R18 ;  /* 0x0008e81201007387 */ /* 0x0001e60000100a00 */
[----:B0-----:R-:W3:Y:S01]  /*48d90*/  LDL.64 R18, [R1+0x88] ;  /* 0x0000880001127983 */ /* 0x001ee20000100a00 */
[C---:B--2---:R-:W-:Y:S11]  /*48da0*/  HMMA.16816.F32.BF16 R24, R20.reuse, R6, R24 ;  /* 0x000000061418723c */ /* 0x044ff60000041818 */
[----:B------:R-:W-:Y:S11]  /*48db0*/  @!UPT UIADD3 URZ, URZ, URZ, URZ ;  /* 0x0000003f3f3ff290 */ /* 0x000ff6000fffe03f */
[----:B------:R-:W-:Y:S01]  /*48dc0*/  @!UPT UIADD3 URZ, URZ, URZ, URZ ;  /* 0x0000003f3f3ff290 */ /* 0x000fe2000fffe03f */
[----:B------:R-:W-:Y:S01]  /*48dd0*/  STL.64 [R1+0xb40], R24 ;  /* 0x000b401801007387 */ /* 0x000fe20000100a00 */
[----:B------:R0:W-:Y:S03]  /*48de0*/  STL.64 [R1+0xb48], R26 ;  /* 0x000b481a01007387 */ /* 0x0001e60000100a00 */
[----:B0-----:R-:W2:Y:S01]  /*48df0*/  LDL.LU.64 R26, [R1+0x1dc8] ;  /* 0x001dc800011a7983 */ /* 0x001ea20000300a00 */
[----:B------:R-:W2:Y:S02]  /*48e00*/  LDL.LU.64 R24, [R1+0x1dc0] ;  /* 0x001dc00001187983 */ /* 0x000ea40000300a00 */
[----:B------:R-:W2:Y:S02]  /*48e10*/  LDL.LU.64 R6, [R1+0x1db8] ;  /* 0x001db80001067983 */ /* 0x000ea40000300a00 */
[----:B------:R-:W-:Y:S01]  /*48e20*/  STL [R1+0x1cd4], R3 ;  /* 0x001cd40301007387 */ /* 0x000fe20000100800 */
[----:B------:R-:W-:Y:S01]  /*48e30*/  STL [R1+0x1cd0], R8 ;  /* 0x001cd00801007387 */ /* 0x000fe20000100800 */
[----:B--2---:R-:W-:Y:S01]  /*48e40*/  HMMA.16816.F32.BF16 R24, R20, R6, R24 ;  /* 0x000000061418723c */ /* 0x004fe20000041818 */
[----:B------:R-:W-:-:S02]  /*48e50*/  MOV R28, R6 ;  /* 0x00000006001c7202 */ /* 0x000fc40000000f00 */
[----:B------:R-:W-:Y:S11]  /*48e60*/  MOV R9, R7 ;  /* 0x0000000700097202 */ /* 0x000ff60000000f00 */
[----:B------:R-:W-:Y:S09]  /*48e70*/  @!UPT UIADD3 URZ, URZ, URZ, URZ ;  /* 0x0000003f3f3ff290 */ /* 0x000ff2000fffe03f */
[----:B------:R-:W-:Y:S01]  /*48e80*/  STL.64 [R1+0xb30], R24 ;  /* 0x000b301801007387 */ /* 0x000fe20000100a00 */
[----:B------:R0:W-:Y:S03]  /*48e90*/  STL.64 [R1+0xb38], R26 ;  /* 0x000b381a01007387 */ /* 0x0001e60000100a00 */
[----:B0-----:R-:W2:Y:S01]  /*48ea0*/  LDL.LU.64 R26, [R1+0x1db0] ;  /* 0x001db000011a7983 */ /* 0x001ea20000300a00 */
[----:B------:R-:W2:Y:S02]  /*48eb0*/  LDL.LU.64 R24, [R1+0x1da8] ;  /* 0x001da80001187983 */ /* 0x000ea40000300a00 */
[----:B------:R-:W2:Y:S02]  /*48ec0*/  LDL.LU.64 R6, [R1+0x1da0] ;  /* 0x001da00001067983 */ /* 0x000ea40000300a00 */
[----:B------:R-:W-:Y:S01]  /*48ed0*/  STL [R1+0x1cdc], R9 ;  /* 0x001cdc0901007387 */ /* 0x000fe20000100800 */
[----:B------:R-:W-:Y:S01]  /*48ee0*/  STL [R1+0x1cd8], R28 ;  /* 0x001cd81c01007387 */ /* 0x000fe20000100800 */
[C---:B--2---:R-:W-:Y:S11]  /*48ef0*/  HMMA.16816.F32.BF16 R24, R20.reuse, R6, R24 ;  /* 0x000000061418723c */ /* 0x044ff60000041818 */
[----:B------:R-:W-:Y:S11]  /*48f00*/  @!UPT UIADD3 URZ, URZ, URZ, URZ ;  /* 0x0000003f3f3ff290 */ /* 0x000ff6000fffe03f */
[----:B------:R-:W-:Y:S01]  /*48f10*/  @!UPT UIADD3 URZ, URZ, URZ, URZ ;  /* 0x0000003f3f3ff290 */ /* 0x000fe2000fffe03f */
[----:B------:R-:W-:Y:S01]  /*48f20*/  STL.64 [R1+0xb20], R24 ;  /* 0x000b201801007387 */ /* 0x000fe20000100a00 */
[----:B------:R0:W-:Y:S02]  /*48f30*/  STL.64 [R1+0xb28], R26 ;  /* 0x000b281a01007387 */ /* 0x0001e40000100a00 */
[----:B0-----:R-:W-:Y:S01]  /*48f40*/  IMAD.MOV.U32 R27, RZ, RZ, R7 ;  /* 0x000000ffff1b7224 */ /* 0x001fe200078e0007 */
[----:B------:R-:W-:Y:S02]  /*48f50*/  MOV R26, R6 ;  /* 0x00000006001a7202 */ /* 0x000fe40000000f00 */
[----:B------:R-:W2:Y:S02]  /*48f60*/  LDL.LU.64 R6, [R1+0x1d98] ;  /* 0x001d980001067983 */ /* 0x000ea40000300a00 */
[----:B------:R-:W-:Y:S02]  /*48f70*/  STL [R1+0x1ce4], R27 ;  /* 0x001ce41b01007387 */ /* 0x000fe40000100800 */
[----:B------:R0:W-:Y:S02]  /*48f80*/  STL [R1+0x1ce0], R26 ;  /* 0x001ce01a01007387 */ /* 0x0001e40000100800 */
[----:B------:R-:W2:Y:S01]  /*48f90*/  LDL.LU R24, [R1+0x4b0] ;  /* 0x0004b00001187983 */ /* 0x000ea20000300800 */
[----:B------:R-:W2:Y:S04]  /*48fa0*/  LDL.LU R25, [R1+0x4b4] ;  /* 0x0004b40001197983 */ /* 0x000ea80000300800 */
[----:B0-----:R-:W2:Y:S01]  /*48fb0*/  LDL.LU R26, [R1+0x4b8] ;  /* 0x0004b800011a7983 */ /* 0x001ea20000300800 */
[----:B------:R-:W2:Y:S02]  /*48fc0*/  LDL.LU R27, [R1+0x4bc] ;  /* 0x0004bc00011b7983 */ /* 0x000ea40000300800 */
[C---:B--2---:R-:W-:Y:S11]  /*48fd0*/  HMMA.16816.F32.BF16 R24, R20.reuse, R6, R24 ;  /* 0x000000061418723c */ /* 0x044ff60000041818 */
[----:B------:R-:W-:Y:S11]  /*48fe0*/  @!UPT UIADD3 URZ, URZ, URZ, URZ ;  /* 0x0000003f3f3ff290 */ /* 0x000ff6000fffe03f */
[----:B------:R-:W-:Y:S01]  /*48ff0*/  @!UPT UIADD3 URZ, URZ, URZ, URZ ;  /* 0x0000003f3f3ff290 */ /* 0x000fe2000fffe03f */
[----:B------:R0:W-:Y:S01]  /*49000*/  STL.64 [R1+0xb10], R24 ;  /* 0x000b101801007387 */ /* 0x0001e20000100a00 */
[----:B------:R-:W-:Y:S01]  /*49010*/  STL.64 [R1+0xb18], R26 ;  /* 0x000b181a01007387 */ /* 0x000fe20000100a00 */
[----:B0-----:R-:W-:Y:S02]  /*49020*/  MOV R25, R7 ;  /* 0x0000000700197202 */ /* 0x001fe40000000f00 */
[----:B------:R-:W-:Y:S02]  /*49030*/  MOV R24, R6 ;  /* 0x0000000600187202 */ /* 0x000fe40000000f00 */
[----:B------:R-:W4:Y:S01]  /*49040*/  LDL.LU.64 R6, [R1+0x1d90] ;  /* 0x001d900001067983 */ /* 0x000f220000300a00 */
[----:B------:R-:W-:Y:S02]  /*49050*/  STL [R1+0x1cec], R25 ;  /* 0x001cec1901007387 */ /* 0x000fe40000100800 */
[----:B------:R0:W-:Y:S02]  /*49060*/  STL [R1+0x1ce8], R24 ;  /* 0x001ce81801007387 */ /* 0x0001e40000100800 */
[----:B0-----:R-:W2:Y:S01]  /*49070*/  LDL.LU R24, [R1+0x4a0] ;  /* 0x0004a00001187983 */ /* 0x001ea20000300800 */
[----:B------:R-:W2:Y:S02]  /*49080*/  LDL.LU R25, [R1+0x4a4] ;  /* 0x0004a40001197983 */ /* 0x000ea40000300800 */
[----:B------:R-:W2:Y:S02]  /*49090*/  LDL.LU R26, [R1+0x4a8] ;  /* 0x0004a800011a7983 */ /* 0x000ea40000300800 */
[----:B------:R-:W2:Y:S02]  /*490a0*/  LDL.LU R27, [R1+0x4ac] ;  /* 0x0004ac00011b7983 */ /* 0x000ea40000300800 */
[----:B---3--:R-:W-:Y:S01]  /*490b0*/  IMAD.MOV.U32 R8, RZ, RZ, R19 ;  /* 0x000000ffff087224 */ /* 0x008fe200078e0013 */
[----:B------:R-:W-:Y:S01]  /*490c0*/  MOV R3, R18 ;  /* 0x0000001200037202 */ /* 0x000fe20000000f00 */
[C---:B----4-:R-:W-:Y:S08]  /*490d0*/  HMMA.16816.F32.BF16 R12, R20.reuse, R6, R12 ;  /* 0x00000006140c723c */ /* 0x050ff0000004180c */
[----:B--2---:R-:W-:Y:S01]  /*490e0*/  HMMA.16816.F32.BF16 R24, R20, R18, R24 ;  /* 0x000000121418723c */ /* 0x004fe20000041818 */
[----:B------:R-:W-:-:S02]  /*490f0*/  MOV R9, R6 ;  /* 0x0000000600097202 */ /* 0x000fc40000000f00 */
[----:B------:R-:W-:Y:S11]  /*49100*/  MOV R28, R7 ;  /* 0x00000007001c7202 */ /* 0x000ff60000000f00 */
[----:B------:R-:W-:Y:S09]  /*49110*/  @!UPT UIADD3 URZ, URZ, URZ, URZ ;  /* 0x0000003f3f3ff290 */ /* 0x000ff2000fffe03f */
[----:B------:R-:W-:Y:S01]  /*49120*/  STL.64 [R1+0xb00], R24 ;  /* 0x000b001801007387 */ /* 0x000fe20000100a00 */
[----:B------:R-:W-:Y:S02]  /*49130*/  STL.64 [R1+0xb08], R26 ;  /* 0x000b081a01007387 */ /* 0x000fe40000100a00 */
[----:B------:R-:W-:Y:S02]  /*49140*/  STL [R1+0x1cf4], R8 ;  /* 0x001cf40801007387 */ /* 0x000fe40000100800 */
[----:B------:R-:W-:Y:S01]  /*49150*/  STL [R1+0x1cf0], R3 ;  /* 0x001cf00301007387 */ /* 0x000fe20000100800 */
[----:B------:R0:W-:Y:S01]  /*49160*/  STL.64 [R1+0xaf0], R12 ;  /* 0x000af00c01007387 */ /* 0x0001e20000100a00 */
[----:B------:R1:W-:Y:S02]  /*49170*/  STL.64 [R1+0xaf8], R14 ;  /* 0x000af80e01007387 */ /* 0x0003e40000100a00 */
[----:B------:R-:W-:Y:S02]  /*49180*/  STL.64 [R1+0x1d28], R10 ;  /* 0x001d280a01007387 */ /* 0x000fe40000100a00 */
[----:B------:R2:W-:Y:S01]  /*49190*/  STL [R1+0x1d20], R9 ;  /* 0x001d200901007387 */ /* 0x0005e20000100800 */
[----:B0-----:R-:W3:Y:S01]  /*491a0*/  LDL.LU R12, [R1+0x400] ;  /* 0x00040000010c7983 */ /* 0x001ee20000300800 */
[----:B------:R-:W3:Y:S02]  /*491b0*/  LDL.LU R13, [R1+0x404] ;  /* 0x00040400010d7983 */ /* 0x000ee40000300800 */
[----:B-1----:R-:W4:Y:S02]  /*491c0*/  LDL.LU R14, [R1+0x408] ;  /* 0x00040800010e7983 */ /* 0x002f240000300800 */
[----:B------:R-:W4:Y:S01]  /*491d0*/  LDL.LU R15, [R1+0x40c] ;  /* 0x00040c00010f7983 */ /* 0x000f220000300800 */
[----:B------:R-:W3:Y:S01]  /*491e0*/  LDL.LU R8, [R1+0x410] ;  /* 0x0004100001087983 */ /* 0x000ee20000300800 */
[----:B--2---:R-:W3:Y:S02]  /*491f0*/  LDL.LU R9, [R1+0x414] ;  /* 0x0004140001097983 */ /* 0x004ee40000300800 */
[----:B------:R-:W2:Y:S02]  /*49200*/  LDL.LU R10, [R1+0x418] ;  /* 0x00041800010a7983 */ /* 0x000ea40000300800 */
[----:B------:R-:W2:Y:S01]  /*49210*/  LDL.LU R11, [R1+0x41c] ;  /* 0x00041c00010b7983 */ /* 0x000ea20000300800 */
[----:B------:R-:W2:Y:S01]  /*49220*/  LDL.LU R4, [R1+0x460] ;  /* 0x0004600001047983 */ /* 0x000ea20000300800 */
[----:B------:R-:W2:Y:S02]  /*49230*/  LDL.LU R5, [R1+0x464] ;  /* 0x0004640001057983 */ /* 0x000ea40000300800 */
[----:B------:R-:W2:Y:S02]  /*49240*/  LDL.LU R6, [R1+0x468] ;  /* 0x0004680001067983 */ /* 0x000ea40000300800 */
[----:B------:R-:W2:Y:S01]  /*49250*/  LDL.LU R7, [R1+0x46c] ;  /* 0x00046c0001077983 */ /* 0x000ea20000300800 */
[----:B------:R-:W3:Y:S01]  /*49260*/  LDL.LU R24, [R1+0x480] ;  /* 0x0004800001187983 */ /* 0x000ee20000300800 */
[----:B------:R-:W3:Y:S02]  /*49270*/  LDL.LU R25, [R1+0x484] ;  /* 0x0004840001197983 */ /* 0x000ee40000300800 */
[----:B------:R-:W3:Y:S02]  /*49280*/  LDL.LU R26, [R1+0x488] ;  /* 0x00048800011a7983 */ /* 0x000ee40000300800 */
[----:B------:R-:W3:Y:S01]  /*49290*/  LDL.LU R27, [R1+0x48c] ;  /* 0x00048c00011b7983 */ /* 0x000ee20000300800 */
[----:B------:R-:W3:Y:S04]  /*492a0*/  LDL.64 R18, [R1+0x68] ;  /* 0x0000680001127983 */ /* 0x000ee80000100a00 */
[----:B--2---:R0:W-:Y:S01]  /*492b0*/  STL.64 [R1+0x1d80], R6 ;  /* 0x001d800601007387 */ /* 0x0041e20000100a00 */
[----:B------:R-:W-:Y:S03]  /*492c0*/  STL.64 [R1+0x1d78], R4 ;  /* 0x001d780401007387 */ /* 0x000fe60000100a00 */
[----:B0-----:R-:W2:Y:S01]  /*492d0*/  LDL.64 R6, [R1+0x58] ;  /* 0x0000580001067983 */ /* 0x001ea20000100a00 */
[----:B------:R0:W-:Y:S02]  /*492e0*/  STL.64 [R1+0x1d38], R10 ;  /* 0x001d380a01007387 */ /* 0x0001e40000100a00 */
[----:B---3--:R-:W-:Y:S01]  /*492f0*/  STL.64 [R1+0x1d30], R8 ;  /* 0x001d300801007387 */ /* 0x008fe20000100a00 */
[----:B0-----:R-:W3:Y:S04]  /*49300*/  LDL.64 R10, [R1+0x18] ;  /* 0x00001800010a7983 */ /* 0x001ee80000100a00 */
[----:B---3--:R0:W-:Y:S04]  /*49310*/  STL.64 [R1+0x1d48], R10 ;  /* 0x001d480a01007387 */ /* 0x0081e80000100a00 */
[----:B0-----:R-:W3:Y:S04]  /*49320*/  LDL.64 R10, [R1+0x28] ;  /* 0x00002800010a7983 */ /* 0x001ee80000100a00 */
[----:B---3--:R0:W-:Y:S04]  /*49330*/  STL.64 [R1+0x1d60], R10 ;  /* 0x001d600a01007387 */ /* 0x0081e80000100a00 */
[----:B0-----:R-:W3:Y:S04]  /*49340*/  LDL.64 R10, [R1+0x38] ;  /* 0x00003800010a7983 */ /* 0x001ee80000100a00 */
[----:B---3--:R0:W-:Y:S04]  /*49350*/  STL.64 [R1+0x1d68], R10 ;  /* 0x001d680a01007387 */ /* 0x0081e80000100a00 */
[----:B0-----:R-:W3:Y:S04]  /*49360*/  LDL.64 R10, [R1+0x48] ;  /* 0x00004800010a7983 */ /* 0x001ee80000100a00 */
[----:B---3--:R0:W-:Y:S01]  /*49370*/  STL.64 [R1+0x1d88], R10 ;  /* 0x001d880a01007387 */ /* 0x0081e20000100a00 */
[----:B------:R-:W2:Y:S02]  /*49380*/  LDL.LU R8, [R1+0x470] ;  /* 0x0004700001087983 */ /* 0x000ea40000300800 */
[----:B------:R-:W2:Y:S01]  /*49390*/  LDL.LU R9, [R1+0x474] ;  /* 0x0004740001097983 */ /* 0x000ea20000300800 */
[----:B0-----:R-:W2:Y:S01]  /*493a0*/  LDL.LU R10, [R1+0x478] ;  /* 0x00047800010a7983 */ /* 0x001ea20000300800 */
[----:B------:R-:W2:Y:S02]  /*493b0*/  LDL.LU R11, [R1+0x47c] ;  /* 0x00047c00010b7983 */ /* 0x000ea40000300800 */
[----:B----4-:R0:W-:Y:S02]  /*493c0*/  STL.64 [R1+0x1d18], R14 ;  /* 0x001d180e01007387 */ /* 0x0101e40000100a00 */
[----:B------:R1:W-:Y:S01]  /*493d0*/  STL.64 [R1+0x1d10], R12 ;  /* 0x001d100c01007387 */ /* 0x0003e20000100a00 */
[----:B0-----:R-:W3:Y:S01]  /*493e0*/  LDL.64 R14, [R1+0x8] ;  /* 0x00000800010e7983 */ /* 0x001ee20000100a00 */
[C---:B------:R-:W-:Y:S03]  /*493f0*/  HMMA.16816.F32.BF16 R24, R20.reuse, R18, R24 ;  /* 0x000000121418723c */ /* 0x040fe60000041818 */
[----:B---3--:R0:W-:Y:S01]  /*49400*/  STL.64 [R1+0x1d40], R14 ;  /* 0x001d400e01007387 */ /* 0x0081e20000100a00 */
[----:B-1----:R-:W3:Y:S02]  /*49410*/  LDL.LU R12, [R1+0x420] ;  /* 0x00042000010c7983 */ /* 0x002ee40000300800 */
[----:B------:R-:W3:Y:S01]  /*49420*/  LDL.LU R13, [R1+0x424] ;  /* 0x00042400010d7983 */ /* 0x000ee20000300800 */
[----:B0-----:R-:W4:Y:S01]  /*49430*/  LDL.LU R14, [R1+0x428] ;  /* 0x00042800010e7983 */ /* 0x001f220000300800 */
[----:B------:R-:W4:Y:S01]  /*49440*/  LDL.LU R15, [R1+0x42c] ;  /* 0x00042c00010f7983 */ /* 0x000f220000300800 */
[----:B--2---:R-:W-:Y:S01]  /*49450*/  HMMA.16816.F32.BF16 R8, R20, R6, R8 ;  /* 0x000000061408723c */ /* 0x004fe20000041808 */
[----:B------:R-:W-:-:S02]  /*49460*/  MOV R2, R6 ;  /* 0x0000000600027202 */ /* 0x000fc40000000f00 */
[----:B------:R-:W-:Y:S01]  /*49470*/  MOV R0, R7 ;  /* 0x0000000700007202 */ /* 0x000fe20000000f00 */
[----:B----4-:R-:W-:Y:S01]  /*49480*/  STL.64 [R1+0x1d58], R14 ;  /* 0x001d580e01007387 */ /* 0x010fe20000100a00 */
[----:B---3--:R0:W-:Y:S03]  /*49490*/  STL.64 [R1+0x1d50], R12 ;  /* 0x001d500c01007387 */ /* 0x0081e60000100a00 */
[----:B0-----:R-:W2:Y:S01]  /*494a0*/  LDL.LU R12, [R1+0x430] ;  /* 0x00043000010c7983 */ /* 0x001ea20000300800 */
[----:B------:R-:W2:Y:S02]  /*494b0*/  LDL.LU R13, [R1+0x434] ;  /* 0x00043400010d7983 */ /* 0x000ea40000300800 */
[----:B------:R-:W2:Y:S02]  /*494c0*/  LDL.LU R14, [R1+0x438] ;  /* 0x00043800010e7983 */ /* 0x000ea40000300800 */
[----:B------:R-:W2:Y:S01]  /*494d0*/  LDL.LU R15, [R1+0x43c] ;  /* 0x00043c00010f7983 */ /* 0x000ea20000300800 */
[----:B------:R-:W-:Y:S01]  /*494e0*/  STL.64 [R1+0xae0], R24 ;  /* 0x000ae01801007387 */ /* 0x000fe20000100a00 */
[----:B------:R0:W-:Y:S02]  /*494f0*/  STL.64 [R1+0xae8], R26 ;  /* 0x000ae81a01007387 */ /* 0x0001e40000100a00 */
[----:B0-----:R-:W-:Y:S01]  /*49500*/  MOV R27, R18 ;  /* 0x00000012001b7202 */ /* 0x001fe20000000f00 */
[----:B------:R-:W-:-:S02]  /*49510*/  IMAD.MOV.U32 R26, RZ, RZ, R19 ;  /* 0x000000ffff1a7224 */ /* 0x000fc400078e0013 */
[----:B------:R-:W0:Y:S04]  /*49520*/  LDSM.16.M88.4 R16, [R29+0x29800] ;  /* 0x029800001d10783b */ /* 0x000e280000000200 */
[----:B0-----:R-:W-:Y:S01]  /*49530*/  STL.64 [R1+0x1b78], R18 ;  /* 0x001b781201007387 */ /* 0x001fe20000100a00 */
[----:B------:R0:W-:Y:S03]  /*49540*/  STL.64 [R1+0x1b70], R16 ;  /* 0x001b701001007387 */ /* 0x0001e60000100a00 */
[----:B0-----:R-:W3:Y:S01]  /*49550*/  LDL.LU R16, [R1+0x450] ;  /* 0x0004500001107983 */ /* 0x001ee20000300800 */
[----:B------:R-:W3:Y:S02]  /*49560*/  LDL.LU R17, [R1+0x454] ;  /* 0x0004540001117983 */ /* 0x000ee40000300800 */
[----:B------:R-:W3:Y:S02]  /*49570*/  LDL.LU R18, [R1+0x458] ;  /* 0x0004580001127983 */ /* 0x000ee40000300800 */
[----:B------:R-:W3:Y:S01]  /*49580*/  LDL.LU R19, [R1+0x45c] ;  /* 0x00045c0001137983 */ /* 0x000ee20000300800 */
[----:B------:R-:W-:Y:S01]  /*49590*/  STL.64 [R1+0xad0], R8 ;  /* 0x000ad00801007387 */ /* 0x000fe20000100a00 */
[----:B------:R0:W-:Y:S03]  /*495a0*/  STL.64 [R1+0xad8], R10 ;  /* 0x000ad80a01007387 */ /* 0x0001e60000100a00 */
[----:B0-----:R-:W4:Y:S01]  /*495b0*/  LDL.LU.64 R10, [R1+0x1d88] ;  /* 0x001d8800010a7983 */ /* 0x001f220000300a00 */
[----:B------:R-:W4:Y:S02]  /*495c0*/  LDL.LU.64 R6, [R1+0x1d80] ;  /* 0x001d800001067983 */ /* 0x000f240000300a00 */
        /* <DEDUP_REMOVED lines=10> */
[C---:B---3--:R-:W-:Y:S11]  /*49670*/  HMMA.16816.F32.BF16 R16, R20.reuse, R10, R16 ;  /* 0x0000000a1410723c */ /* 0x048ff60000041810 */
[----:B------:R-:W-:Y:S11]  /*49680*/  @!UPT UIADD3 URZ, URZ, URZ, URZ ;  /* 0x0000003f3f3ff290 */ /* 0x000ff6000fffe03f */
[----:B------:R-:W-:Y:S01]  /*49690*/  @!UPT UIADD3 URZ, URZ, URZ, URZ ;  /* 0x0000003f3f3ff290 */ /* 0x000fe2000fffe03f */
[----:B------:R0:W-:Y:S01]  /*496a0*/  STL.64 [R1+0xab0], R16 ;  /* 0x000ab01001007387 */ /* 0x0001e20000100a00 */
[----:B------:R1:W-:Y:S01]  /*496b0*/  STL.64 [R1+0xab8], R18 ;  /* 0x000ab81201007387 */ /* 0x0003e20000100a00 */
[----:B0-----:R-:W-:Y:S02]  /*496c0*/  MOV R17, R10 ;  /* 0x0000000a00117202 */ /* 0x001fe40000000f00 */
[----:B------:R-:W-:Y:S02]  /*496d0*/  MOV R16, R11 ;  /* 0x0000000b00107202 */ /* 0x000fe40000000f00 */
[----:B------:R-:W2:Y:S02]  /*496e0*/  LDL.LU.64 R10, [R1+0x1d60] ;  /* 0x001d6000010a7983 */ /* 0x000ea40000300a00 */
[C---:B--2---:R-:W-:Y:S01]  /*496f0*/  HMMA.16816.F32.BF16 R12, R20.reuse, R10, R12 ;  /* 0x0000000a140c723c */ /* 0x044fe2000004180c */
[----:B-1----:R-:W-:Y:S01]  /*49700*/  MOV R19, R10 ;  /* 0x0000000a00137202 */ /* 0x002fe20000000f00 */
[----:B------:R-:W-:Y:S11]  /*49710*/  IMAD.MOV.U32 R18, RZ, RZ, R11 ;  /* 0x000000ffff127224 */ /* 0x000ff600078e000b */
[----:B------:R-:W-:Y:S10]  /*49720*/  @!UPT UIADD3 URZ, URZ, URZ, URZ ;  /* 0x0000003f3f3ff290 */ /* 0x000ff4000fffe03f */
[----:B------:R-:W-:Y:S01]  /*49730*/  STL.64 [R1+0xaa0], R12 ;  /* 0x000aa00c01007387 */ /* 0x000fe20000100a00 */
[----:B------:R0:W-:Y:S03]  /*49740*/  STL.64 [R1+0xaa8], R14 ;  /* 0x000aa80e01007387 */ /* 0x0001e60000100a00 */
[----:B0-----:R-:W2:Y:S01]  /*49750*/  LDL.LU.64 R14, [R1+0x1d58] ;  /* 0x001d5800010e7983 */ /* 0x001ea20000300a00 */
[----:B------:R-:W2:Y:S02]  /*49760*/  LDL.LU.64 R12, [R1+0x1d50] ;  /* 0x001d5000010c7983 */ /* 0x000ea40000300a00 */
[----:B------:R-:W2:Y:S02]  /*49770*/  LDL.LU.64 R10, [R1+0x1d48] ;  /* 0x001d4800010a7983 */ /* 0x000ea40000300a00 */
[----:B------:R-:W-:Y:S01]  /*49780*/  STL.64 [R1+0x1d00], R18 ;  /* 0x001d001201007387 */ /* 0x000fe20000100a00 */
[----:B------:R0:W-:Y:S04]  /*49790*/  STL.64 [R1+0x1cf8], R16 ;  /* 0x001cf81001007387 */ /* 0x0001e80000100a00 */
[----:B0-----:R-:W3:Y:S01]  /*497a0*/  LDL.LU R16, [R1+0x3f0] ;  /* 0x0003f00001107983 */ /* 0x001ee20000300800 */
[----:B------:R-:W3:Y:S02]  /*497b0*/  LDL.LU R17, [R1+0x3f4] ;  /* 0x0003f40001117983 */ /* 0x000ee40000300800 */
[----:B------:R-:W3:Y:S02]  /*497c0*/  LDL.LU R18, [R1+0x3f8] ;  /* 0x0003f80001127983 */ /* 0x000ee40000300800 */
[----:B------:R-:W3:Y:S01]  /*497d0*/  LDL.LU R19, [R1+0x3fc] ;  /* 0x0003fc0001137983 */ /* 0x000ee20000300800 */
        /* <DEDUP_REMOVED lines=9> */
[C---:B--2---:R-:W-:Y:S01]  /*49870*/  HMMA.16816.F32.BF16 R8, R20.reuse, R14, R8 ;  /* 0x0000000e1408723c */ /* 0x044fe20000041808 */
[----:B------:R-:W-:Y:S11]  /*49880*/  IMAD.MOV.U32 R3, RZ, RZ, R15 ;  /* 0x000000ffff037224 */ /* 0x000ff600078e000f */
[----:B------:R-:W-:Y:S11]  /*49890*/  @!UPT UIADD3 URZ, URZ, URZ, URZ ;  /* 0x0000003f3f3ff290 */ /* 0x000ff6000fffe03f */
[----:B------:R0:W-:Y:S01]  /*498a0*/  STL.64 [R1+0xa80], R8 ;  /* 0x000a800801007387 */ /* 0x0001e20000100a00 */
[----:B------:R1:W-:Y:S01]  /*498b0*/  STL.64 [R1+0xa88], R10 ;  /* 0x000a880a01007387 */ /* 0x0003e20000100a00 */
[----:B0-----:R-:W-:Y:S02]  /*498c0*/  MOV R8, R14 ;  /* 0x0000000e00087202 */ /* 0x001fe40000000f00 */
[----:B-1----:R-:W2:Y:S01]  /*498d0*/  LDL.LU.64 R10, [R1+0x1d28] ;  /* 0x001d2800010a7983 */ /* 0x002ea20000300a00 */
[----:B------:R-:W2:Y:S02]  /*498e0*/  LDL.LU R9, [R1+0x1d20] ;  /* 0x001d200001097983 */ /* 0x000ea40000300800 */
[----:B------:R-:W4:Y:S02]  /*498f0*/  LDL.LU.64 R14, [R1+0x1d18] ;  /* 0x001d1800010e7983 */ /* 0x000f240000300a00 */
[----:B------:R-:W4:Y:S02]  /*49900*/  LDL.LU.64 R12, [R1+0x1d10] ;  /* 0x001d1000010c7983 */ /* 0x000f240000300a00 */
[C---:B----4-:R-:W-:Y:S11]  /*49910*/  HMMA.16816.F32.BF16 R12, R20.reuse, R6, R12 ;  /* 0x00000006140c723c */ /* 0x050ff6000004180c */
[----:B------:R-:W-:Y:S11]  /*49920*/  @!UPT UIADD3 URZ, URZ, URZ, URZ ;  /* 0x0000003f3f3ff290 */ /* 0x000ff6000fffe03f */
[----:B------:R-:W-:Y:S01]  /*49930*/  @!UPT UIADD3 URZ, URZ, URZ, URZ ;  /* 0x0000003f3f3ff290 */ /* 0x000fe2000fffe03f */
[----:B------:R-:W-:Y:S01]  /*49940*/  STL.64 [R1+0xa70], R12 ;  /* 0x000a700c01007387 */ /* 0x000fe20000100a00 */
[----:B------:R0:W-:Y:S03]  /*49950*/  STL.64 [R1+0xa78], R14 ;  /* 0x000a780e01007387 */ /* 0x0001e60000100a00 */
[----:B0-----:R-:W3:Y:S01]  /*49960*/  LDL.LU.64 R14, [R1+0x1d08] ;  /* 0x001d0800010e7983 */ /* 0x001ee20000300a00 */
[----:B------:R-:W-:Y:S01]  /*49970*/  STL.64 [R1+0x1b90], R6 ;  /* 0x001b900601007387 */ /* 0x000fe20000100a00 */
[C---:B---3--:R-:W-:Y:S11]  /*49980*/  HMMA.16816.F32.BF16 R16, R20.reuse, R14, R16 ;  /* 0x0000000e1410723c */ /* 0x048ff60000041810 */
[----:B------:R-:W-:Y:S11]  /*49990*/  @!UPT UIADD3 URZ, URZ, URZ, URZ ;  /* 0x0000003f3f3ff290 */ /* 0x000ff6000fffe03f */
[----:B------:R-:W-:Y:S01]  /*499a0*/  @!UPT UIADD3 URZ, URZ, URZ, URZ ;  /* 0x0000003f3f3ff290 */ /* 0x000fe2000fffe03f */
[----:B------:R-:W-:Y:S01]  /*499b0*/  STL.64 [R1+0xa60], R16 ;  /* 0x000a601001007387 */ /* 0x000fe20000100a00 */
[----:B------:R0:W-:Y:S03]  /*499c0*/  STL.64 [R1+0xa68], R18 ;  /* 0x000a681201007387 */ /* 0x0001e60000100a00 */
[----:B0-----:R-:W3:Y:S01]  /*499d0*/  LDL.LU.64 R18, [R1+0x1d00] ;  /* 0x001d000001127983 */ /* 0x001ee20000300a00 */
[----:B------:R-:W4:Y:S02]  /*499e0*/  LDL.LU.64 R16, [R1+0x1cf8] ;  /* 0x001cf80001107983 */ /* 0x000f240000300a00 */
[----:B------:R0:W-:Y:S02]  /*499f0*/  STL.64 [R1+0x1b88], R14 ;  /* 0x001b880e01007387 */ /* 0x0001e40000100a00 */
[----:B------:R-:W2:Y:S01]  /*49a00*/  LDL.LU R12, [R1+0x3e0] ;  /* 0x0003e000010c7983 */ /* 0x000ea20000300800 */
[----:B------:R-:W2:Y:S04]  /*49a10*/  LDL.LU R13, [R1+0x3e4] ;  /* 0x0003e400010d7983 */ /* 0x000ea80000300800 */
[----:B0-----:R-:W2:Y:S01]  /*49a20*/  LDL.LU R14, [R1+0x3e8] ;  /* 0x0003e800010e7983 */ /* 0x001ea20000300800 */
[----:B------:R-:W2:Y:S02]  /*49a30*/  LDL.LU R15, [R1+0x3ec] ;  /* 0x0003ec00010f7983 */ /* 0x000ea40000300800 */
[----:B--2---:R-:W-:Y:S01]  /*49a40*/  HMMA.16816.F32.BF16 R20, R20, R10, R12 ;  /* 0x0000000a1414723c */ /* 0x004fe2000004180c */
[----:B------:R-:W2:Y:S11]  /*49a50*/  LDL.LU R12, [R1+0x2f0] ;  /* 0x0002f000010c7983 */ /* 0x000eb60000300800 */
[----:B------:R-:W-:Y:S11]  /*49a60*/  @!UPT UIADD3 URZ, URZ, URZ, URZ ;  /* 0x0000003f3f3ff290 */ /* 0x000ff6000fffe03f */
[----:B------:R-:W-:Y:S01]  /*49a70*/  STL.64 [R1+0xa50], R20 ;  /* 0x000a501401007387 */ /* 0x000fe20000100a00 */
[----:B------:R-:W-:Y:S02]  /*49a80*/  STL.64 [R1+0xa58], R22 ;  /* 0x000a581601007387 */ /* 0x000fe40000100a00 */
[----:B------:R-:W2:Y:S02]  /*49a90*/  LDL.LU R13, [R1+0x2f4] ;  /* 0x0002f400010d7983 */ /* 0x000ea40000300800 */
[----:B------:R-:W2:Y:S01]  /*49aa0*/  LDL.LU R14, [R1+0x2f8] ;  /* 0x0002f800010e7983 */ /* 0x000ea20000300800 */
[----:B------:R-:W2:Y:S01]  /*49ab0*/  LDL.LU R15, [R1+0x2fc] ;  /* 0x0002fc00010f7983 */ /* 0x000ea20000300800 */
[----:B------:R-:W-:Y:S02]  /*49ac0*/  MOV R6, R8 ;  /* 0x0000000800067202 */ /* 0x000fe40000000f00 */
[----:B------:R-:W-:Y:S01]  /*49ad0*/  MOV R7, R3 ;  /* 0x0000000300077202 */ /* 0x000fe20000000f00 */
[----:B------:R-:W0:Y:S04]  /*49ae0*/  LDSM.16.M88.4 R20, [R29+0x29c00] ;  /* 0x029c00001d14783b */ /* 0x000e280000000200 */
[----:B--2---:R-:W-:Y:S01]  /*49af0*/  STL.64 [R1+0x1ba0], R14 ;  /* 0x001ba00e01007387 */ /* 0x004fe20000100a00 */
[----:B------:R1:W-:Y:S02]  /*49b00*/  STL.64 [R1+0x1b98], R12 ;  /* 0x001b980c01007387 */ /* 0x0003e40000100a00 */
[----:B------:R-:W2:Y:S02]  /*49b10*/  LDL.LU R8, [R1+0x1cf4] ;  /* 0x001cf40001087983 */ /* 0x000ea40000300800 */
[----:B------:R-:W2:Y:S01]  /*49b20*/  LDL.LU R3, [R1+0x1cf0] ;  /* 0x001cf00001037983 */ /* 0x000ea20000300800 */
[----:B------:R0:W-:Y:S04]  /*49b30*/  STL.64 [R1+0x1ba8], R6 ;  /* 0x001ba80601007387 */ /* 0x0001e80000100a00 */
[----:B-1----:R-:W2:Y:S01]  /*49b40*/  LDL.LU R12, [R1+0x300] ;  /* 0x00030000010c7983 */ /* 0x002ea20000300800 */
[----:B------:R-:W2:Y:S02]  /*49b50*/  LDL.LU R13, [R1+0x304] ;  /* 0x00030400010d7983 */ /* 0x000ea40000300800 */
[----:B------:R-:W2:Y:S02]  /*49b60*/  LDL.LU R14, [R1+0x308] ;  /* 0x00030800010e7983 */ /* 0x000ea40000300800 */
[----:B------:R-:W2:Y:S01]  /*49b70*/  LDL.LU R15, [R1+0x30c] ;  /* 0x00030c00010f7983 */ /* 0x000ea20000300800 */
[----:B0-----:R-:W-:Y:S01]  /*49b80*/  MOV R6, R25 ;  /* 0x0000001900067202 */ /* 0x001fe20000000f00 */
[----:B------:R-:W-:Y:S01]  /*49b90*/  IMAD.MOV.U32 R7, RZ, RZ, R24 ;  /* 0x000000ffff077224 */ /* 0x000fe200078e0018 */
[----:B--2---:R-:W-:Y:S01]  /*49ba0*/  STL.64 [R1+0x1bb8], R14 ;  /* 0x001bb80e01007387 */ /* 0x004fe20000100a00 */
[----:B------:R-:W-:Y:S02]  /*49bb0*/  STL.64 [R1+0x1bb0], R12 ;  /* 0x001bb00c01007387 */ /* 0x000fe40000100a00 */
[----:B------:R-:W2:Y:S02]  /*49bc0*/  LDL.LU R25, [R1+0x1cec] ;  /* 0x001cec0001197983 */ /* 0x000ea40000300800 */
[----:B------:R-:W2:Y:S01]  /*49bd0*/  LDL.LU R24, [R1+0x1ce8] ;  /* 0x001ce80001187983 */ /* 0x000ea20000300800 */
[----:B------:R3:W-:Y:S02]  /*49be0*/  STL.64 [R1+0x1bc0], R6 ;  /* 0x001bc00601007387 */ /* 0x0007e40000100a00 */
[----:B---3--:R-:W-:-:S02]  /*49bf0*/  MOV R6, R19 ;  /* 0x0000001300067202 */ /* 0x008fc40000000f00 */
[----:B------:R-:W-:-:S05]  /*49c00*/  MOV R7, R18 ;  /* 0x0000001200077202 */ /* 0x000fca0000000f00 */
[----:B------:R4:W-:Y:S01]  /*49c10*/  STL.64 [R1+0x1bd8], R6 ;  /* 0x001bd80601007387 */ /* 0x0009e20000100a00 */
[----:B------:R-:W3:Y:S02]  /*49c20*/  LDL.LU R12, [R1+0x310] ;  /* 0x00031000010c7983 */ /* 0x000ee40000300800 */
[----:B------:R-:W3:Y:S02]  /*49c30*/  LDL.LU R13, [R1+0x314] ;  /* 0x00031400010d7983 */ /* 0x000ee40000300800 */
[----:B------:R-:W2:Y:S01]  /*49c40*/  LDL.LU R14, [R1+0x318] ;  /* 0x00031800010e7983 */ /* 0x000ea20000300800 */
[----:B------:R-:W2:Y:S01]  /*49c50*/  LDL.LU R15, [R1+0x31c] ;  /* 0x00031c00010f7983 */ /* 0x000ea20000300800 */
[----:B----4-:R-:W-:Y:S01]  /*49c60*/  MOV R6, R17 ;  /* 0x0000001100067202 */ /* 0x010fe20000000f00 */
[----:B------:R-:W-:-:S05]  /*49c70*/  IMAD.MOV.U32 R7, RZ, RZ, R16 ;  /* 0x000000ffff077224 */ /* 0x000fca00078e0010 */
[----:B------:R0:W-:Y:S02]  /*49c80*/  STL.64 [R1+0x1bf0], R6 ;  /* 0x001bf00601007387 */ /* 0x0001e40000100a00 */
[----:B0-----:R-:W-:Y:S02]  /*49c90*/  MOV R6, R5 ;  /* 0x0000000500067202 */ /* 0x001fe40000000f00 */
[----:B------:R-:W-:Y:S01]  /*49ca0*/  MOV R7, R4 ;  /* 0x0000000400077202 */ /* 0x000fe20000000f00 */
[----:B--2---:R-:W-:Y:S01]  /*49cb0*/  STL.64 [R1+0x1bd0], R14 ;  /* 0x001bd00e01007387 */ /* 0x004fe20000100a00 */
[----:B---3--:R0:W-:Y:S03]  /*49cc0*/  STL.64 [R1+0x1bc8], R12 ;  /* 0x001bc80c01007387 */ /* 0x0081e60000100a00 */
[----:B0-----:R-:W2:Y:S01]  /*49cd0*/  LDL.LU R12, [R1+0x320] ;  /* 0x00032000010c7983 */ /* 0x001ea20000300800 */
[----:B------:R-:W2:Y:S02]  /*49ce0*/  LDL.LU R13, [R1+0x324] ;  /* 0x00032400010d7983 */ /* 0x000ea40000300800 */
[----:B------:R-:W3:Y:S02]  /*49cf0*/  LDL.LU R14, [R1+0x328] ;  /* 0x00032800010e7983 */ /* 0x000ee40000300800 */
[----:B------:R-:W3:Y:S01]  /*49d00*/  LDL.LU R15, [R1+0x32c] ;  /* 0x00032c00010f7983 */ /* 0x000ee20000300800 */
[----:B------:R0:W-:Y:S01]  /*49d10*/  STL.64 [R1+0x1c08], R6 ;  /* 0x001c080601007387 */ /* 0x0001e20000100a00 */
[----:B------:R-:W4:Y:S02]  /*49d20*/  LDL.LU R4, [R1+0x350] ;  /* 0x0003500001047983 */ /* 0x000f240000300800 */
[----:B------:R-:W4:Y:S01]  /*49d30*/  LDL.LU R5, [R1+0x354] ;  /* 0x0003540001057983 */ /* 0x000f220000300800 */
[----:B0-----:R-:W2:Y:S01]  /*49d40*/  LDL.LU R6, [R1+0x358] ;  /* 0x0003580001067983 */ /* 0x001ea20000300800 */
[----:B------:R-:W2:Y:S03]  /*49d50*/  LDL.LU R7, [R1+0x35c] ;  /* 0x00035c0001077983 */ /* 0x000ea60000300800 */
[----:B--2---:R0:W-:Y:S01]  /*49d60*/  STL.64 [R1+0x1c18], R6 ;  /* 0x001c180601007387 */ /* 0x0041e20000100a00 */
[----:B----4-:R-:W-:Y:S01]  /*49d70*/  STL.64 [R1+0x1c10], R4 ;  /* 0x001c100401007387 */ /* 0x010fe20000100a00 */
[----:B0-----:R-:W-:Y:S01]  /*49d80*/  MOV R6, R27 ;  /* 0x0000001b00067202 */ /* 0x001fe20000000f00 */
[----:B------:R-:W-:Y:S01]  /*49d90*/  IMAD.MOV.U32 R7, RZ, RZ, R26 ;  /* 0x000000ffff077224 */ /* 0x000fe200078e001a */
[----:B------:R-:W2:Y:S01]  /*49da0*/  LDL.LU R27, [R1+0x1ce4] ;  /* 0x001ce400011b7983 */ /* 0x000ea20000300800 */
[----:B------:R-:W4:Y:S03]  /*49db0*/  LDL.LU R26, [R1+0x1ce0] ;  /* 0x001ce000011a7983 */ /* 0x000f260000300800 */
[----:B------:R-:W-:Y:S01]  /*49dc0*/  STL.64 [R1+0x1c30], R6 ;  /* 0x001c300601007387 */ /* 0x000fe20000100a00 */
[----:B---3--:R-:W-:Y:S02]  /*49dd0*/  STL.64 [R1+0x1be8], R14 ;  /* 0x001be80e01007387 */ /* 0x008fe40000100a00 */
[----:B------:R0:W-:Y:S02]  /*49de0*/  STL.64 [R1+0x1be0], R12 ;  /* 0x001be00c01007387 */ /* 0x0001e40000100a00 */
[----:B0-----:R-:W3:Y:S01]  /*49df0*/  LDL.LU R12, [R1+0x330] ;  /* 0x00033000010c7983 */ /* 0x001ee20000300800 */
[----:B------:R-:W3:Y:S02]  /*49e00*/  LDL.LU R13, [R1+0x334] ;  /* 0x00033400010d7983 */ /* 0x000ee40000300800 */
[----:B------:R-:W2:Y:S02]  /*49e10*/  LDL.LU R14, [R1+0x338] ;  /* 0x00033800010e7983 */ /* 0x000ea40000300800 */
[----:B------:R-:W2:Y:S01]  /*49e20*/  LDL.LU R15, [R1+0x33c] ;  /* 0x00033c00010f7983 */ /* 0x000ea20000300800 */
[----:B------:R-:W-:-:S02]  /*49e30*/  MOV R6, R9 ;  /* 0x0000000900067202 */ /* 0x000fc40000000f00 */
[----:B------:R-:W-:Y:S01]  /*49e40*/  MOV R7, R28 ;  /* 0x0000001c00077202 */ /* 0x000fe20000000f00 */
[----:B------:R-:W4:Y:S01]  /*49e50*/  LDL.LU R9, [R1+0x1cdc] ;  /* 0x001cdc0001097983 */ /* 0x000f220000300800 */
[----:B------:R-:W4:Y:S03]  /*49e60*/  LDL.LU R28, [R1+0x1cd8] ;  /* 0x001cd800011c7983 */ /* 0x000f260000300800 */
[----:B------:R-:W-:Y:S04]  /*49e70*/  STL.64 [R1+0x1c48], R6 ;  /* 0x001c480601007387 */ /* 0x000fe80000100a00 */
[----:B--2---:R-:W-:Y:S01]  /*49e80*/  STL.64 [R1+0x1c00], R14 ;  /* 0x001c000e01007387 */ /* 0x004fe20000100a00 */
[----:B---3--:R0:W-:Y:S03]  /*49e90*/  STL.64 [R1+0x1bf8], R12 ;  /* 0x001bf80c01007387 */ /* 0x0081e60000100a00 */
[----:B0-----:R-:W2:Y:S01]  /*49ea0*/  LDL.LU R12, [R1+0x340] ;  /* 0x00034000010c7983 */ /* 0x001ea20000300800 */
[----:B------:R-:W2:Y:S02]  /*49eb0*/  LDL.LU R13, [R1+0x344] ;  /* 0x00034400010d7983 */ /* 0x000ea40000300800 */
[----:B------:R-:W3:Y:S02]  /*49ec0*/  LDL.LU R14, [R1+0x348] ;  /* 0x00034800010e7983 */ /* 0x000ee40000300800 */
[----:B------:R-:W3:Y:S01]  /*49ed0*/  LDL.LU R15, [R1+0x34c] ;  /* 0x00034c00010f7983 */ /* 0x000ee20000300800 */
[----:B------:R-:W-:Y:S01]  /*49ee0*/  MOV R6, R3 ;  /* 0x0000000300067202 */ /* 0x000fe20000000f00 */
[----:B------:R-:W-:Y:S01]  /*49ef0*/  IMAD.MOV.U32 R7, RZ, RZ, R8 ;  /* 0x000000ffff077224 */ /* 0x000fe200078e0008 */
[----:B------:R-:W4:Y:S01]  /*49f00*/  LDL.LU R3, [R1+0x1cd4] ;  /* 0x001cd40001037983 */ /* 0x000f220000300800 */
[----:B------:R-:W4:Y:S03]  /*49f10*/  LDL.LU R8, [R1+0x1cd0] ;  /* 0x001cd00001087983 */ /* 0x000f260000300800 */
[----:B------:R0:W-:Y:S02]  /*49f20*/  STL.64 [R1+0x1c60], R6 ;  /* 0x001c600601007387 */ /* 0x0001e40000100a00 */
[----:B0-----:R-:W-:-:S02]  /*49f30*/  MOV R6, R24 ;  /* 0x0000001800067202 */ /* 0x001fc40000000f00 */
[----:B------:R-:W-:Y:S01]  /*49f40*/  MOV R7, R25 ;  /* 0x0000001900077202 */ /* 0x000fe20000000f00 */
[----:B------:R-:W4:Y:S01]  /*49f50*/  LDL.LU R24, [R1+0x1ccc] ;  /* 0x001ccc0001187983 */ /* 0x000f220000300800 */
[----:B------:R-:W4:Y:S03]  /*49f60*/  LDL.LU R25, [R1+0x1cc8] ;  /* 0x001cc80001197983 */ /* 0x000f260000300800 */
[----:B------:R-:W-:Y:S04]  /*49f70*/  STL.64 [R1+0x1c78], R6 ;  /* 0x001c780601007387 */ /* 0x000fe80000100a00 */
[----:B---3--:R-:W-:Y:S01]  /*49f80*/  STL.64 [R1+0x1c28], R14 ;  /* 0x001c280e01007387 */ /* 0x008fe20000100a00 */
[----:B--2---:R0:W-:Y:S03]  /*49f90*/  STL.64 [R1+0x1c20], R12 ;  /* 0x001c200c01007387 */ /* 0x0041e60000100a00 */
[----:B0-----:R-:W2:Y:S01]  /*49fa0*/  LDL.LU R12, [R1+0x360] ;  /* 0x00036000010c7983 */ /* 0x001ea20000300800 */
[----:B------:R-:W2:Y:S02]  /*49fb0*/  LDL.LU R13, [R1+0x364] ;  /* 0x00036400010d7983 */ /* 0x000ea40000300800 */
[----:B------:R-:W3:Y:S02]  /*49fc0*/  LDL.LU R14, [R1+0x368] ;  /* 0x00036800010e7983 */ /* 0x000ee40000300800 */
[----:B------:R-:W3:Y:S01]  /*49fd0*/  LDL.LU R15, [R1+0x36c] ;  /* 0x00036c00010f7983 */ /* 0x000ee20000300800 */
[----:B----4-:R-:W-:Y:S01]  /*49fe0*/  MOV R6, R26 ;  /* 0x0000001a00067202 */ /* 0x010fe20000000f00 */
[----:B------:R-:W-:Y:S01]  /*49ff0*/  IMAD.MOV.U32 R7, RZ, RZ, R27 ;  /* 0x000000ffff077224 */ /* 0x000fe200078e001b */
        /* <DEDUP_REMOVED lines=36> */
[----:B------:R-:W-:Y:S01]  /*4a240*/  MOV R6, R8 ;  /* 0x0000000800067202 */ /* 0x000fe20000000f00 */
[----:B------:R-:W-:Y:S01]  /*4a250*/  IMAD.MOV.U32 R7, RZ, RZ, R3 ;  /* 0x000000ffff077224 */ /* 0x000fe200078e0003 */
[----:B---3--:R-:W-:Y:S01]  /*4a260*/  STL.64 [R1+0x1cb8], R14 ;  /* 0x001cb80e01007387 */ /* 0x008fe20000100a00 */
[----:B--2---:R0:W-:Y:S03]  /*4a270*/  STL.64 [R1+0x1cb0], R12 ;  /* 0x001cb00c01007387 */ /* 0x0041e60000100a00 */
[----:B0-----:R-:W4:Y:S01]  /*4a280*/  LDL.LU R12, [R1+0x3d0] ;  /* 0x0003d000010c7983 */ /* 0x001f220000300800 */
[----:B------:R-:W4:Y:S02]  /*4a290*/  LDL.LU R13, [R1+0x3d4] ;  /* 0x0003d400010d7983 */ /* 0x000f240000300800 */
[----:B------:R-:W4:Y:S02]  /*4a2a0*/  LDL.LU R14, [R1+0x3d8] ;  /* 0x0003d800010e7983 */ /* 0x000f240000300800 */
[----:B------:R-:W4:Y:S01]  /*4a2b0*/  LDL.LU R15, [R1+0x3dc] ;  /* 0x0003dc00010f7983 */ /* 0x000f220000300800 */
[----:B------:R0:W-:Y:S01]  /*4a2c0*/  STL.64 [R1+0x1b80], R10 ;  /* 0x001b800a01007387 */ /* 0x0001e20000100a00 */
[----:B------:R-:W2:Y:S02]  /*4a2d0*/  LDL.LU R8, [R1+0x2e0] ;  /* 0x0002e00001087983 */ /* 0x000ea40000300800 */
[----:B------:R-:W2:Y:S01]  /*4a2e0*/  LDL.LU R9, [R1+0x2e4] ;  /* 0x0002e40001097983 */ /* 0x000ea20000300800 */
[----:B0-----:R-:W2:Y:S01]  /*4a2f0*/  LDL.LU R10, [R1+0x2e8] ;  /* 0x0002e800010a7983 */ /* 0x001ea20000300800 */
[----:B------:R-:W2:Y:S02]  /*4a300*/  LDL.LU R11, [R1+0x2ec] ;  /* 0x0002ec00010b7983 */ /* 0x000ea40000300800 */
[----:B------:R-:W3:Y:S02]  /*4a310*/  LDL.LU R16, [R1+0x2d0] ;  /* 0x0002d00001107983 */ /* 0x000ee40000300800 */
[----:B------:R-:W3:Y:S01]  /*4a320*/  LDL.LU R17, [R1+0x2d4] ;  /* 0x0002d40001117983 */ /* 0x000ee20000300800 */
[----:B------:R-:W3:Y:S01]  /*4a330*/  LDL.LU R18, [R1+0x2d8] ;  /* 0x0002d80001127983 */ /* 0x000ee20000300800 */
[----:B------:R-:W3:Y:S02]  /*4a340*/  LDL.LU R19, [R1+0x2dc] ;  /* 0x0002dc0001137983 */ /* 0x000ee40000300800 */
[----:B------:R-:W-:Y:S02]  /*4a350*/  STL.64 [R1+0x1a48], R22 ;  /* 0x001a481601007387 */ /* 0x000fe40000100a00 */
[----:B------:R-:W-:Y:S01]  /*4a360*/  STL.64 [R1+0x1a40], R20 ;  /* 0x001a401401007387 */ /* 0x000fe20000100a00 */
        /* <DEDUP_REMOVED lines=8> */
[----:B------:R-:W4:Y:S01]  /*4a3f0*/  LDL.LU.64 R14, [R1+0x1ca0] ;  /* 0x001ca000010e7983 */ /* 0x000f220000300a00 */
[----:B------:R-:W4:Y:S11]  /*4a400*/  LDL.LU.64 R12, [R1+0x1c98] ;  /* 0x001c9800010c7983 */ /* 0x000f360000300a00 */
[----:B------:R-:W-:Y:S09]  /*4a410*/  @!UPT UIADD3 URZ, URZ, URZ, URZ ;  /* 0x0000003f3f3ff290 */ /* 0x000ff2000fffe03f */
        /* <DEDUP_REMOVED lines=31> */
[----:B----4-:R-:W-:Y:S02]  /*4a610*/  HMMA.16816.F32.BF16 R4, R24, R6, R12 ;  /* 0x000000061804723c */ /* 0x010fe4000004180c */
[----:B------:R-:W4:Y:S01]  /*4a620*/  LDL.LU.64 R14, [R1+0x1c28] ;  /* 0x001c2800010e7983 */ /* 0x000f220000300a00 */
[----:B------:R-:W4:Y:S11]  /*4a630*/  LDL.LU.64 R12, [R1+0x1c20] ;  /* 0x001c2000010c7983 */ /* 0x000f360000300a00 */
[----:B------:R-:W-:Y:S09]  /*4a640*/  @!UPT UIADD3 URZ, URZ, URZ, URZ ;  /* 0x0000003f3f3ff290 */ /* 0x000ff2000fffe03f */
[----:B------:R-:W-:Y:S01]  /*4a650*/  STL.64 [R1+0xc30], R4 ;  /* 0x000c300401007387 */ /* 0x000fe20000100a00 */
[----:B------:R0:W-:Y:S03]  /*4a660*/  STL.64 [R1+0xc38], R6 ;  /* 0x000c380601007387 */ /* 0x0001e60000100a00 */
[----:B0-----:R-:W2:Y:S01]  /*4a670*/  LDL.LU.64 R6, [R1+0x1c18] ;  /* 0x001c180001067983 */ /* 0x001ea20000300a00 */
[----:B------:R-:W2:Y:S01]  /*4a680*/  LDL.LU.64 R4, [R1+0x1c10] ;  /* 0x001c100001047983 */ /* 0x000ea20000300a00 */
[----:B------:R-:W-:Y:S02]  /*4a690*/  MOV R22, R2 ;  /* 0x0000000200167202 */ /* 0x000fe40000000f00 */
[----:B------:R-:W-:-:S07]  /*4a6a0*/  MOV R23, R0 ;  /* 0x0000000000177202 */ /* 0x000fce0000000f00 */
[C---:B--2---:R-:W-:Y:S01]  /*4a6b0*/  HMMA.16816.F32.BF16 R20, R24.reuse, R22, R4 ;  /* 0x000000161814723c */ /* 0x044fe20000041804 */
[----:B------:R-:W4:Y:S11]  /*4a6c0*/  LDL.LU.64 R6, [R1+0x1c08] ;  /* 0x001c080001067983 */ /* 0x000f360000300a00 */
[----:B------:R-:W-:Y:S11]  /*4a6d0*/  @!UPT UIADD3 URZ, URZ, URZ, URZ ;  /* 0x0000003f3f3ff290 */ /* 0x000ff6000fffe03f */
[----:B------:R0:W-:Y:S01]  /*4a6e0*/  STL.64 [R1+0xc20], R20 ;  /* 0x000c201401007387 */ /* 0x0001e20000100a00 */
[----:B------:R1:W-:Y:S03]  /*4a6f0*/  STL.64 [R1+0xc28], R22 ;  /* 0x000c281601007387 */ /* 0x0003e60000100a00 */
[----:B0-----:R-:W2:Y:S01]  /*4a700*/  LDL.LU R20, [R1+0x2b0] ;  /* 0x0002b00001147983 */ /* 0x001ea20000300800 */
[----:B------:R-:W2:Y:S02]  /*4a710*/  LDL.LU R21, [R1+0x2b4] ;  /* 0x0002b40001157983 */ /* 0x000ea40000300800 */
[----:B-1----:R-:W2:Y:S02]  /*4a720*/  LDL.LU R22, [R1+0x2b8] ;  /* 0x0002b80001167983 */ /* 0x002ea40000300800 */
[----:B------:R-:W2:Y:S01]  /*4a730*/  LDL.LU R23, [R1+0x2bc] ;  /* 0x0002bc0001177983 */ /* 0x000ea20000300800 */
[C---:B----4-:R-:W-:Y:S01]  /*4a740*/  HMMA.16816.F32.BF16 R4, R24.reuse, R6, R12 ;  /* 0x000000061804723c */ /* 0x050fe2000004180c */
[----:B--2---:R0:W-:Y:S01]  /*4a750*/  STL.64 [R1+0x1b68], R22 ;  /* 0x001b681601007387 */ /* 0x0041e20000100a00 */
[----:B------:R-:W-:Y:S03]  /*4a760*/  STL.64 [R1+0x1b60], R20 ;  /* 0x001b601401007387 */ /* 0x000fe60000100a00 */
[----:B0-----:R-:W2:Y:S01]  /*4a770*/  LDL.LU.64 R22, [R1+0xc8] ;  /* 0x0000c80001167983 */ /* 0x001ea20000300a00 */
[----:B------:R-:W4:Y:S02]  /*4a780*/  LDL.LU.64 R14, [R1+0x1c00] ;  /* 0x001c0000010e7983 */ /* 0x000f240000300a00 */
[----:B------:R-:W4:Y:S11]  /*4a790*/  LDL.LU.64 R12, [R1+0x1bf8] ;  /* 0x001bf800010c7983 */ /* 0x000f360000300a00 */
[----:B------:R-:W-:Y:S04]  /*4a7a0*/  @!UPT UIADD3 URZ, URZ, URZ, URZ ;  /* 0x0000003f3f3ff290 */ /* 0x000fe8000fffe03f */
[----:B------:R-:W-:Y:S01]  /*4a7b0*/  STL.64 [R1+0xc10], R4 ;  /* 0x000c100401007387 */ /* 0x000fe20000100a00 */
[----:B------:R0:W-:Y:S04]  /*4a7c0*/  STL.64 [R1+0xc18], R6 ;  /* 0x000c180601007387 */ /* 0x0001e80000100a00 */
        /* <DEDUP_REMOVED lines=29> */
[C---:B----4-:R-:W-:Y:S11]  /*4a9a0*/  HMMA.16816.F32.BF16 R12, R24.reuse, R6, R12 ;  /* 0x00000006180c723c */ /* 0x050ff6000004180c */
[----:B------:R-:W-:Y:S11]  /*4a9b0*/  @!UPT UIADD3 URZ, URZ, URZ, URZ ;  /* 0x0000003f3f3ff290 */ /* 0x000ff6000fffe03f */
[----:B------:R-:W-:Y:S01]  /*4a9c0*/  @!UPT UIADD3 URZ, URZ, URZ, URZ ;  /* 0x0000003f3f3ff290 */ /* 0x000fe2000fffe03f */
[----:B------:R-:W-:Y:S01]  /*4a9d0*/  STL.64 [R1+0xbc0], R12 ;  /* 0x000bc00c01007387 */ /* 0x000fe20000100a00 */
[----:B------:R0:W-:Y:S03]  /*4a9e0*/  STL.64 [R1+0xbc8], R14 ;  /* 0x000bc80e01007387 */ /* 0x0001e60000100a00 */
[----:B0-----:R-:W4:Y:S01]  /*4a9f0*/  LDL.LU.64 R14, [R1+0x1b88] ;  /* 0x001b8800010e7983 */ /* 0x001f220000300a00 */
[----:B------:R-:W-:Y:S01]  /*4aa00*/  STL [R1+0x1ab8], R7 ;  /* 0x001ab80701007387 */ /* 0x000fe20000100800 */
[C---:B----4-:R-:W-:Y:S11]  /*4aa10*/  HMMA.16816.F32.BF16 R8, R24.reuse, R14, R8 ;  /* 0x0000000e1808723c */ /* 0x050ff60000041808 */
[----:B------:R-:W-:Y:S11]  /*4aa20*/  @!UPT UIADD3 URZ, URZ, URZ, URZ ;  /* 0x0000003f3f3ff290 */ /* 0x000ff6000fffe03f */
[----:B------:R-:W-:Y:S01]  /*4aa30*/  @!UPT UIADD3 URZ, URZ, URZ, URZ ;  /* 0x0000003f3f3ff290 */ /* 0x000fe2000fffe03f */
[----:B------:R-:W-:Y:S01]  /*4aa40*/  STL.64 [R1+0xbb0], R8 ;  /* 0x000bb00801007387 */ /* 0x000fe20000100a00 */
[----:B------:R0:W-:Y:S03]  /*4aa50*/  STL.64 [R1+0xbb8], R10 ;  /* 0x000bb80a01007387 */ /* 0x0001e60000100a00 */
[----:B0-----:R-:W3:Y:S01]  /*4aa60*/  LDL.LU.64 R10, [R1+0x1b80] ;  /* 0x001b8000010a7983 */ /* 0x001ee20000300a00 */
[----:B------:R0:W-:Y:S03]  /*4aa70*/  STL.64 [R1+0x1ad8], R14 ;  /* 0x001ad80e01007387 */ /* 0x0001e60000100a00 */
[----:B0-----:R-:W4:Y:S01]  /*4aa80*/  LDL.LU.64 R14, [R1+0x98] ;  /* 0x00009800010e7983 */ /* 0x001f220000300a00 */
[----:B---3--:R-:W-:Y:S03]  /*4aa90*/  HMMA.16816.F32.BF16 R24, R24, R10, R16 ;  /* 0x0000000a1818723c */ /* 0x008fe60000041810 */
[----:B----4-:R0:W-:Y:S04]  /*4aaa0*/  STL.64 [R1+0x1b58], R14 ;  /* 0x001b580e01007387 */ /* 0x0101e80000100a00 */
[----:B0-----:R-:W3:Y:S01]  /*4aab0*/  LDL.LU.64 R14, [R1+0xb8] ;  /* 0x0000b800010e7983 */ /* 0x001ee20000300a00 */
[----:B------:R-:W4:Y:S02]  /*4aac0*/  LDL.LU.64 R18, [R1+0x1b78] ;  /* 0x001b780001127983 */ /* 0x000f240000300a00 */
[----:B------:R-:W4:Y:S11]  /*4aad0*/  LDL.LU.64 R16, [R1+0x1b70] ;  /* 0x001b700001107983 */ /* 0x000f360000300a00 */
[----:B------:R-:W-:Y:S02]  /*4aae0*/  @!UPT UIADD3 URZ, URZ, URZ, URZ ;  /* 0x0000003f3f3ff290 */ /* 0x000fe4000fffe03f */
[----:B------:R-:W-:Y:S01]  /*4aaf0*/  STL.64 [R1+0xb50], R24 ;  /* 0x000b501801007387 */ /* 0x000fe20000100a00 */
[----:B------:R0:W-:Y:S04]  /*4ab00*/  STL.64 [R1+0xb58], R26 ;  /* 0x000b581a01007387 */ /* 0x0001e80000100a00 */
[----:B0-----:R-:W3:Y:S01]  /*4ab10*/  LDL.LU.64 R26, [R1+0xa8] ;  /* 0x0000a800011a7983 */ /* 0x001ee20000300a00 */
[----:B------:R0:W-:Y:S02]  /*4ab20*/  STL [R1+0x1a7c], R10 ;  /* 0x001a7c0a01007387 */ /* 0x0001e40000100800 */
[----:B------:R1:W-:Y:S02]  /*4ab30*/  STL [R1+0x1a78], R11 ;  /* 0x001a780b01007387 */ /* 0x0003e40000100800 */
[----:B------:R-:W4:Y:S01]  /*4ab40*/  LDL.LU R8, [R1+0x2c0] ;  /* 0x0002c00001087983 */ /* 0x000f220000300800 */
[----:B------:R-:W4:Y:S04]  /*4ab50*/  LDL.LU R9, [R1+0x2c4] ;  /* 0x0002c40001097983 */ /* 0x000f280000300800 */
[----:B0-----:R-:W4:Y:S01]  /*4ab60*/  LDL.LU R10, [R1+0x2c8] ;  /* 0x0002c800010a7983 */ /* 0x001f220000300800 */
[----:B-1----:R-:W4:Y:S02]  /*4ab70*/  LDL.LU R11, [R1+0x2cc] ;  /* 0x0002cc00010b7983 */ /* 0x002f240000300800 */
[----:B--2---:R-:W-:Y:S01]  /*4ab80*/  IMAD.MOV.U32 R4, RZ, RZ, R23 ;  /* 0x000000ffff047224 */ /* 0x004fe200078e0017 */
[C---:B----4-:R-:W-:Y:S11]  /*4ab90*/  HMMA.16816.F32.BF16 R8, R16.reuse, R22, R8 ;  /* 0x000000161008723c */ /* 0x050ff60000041808 */
[----:B------:R-:W-:Y:S11]  /*4aba0*/  @!UPT UIADD3 URZ, URZ, URZ, URZ ;  /* 0x0000003f3f3ff290 */ /* 0x000ff6000fffe03f */
[----:B------:R-:W-:Y:S01]  /*4abb0*/  @!UPT UIADD3 URZ, URZ, URZ, URZ ;  /* 0x0000003f3f3ff290 */ /* 0x000fe2000fffe03f */
[----:B------:R0:W-:Y:S01]  /*4abc0*/  STL.64 [R1+0xc50], R8 ;  /* 0x000c500801007387 */ /* 0x0001e20000100a00 */
[----:B------:R-:W-:Y:S01]  /*4abd0*/  STL.64 [R1+0xc58], R10 ;  /* 0x000c580a01007387 */ /* 0x000fe20000100a00 */
[----:B0-----:R-:W-:Y:S02]  /*4abe0*/  MOV R8, R22 ;  /* 0x0000001600087202 */ /* 0x001fe40000000f00 */
[----:B------:R-:W3:Y:S01]  /*4abf0*/  LDL.LU.64 R22, [R1+0x1b68] ;  /* 0x001b680001167983 */ /* 0x000ee20000300a00 */
[----:B------:R-:W3:Y:S02]  /*4ac00*/  LDL.LU.64 R20, [R1+0x1b60] ;  /* 0x001b600001147983 */ /* 0x000ee40000300a00 */
[----:B------:R0:W-:Y:S02]  /*4ac10*/  STL [R1+0x1a84], R4 ;  /* 0x001a840401007387 */ /* 0x0001e40000100800 */
[----:B------:R1:W-:Y:S01]  /*4ac20*/  STL [R1+0x1b28], R6 ;  /* 0x001b280601007387 */ /* 0x0003e20000100800 */
[----:B0-----:R-:W2:Y:S01]  /*4ac30*/  LDL.LU R4, [R1+0x290] ;  /* 0x0002900001047983 */ /* 0x001ea20000300800 */
[----:B------:R-:W2:Y:S02]  /*4ac40*/  LDL.LU R5, [R1+0x294] ;  /* 0x0002940001057983 */ /* 0x000ea40000300800 */
[----:B-1----:R-:W2:Y:S02]  /*4ac50*/  LDL.LU R6, [R1+0x298] ;  /* 0x0002980001067983 */ /* 0x002ea40000300800 */
[----:B------:R-:W2:Y:S01]  /*4ac60*/  LDL.LU R7, [R1+0x29c] ;  /* 0x00029c0001077983 */ /* 0x000ea20000300800 */
[----:B------:R0:W-:Y:S04]  /*4ac70*/  STL [R1+0x1a80], R8 ;  /* 0x001a800801007387 */ /* 0x0001e80000100800 */
[----:B0-----:R-:W4:Y:S01]  /*4ac80*/  LDL.LU R8, [R1+0x2a0] ;  /* 0x0002a00001087983 */ /* 0x001f220000300800 */
[----:B------:R-:W4:Y:S02]  /*4ac90*/  LDL.LU R9, [R1+0x2a4] ;  /* 0x0002a40001097983 */ /* 0x000f240000300800 */
[----:B------:R-:W4:Y:S02]  /*4aca0*/  LDL.LU R10, [R1+0x2a8] ;  /* 0x0002a800010a7983 */ /* 0x000f240000300800 */
[----:B------:R-:W4:Y:S01]  /*4acb0*/  LDL.LU R11, [R1+0x2ac] ;  /* 0x0002ac00010b7983 */ /* 0x000f220000300800 */
[C---:B---3--:R-:W-:Y:S08]  /*4acc0*/  HMMA.16816.F32.BF16 R20, R16.reuse, R14, R20 ;  /* 0x0000000e1014723c */ /* 0x048ff00000041814 */
[C---:B----4-:R-:W-:Y:S11]  /*4acd0*/  HMMA.16816.F32.BF16 R8, R16.reuse, R26, R8 ;  /* 0x0000001a1008723c */ /* 0x050ff60000041808 */
[----:B------:R-:W-:Y:S04]  /*4ace0*/  @!UPT UIADD3 URZ, URZ, URZ, URZ ;  /* 0x0000003f3f3ff290 */ /* 0x000fe8000fffe03f */
[----:B------:R0:W-:Y:S01]  /*4acf0*/  STL.64 [R1+0xc60], R20 ;  /* 0x000c601401007387 */ /* 0x0001e20000100a00 */
[----:B------:R1:W-:Y:S01]  /*4ad00*/  STL.64 [R1+0xc68], R22 ;  /* 0x000c681601007387 */ /* 0x0003e20000100a00 */
[----:B0-----:R-:W-:Y:S02]  /*4ad10*/  MOV R20, R15 ;  /* 0x0000000f00147202 */ /* 0x001fe40000000f00 */
[----:B------:R-:W-:Y:S02]  /*4ad20*/  MOV R21, R14 ;  /* 0x0000000e00157202 */ /* 0x000fe40000000f00 */
[----:B------:R-:W2:Y:S01]  /*4ad30*/  LDL.LU.64 R14, [R1+0x1b58] ;  /* 0x001b5800010e7983 */ /* 0x000ea20000300a00 */
[----:B------:R-:W-:Y:S02]  /*4ad40*/  STL [R1+0x1a8c], R20 ;  /* 0x001a8c1401007387 */ /* 0x000fe40000100800 */
[----:B------:R-:W-:Y:S01]  /*4ad50*/  STL [R1+0x1a88], R21 ;  /* 0x001a881501007387 */ /* 0x000fe20000100800 */
[----:B-1----:R-:W-:Y:S01]  /*4ad60*/  MOV R23, R26 ;  /* 0x0000001a00177202 */ /* 0x002fe20000000f00 */
[----:B------:R-:W-:Y:S01]  /*4ad70*/  IMAD.MOV.U32 R22, RZ, RZ, R27 ;  /* 0x000000ffff167224 */ /* 0x000fe200078e001b */
[----:B------:R-:W-:Y:S01]  /*4ad80*/  STL.64 [R1+0xc70], R8 ;  /* 0x000c700801007387 */ /* 0x000fe20000100a00 */
[----:B------:R-:W-:Y:S02]  /*4ad90*/  STL.64 [R1+0xc78], R10 ;  /* 0x000c780a01007387 */ /* 0x000fe40000100a00 */
[----:B------:R-:W3:Y:S02]  /*4ada0*/  LDL.LU.64 R26, [R1+0x8] ;  /* 0x00000800011a7983 */ /* 0x000ee40000300a00 */
[----:B---3--:R0:W-:Y:S04]  /*4adb0*/  STL.64 [R1+0x1ac0], R26 ;  /* 0x001ac01a01007387 */ /* 0x0081e80000100a00 */
[----:B0-----:R-:W3:Y:S01]  /*4adc0*/  LDL.LU.64 R26, [R1+0x18] ;  /* 0x00001800011a7983 */ /* 0x001ee20000300a00 */
[----:B--2---:R-:W-:Y:S01]  /*4add0*/  HMMA.16816.F32.BF16 R4, R16, R14, R4 ;  /* 0x0000000e1004723c */ /* 0x004fe20000041804 */
[----:B------:R-:W-:-:S02]  /*4ade0*/  MOV R2, R14 ;  /* 0x0000000e00027202 */ /* 0x000fc40000000f00 */
[----:B------:R-:W-:Y:S01]  /*4adf0*/  MOV R0, R15 ;  /* 0x0000000f00007202 */ /* 0x000fe20000000f00 */
[----:B---3--:R-:W-:Y:S01]  /*4ae00*/  STL.64 [R1+0x1ad0], R26 ;  /* 0x001ad01a01007387 */ /* 0x008fe20000100a00 */
[----:B------:R0:W-:Y:S02]  /*4ae10*/  STL [R1+0x1a94], R22 ;  /* 0x001a941601007387 */ /* 0x0001e40000100800 */
[----:B------:R1:W-:Y:S11]  /*4ae20*/  STL [R1+0x1a90], R23 ;  /* 0x001a901701007387 */ /* 0x0003f60000100800 */
[----:B------:R-:W-:Y:S05]  /*4ae30*/  @!UPT UIADD3 URZ, URZ, URZ, URZ ;  /* 0x0000003f3f3ff290 */ /* 0x000fea000fffe03f */
[----:B------:R2:W-:Y:S01]  /*4ae40*/  STL.64 [R1+0xc80], R4 ;  /* 0x000c800401007387 */ /* 0x0005e20000100a00 */
[----:B------:R3:W-:Y:S01]  /*4ae50*/  STL.64 [R1+0xc88], R6 ;  /* 0x000c880601007387 */ /* 0x0007e20000100a00 */
[----:B------:R-:W4:Y:S02]  /*4ae60*/  LDL.LU R12, [R1+0x220] ;  /* 0x00022000010c7983 */ /* 0x000f240000300800 */
[----:B------:R-:W4:Y:S02]  /*4ae70*/  LDL.LU R13, [R1+0x224] ;  /* 0x00022400010d7983 */ /* 0x000f240000300800 */
[----:B------:R-:W4:Y:S01]  /*4ae80*/  LDL.LU R14, [R1+0x228] ;  /* 0x00022800010e7983 */ /* 0x000f220000300800 */
[----:B------:R-:W4:Y:S01]  /*4ae90*/  LDL.LU R15, [R1+0x22c] ;  /* 0x00022c00010f7983 */ /* 0x000f220000300800 */
[----:B------:R-:W4:Y:S02]  /*4aea0*/  LDL.LU R20, [R1+0x250] ;  /* 0x0002500001147983 */ /* 0x000f240000300800 */
[----:B------:R-:W4:Y:S02]  /*4aeb0*/  LDL.LU R21, [R1+0x254] ;  /* 0x0002540001157983 */ /* 0x000f240000300800 */
[----:B0-----:R-:W4:Y:S01]  /*4aec0*/  LDL.LU R22, [R1+0x258] ;  /* 0x0002580001167983 */ /* 0x001f220000300800 */
[----:B-1----:R-:W4:Y:S01]  /*4aed0*/  LDL.LU R23, [R1+0x25c] ;  /* 0x00025c0001177983 */ /* 0x002f220000300800 */
[----:B--2---:R-:W2:Y:S02]  /*4aee0*/  LDL.LU R4, [R1+0x260] ;  /* 0x0002600001047983 */ /* 0x004ea40000300800 */
[----:B------:R-:W2:Y:S01]  /*4aef0*/  LDL.LU R5, [R1+0x264] ;  /* 0x0002640001057983 */ /* 0x000ea20000300800 */
[----:B---3--:R-:W3:Y:S01]  /*4af00*/  LDL.LU R6, [R1+0x268] ;  /* 0x0002680001067983 */ /* 0x008ee20000300800 */
[----:B------:R-:W3:Y:S02]  /*4af10*/  LDL.LU R7, [R1+0x26c] ;  /* 0x00026c0001077983 */ /* 0x000ee40000300800 */
[----:B------:R-:W2:Y:S02]  /*4af20*/  LDL.LU R8, [R1+0x270] ;  /* 0x0002700001087983 */ /* 0x000ea40000300800 */
[----:B------:R-:W2:Y:S01]  /*4af30*/  LDL.LU R9, [R1+0x274] ;  /* 0x0002740001097983 */ /* 0x000ea20000300800 */
[----:B------:R-:W2:Y:S01]  /*4af40*/  LDL.LU R10, [R1+0x278] ;  /* 0x00027800010a7983 */ /* 0x000ea20000300800 */
[----:B------:R-:W2:Y:S03]  /*4af50*/  LDL.LU R11, [R1+0x27c] ;  /* 0x00027c00010b7983 */ /* 0x000ea60000300800 */
[----:B--2---:R0:W-:Y:S01]  /*4af60*/  STL.64 [R1+0x1b48], R10 ;  /* 0x001b480a01007387 */ /* 0x0041e20000100a00 */
[----:B------:R-:W-:Y:S03]  /*4af70*/  STL.64 [R1+0x1b40], R8 ;  /* 0x001b400801007387 */ /* 0x000fe60000100a00 */
[----:B0-----:R-:W2:Y:S01]  /*4af80*/  LDL.LU.64 R10, [R1+0x88] ;  /* 0x00008800010a7983 */ /* 0x001ea20000300a00 */
[----:B---3--:R0:W-:Y:S02]  /*4af90*/  STL.64 [R1+0x1b38], R6 ;  /* 0x001b380601007387 */ /* 0x0081e40000100a00 */
[----:B------:R1:W-:Y:S01]  /*4afa0*/  STL.64 [R1+0x1b30], R4 ;  /* 0x001b300401007387 */ /* 0x0003e20000100a00 */
[----:B0-----:R-:W3:Y:S04]  /*4afb0*/  LDL.LU.64 R6, [R1+0x78] ;  /* 0x0000780001067983 */ /* 0x001ee80000300a00 */
[----:B---3--:R0:W-:Y:S01]  /*4afc0*/  STL.64 [R1+0x1b50], R6 ;  /* 0x001b500601007387 */ /* 0x0081e20000100a00 */
[----:B-1----:R-:W2:Y:S02]  /*4afd0*/  LDL.LU R4, [R1+0x280] ;  /* 0x0002800001047983 */ /* 0x002ea40000300800 */
[----:B------:R-:W2:Y:S01]  /*4afe0*/  LDL.LU R5, [R1+0x284] ;  /* 0x0002840001057983 */ /* 0x000ea20000300800 */
[----:B0-----:R-:W2:Y:S01]  /*4aff0*/  LDL.LU R6, [R1+0x288] ;  /* 0x0002880001067983 */ /* 0x001ea20000300800 */
[----:B------:R-:W2:Y:S02]  /*4b000*/  LDL.LU R7, [R1+0x28c] ;  /* 0x00028c0001077983 */ /* 0x000ea40000300800 */
[----:B----4-:R0:W-:Y:S02]  /*4b010*/  STL.64 [R1+0x1b20], R22 ;  /* 0x001b201601007387 */ /* 0x0101e40000100a00 */
[----:B------:R-:W-:Y:S01]  /*4b020*/  STL.64 [R1+0x1b18], R20 ;  /* 0x001b181401007387 */ /* 0x000fe20000100a00 */
[----:B0-----:R-:W3:Y:S01]  /*4b030*/  LDL.LU.64 R22, [R1+0x68] ;  /* 0x0000680001167983 */ /* 0x001ee20000300a00 */
[----:B------:R0:W-:Y:S02]  /*4b040*/  STL.64 [R1+0x1ae8], R14 ;  /* 0x001ae80e01007387 */ /* 0x0001e40000100a00 */
[----:B------:R-:W-:Y:S01]  /*4b050*/  STL.64 [R1+0x1ae0], R12 ;  /* 0x001ae00c01007387 */ /* 0x000fe20000100a00 */
[----:B0-----:R-:W4:Y:S04]  /*4b060*/  LDL.LU.64 R14, [R1+0x38] ;  /* 0x00003800010e7983 */ /* 0x001f280000300a00 */
[----:B----4-:R0:W-:Y:S04]  /*4b070*/  STL.64 [R1+0x1af8], R14 ;  /* 0x001af80e01007387 */ /* 0x0101e80000100a00 */
[----:B0-----:R-:W4:Y:S04]  /*4b080*/  LDL.LU.64 R14, [R1+0x48] ;  /* 0x00004800010e7983 */ /* 0x001f280000300a00 */
[----:B----4-:R0:W-:Y:S04]  /*4b090*/  STL.64 [R1+0x1b10], R14 ;  /* 0x001b100e01007387 */ /* 0x0101e80000100a00 */
[----:B0-----:R-:W4:Y:S01]  /*4b0a0*/  LDL.LU.64 R14, [R1+0x58] ;  /* 0x00005800010e7983 */ /* 0x001f220000300a00 */
[----:B------:R-:W3:Y:S01]  /*4b0b0*/  LDL.LU.64 R26, [R1+0x28] ;  /* 0x00002800011a7983 */ /* 0x000ee20000300a00 */
[C---:B--2---:R-:W-:Y:S02]  /*4b0c0*/  HMMA.16816.F32.BF16 R4, R16.reuse, R10, R4 ;  /* 0x0000000a1004723c */ /* 0x044fe40000041804 */
[----:B---3--:R0:W-:Y:S01]  /*4b0d0*/  STL.64 [R1+0x1af0], R26 ;  /* 0x001af01a01007387 */ /* 0x0081e20000100a00 */
[----:B------:R-:W2:Y:S02]  /*4b0e0*/  LDL.LU R24, [R1+0x230] ;  /* 0x0002300001187983 */ /* 0x000ea40000300800 */
[----:B------:R-:W2:Y:S01]  /*4b0f0*/  LDL.LU R25, [R1+0x234] ;  /* 0x0002340001197983 */ /* 0x000ea20000300800 */
[----:B0-----:R-:W3:Y:S01]  /*4b100*/  LDL.LU R26, [R1+0x238] ;  /* 0x00023800011a7983 */ /* 0x001ee20000300800 */
[----:B------:R-:W3:Y:S01]  /*4b110*/  LDL.LU R27, [R1+0x23c] ;  /* 0x00023c00011b7983 */ /* 0x000ee20000300800 */
[----:B------:R-:W-:Y:S01]  /*4b120*/  MOV R28, R10 ;  /* 0x0000000a001c7202 */ /* 0x000fe20000000f00 */
[----:B------:R-:W-:Y:S01]  /*4b130*/  IMAD.MOV.U32 R3, RZ, RZ, R11 ;  /* 0x000000ffff037224 */ /* 0x000fe200078e000b */
[----:B---3--:R-:W-:Y:S01]  /*4b140*/  STL.64 [R1+0x1b08], R26 ;  /* 0x001b081a01007387 */ /* 0x008fe20000100a00 */
[----:B--2---:R0:W-:Y:S03]  /*4b150*/  STL.64 [R1+0x1b00], R24 ;  /* 0x001b001801007387 */ /* 0x0041e60000100a00 */
[----:B0-----:R-:W2:Y:S01]  /*4b160*/  LDL.LU R24, [R1+0x240] ;  /* 0x0002400001187983 */ /* 0x001ea20000300800 */
[----:B------:R-:W2:Y:S02]  /*4b170*/  LDL.LU R25, [R1+0x244] ;  /* 0x0002440001197983 */ /* 0x000ea40000300800 */
[----:B------:R-:W2:Y:S02]  /*4b180*/  LDL.LU R26, [R1+0x248] ;  /* 0x00024800011a7983 */ /* 0x000ea40000300800 */
[----:B------:R-:W2:Y:S01]  /*4b190*/  LDL.LU R27, [R1+0x24c] ;  /* 0x00024c00011b7983 */ /* 0x000ea20000300800 */
[----:B------:R-:W-:Y:S01]  /*4b1a0*/  STL [R1+0x1a9c], R0 ;  /* 0x001a9c0001007387 */ /* 0x000fe20000100800 */
[----:B------:R-:W-:Y:S02]  /*4b1b0*/  STL [R1+0x1a98], R2 ;  /* 0x001a980201007387 */ /* 0x000fe40000100800 */
[----:B------:R-:W-:Y:S02]  /*4b1c0*/  STL.64 [R1+0xc90], R4 ;  /* 0x000c900401007387 */ /* 0x000fe40000100a00 */
[----:B------:R0:W-:Y:S02]  /*4b1d0*/  STL.64 [R1+0xc98], R6 ;  /* 0x000c980601007387 */ /* 0x0001e40000100a00 */
[----:B0-----:R-:W3:Y:S01]  /*4b1e0*/  LDL.LU.64 R6, [R1+0x1b50] ;  /* 0x001b500001067983 */ /* 0x001ee20000300a00 */
[----:B------:R-:W3:Y:S02]  /*4b1f0*/  LDL.LU.64 R10, [R1+0x1b48] ;  /* 0x001b4800010a7983 */ /* 0x000ee40000300a00 */
[----:B------:R-:W3:Y:S02]  /*4b200*/  LDL.LU.64 R8, [R1+0x1b40] ;  /* 0x001b400001087983 */ /* 0x000ee40000300a00 */
[C---:B---3--:R-:W-:Y:S11]  /*4b210*/  HMMA.16816.F32.BF16 R8, R16.reuse, R6, R8 ;  /* 0x000000061008723c */ /* 0x048ff60000041808 */
[----:B------:R-:W-:Y:S11]  /*4b220*/  @!UPT UIADD3 URZ, URZ, URZ, URZ ;  /* 0x0000003f3f3ff290 */ /* 0x000ff6000fffe03f */
[----:B------:R-:W-:Y:S01]  /*4b230*/  @!UPT UIADD3 URZ, URZ, URZ, URZ ;  /* 0x0000003f3f3ff290 */ /* 0x000fe2000fffe03f */
[----:B------:R-:W-:Y:S01]  /*4b240*/  STL.64 [R1+0xca0], R8 ;  /* 0x000ca00801007387 */ /* 0x000fe20000100a00 */
[----:B------:R0:W-:Y:S02]  /*4b250*/  STL.64 [R1+0xca8], R10 ;  /* 0x000ca80a01007387 */ /* 0x0001e40000100a00 */
[----:B0-----:R-:W-:Y:S02]  /*4b260*/  MOV R10, R6 ;  /* 0x00000006000a7202 */ /* 0x001fe40000000f00 */
[----:B------:R-:W-:Y:S02]  /*4b270*/  MOV R11, R7 ;  /* 0x00000007000b7202 */ /* 0x000fe40000000f00 */
[----:B------:R-:W3:Y:S01]  /*4b280*/  LDL.LU.64 R6, [R1+0x1b38] ;  /* 0x001b380001067983 */ /* 0x000ee20000300a00 */
[----:B------:R-:W3:Y:S02]  /*4b290*/  LDL.LU.64 R4, [R1+0x1b30] ;  /* 0x001b300001047983 */ /* 0x000ee40000300a00 */
[----:B------:R-:W-:Y:S01]  /*4b2a0*/  IMAD.MOV.U32 R8, RZ, RZ, R23 ;  /* 0x000000ffff087224 */ /* 0x000fe200078e0017 */
[C---:B---3--:R-:W-:Y:S11]  /*4b2b0*/  HMMA.16816.F32.BF16 R4, R16.reuse, R22, R4 ;  /* 0x000000161004723c */ /* 0x048ff60000041804 */
[----:B------:R-:W-:Y:S11]  /*4b2c0*/  @!UPT UIADD3 URZ, URZ, URZ, URZ ;  /* 0x0000003f3f3ff290 */ /* 0x000ff6000fffe03f */
[----:B------:R-:W-:Y:S01]  /*4b2d0*/  @!UPT UIADD3 URZ, URZ, URZ, URZ ;  /* 0x0000003f3f3ff290 */ /* 0x000fe2000fffe03f */
[----:B------:R0:W-:Y:S01]  /*4b2e0*/  STL.64 [R1+0xcb0], R4 ;  /* 0x000cb00401007387 */ /* 0x0001e20000100a00 */
[----:B------:R1:W-:Y:S01]  /*4b2f0*/  STL.64 [R1+0xcb8], R6 ;  /* 0x000cb80601007387 */ /* 0x0003e20000100a00 */
[----:B0-----:R-:W-:Y:S02]  /*4b300*/  MOV R4, R22 ;  /* 0x0000001600047202 */ /* 0x001fe40000000f00 */
[----:B-1----:R-:W3:Y:S01]  /*4b310*/  LDL.LU R6, [R1+0x1b28] ;  /* 0x001b280001067983 */ /* 0x002ee20000300800 */
[----:B------:R-:W4:Y:S02]  /*4b320*/  LDL.LU.64 R22, [R1+0x1b20] ;  /* 0x001b200001167983 */ /* 0x000f240000300a00 */
[----:B------:R-:W4:Y:S02]  /*4b330*/  LDL.LU.64 R20, [R1+0x1b18] ;  /* 0x001b180001147983 */ /* 0x000f240000300a00 */
[C---:B----4-:R-:W-:Y:S01]  /*4b340*/  HMMA.16816.F32.BF16 R20, R16.reuse, R14, R20 ;  /* 0x0000000e1014723c */ /* 0x050fe20000041814 */
[----:B---3--:R-:W-:Y:S01]  /*4b350*/  STL [R1+0x1acc], R6 ;  /* 0x001acc0601007387 */ /* 0x008fe20000100800 */
[----:B------:R0:W-:Y:S03]  /*4b360*/  STL [R1+0x1ac8], R4 ;  /* 0x001ac80401007387 */ /* 0x0001e60000100800 */
[----:B0-----:R-:W3:Y:S01]  /*4b370*/  LDL.LU R4, [R1+0x210] ;  /* 0x0002100001047983 */ /* 0x001ee20000300800 */
[----:B------:R-:W3:Y:S02]  /*4b380*/  LDL.LU R5, [R1+0x214] ;  /* 0x0002140001057983 */ /* 0x000ee40000300800 */
[----:B------:R-:W3:Y:S02]  /*4b390*/  LDL.LU R6, [R1+0x218] ;  /* 0x0002180001067983 */ /* 0x000ee40000300800 */
[----:B------:R-:W3:Y:S11]  /*4b3a0*/  LDL.LU R7, [R1+0x21c] ;  /* 0x00021c0001077983 */ /* 0x000ef60000300800 */
[----:B------:R-:W-:Y:S02]  /*4b3b0*/  @!UPT UIADD3 URZ, URZ, URZ, URZ ;  /* 0x0000003f3f3ff290 */ /* 0x000fe4000fffe03f */
        /* <DEDUP_REMOVED lines=16> */
[----:B0-----:R-:W4:Y:S01]  /*4b4c0*/  LDL.LU R20, [R1+0x200] ;  /* 0x0002000001147983 */ /* 0x001f220000300800 */
[----:B------:R-:W4:Y:S02]  /*4b4d0*/  LDL.LU R21, [R1+0x204] ;  /* 0x0002040001157983 */ /* 0x000f240000300800 */
[----:B------:R-:W4:Y:S02]  /*4b4e0*/  LDL.LU R22, [R1+0x208] ;  /* 0x0002080001167983 */ /* 0x000f240000300800 */
[----:B------:R-:W4:Y:S01]  /*4b4f0*/  LDL.LU R23, [R1+0x20c] ;  /* 0x00020c0001177983 */ /* 0x000f220000300800 */
        /* <DEDUP_REMOVED lines=16> */
[----:B------:R-:W3:Y:S02]  /*4b600*/  LDL.LU.64 R26, [R1+0x1ad0] ;  /* 0x001ad000011a7983 */ /* 0x000ee40000300a00 */
[C---:B---3--:R-:W-:Y:S01]  /*4b610*/  HMMA.16816.F32.BF16 R4, R16.reuse, R26, R4 ;  /* 0x0000001a1004723c */ /* 0x048fe20000041804 */
[----:B------:R-:W-:Y:S02]  /*4b620*/  MOV R29, R26 ;  /* 0x0000001a001d7202 */ /* 0x000fe40000000f00 */
[----:B------:R-:W-:Y:S11]  /*4b630*/  MOV R13, R27 ;  /* 0x0000001b000d7202 */ /* 0x000ff60000000f00 */
[----:B------:R-:W-:Y:S09]  /*4b640*/  @!UPT UIADD3 URZ, URZ, URZ, URZ ;  /* 0x0000003f3f3ff290 */ /* 0x000ff2000fffe03f */
[----:B------:R-:W-:Y:S01]  /*4b650*/  STL.64 [R1+0xd10], R4 ;  /* 0x000d100401007387 */ /* 0x000fe20000100a00 */
[----:B------:R0:W-:Y:S03]  /*4b660*/  STL.64 [R1+0xd18], R6 ;  /* 0x000d180601007387 */ /* 0x0001e60000100a00 */
[----:B0-----:R-:W3:Y:S01]  /*4b670*/  LDL.LU R6, [R1+0x1acc] ;  /* 0x001acc0001067983 */ /* 0x001ee20000300800 */
[----:B------:R-:W2:Y:S02]  /*4b680*/  LDL.LU R4, [R1+0x1ac8] ;  /* 0x001ac80001047983 */ /* 0x000ea40000300800 */
[----:B------:R-:W4:Y:S02]  /*4b690*/  LDL.LU.64 R26, [R1+0x1ac0] ;  /* 0x001ac000011a7983 */ /* 0x000f240000300a00 */
[----:B----4-:R-:W-:Y:S01]  /*4b6a0*/  HMMA.16816.F32.BF16 R20, R16, R26, R20 ;  /* 0x0000001a1014723c */ /* 0x010fe20000041814 */
[----:B------:R-:W-:Y:S01]  /*4b6b0*/  MOV R7, R26 ;  /* 0x0000001a00077202 */ /* 0x000fe20000000f00 */
[----:B------:R-:W-:Y:S11]  /*4b6c0*/  IMAD.MOV.U32 R5, RZ, RZ, R27 ;  /* 0x000000ffff057224 */ /* 0x000ff600078e001b */
[----:B------:R-:W-:Y:S10]  /*4b6d0*/  @!UPT UIADD3 URZ, URZ, URZ, URZ ;  /* 0x0000003f3f3ff290 */ /* 0x000ff4000fffe03f */
[----:B------:R0:W-:Y:S01]  /*4b6e0*/  STL.64 [R1+0xd20], R20 ;  /* 0x000d201401007387 */ /* 0x0001e20000100a00 */
[----:B------:R1:W-:Y:S02]  /*4b6f0*/  STL.64 [R1+0xd28], R22 ;  /* 0x000d281601007387 */ /* 0x0003e40000100a00 */
[----:B------:R-:W4:Y:S02]  /*4b700*/  LDL.LU R24, [R1+0xd0] ;  /* 0x0000d00001187983 */ /* 0x000f240000300800 */
[----:B------:R-:W4:Y:S01]  /*4b710*/  LDL.LU R25, [R1+0xd4] ;  /* 0x0000d40001197983 */ /* 0x000f220000300800 */
[----:B------:R-:W2:Y:S01]  /*4b720*/  LDL.LU R26, [R1+0xd8] ;  /* 0x0000d800011a7983 */ /* 0x000ea20000300800 */
[----:B------:R-:W2:Y:S03]  /*4b730*/  LDL.LU R27, [R1+0xdc] ;  /* 0x0000dc00011b7983 */ /* 0x000ea60000300800 */
[----:B0-----:R-:W3:Y:S01]  /*4b740*/  LDL.LU R20, [R1+0x1f0] ;  /* 0x0001f00001147983 */ /* 0x001ee20000300800 */
[----:B------:R-:W3:Y:S02]  /*4b750*/  LDL.LU R21, [R1+0x1f4] ;  /* 0x0001f40001157983 */ /* 0x000ee40000300800 */
[----:B-1----:R-:W3:Y:S02]  /*4b760*/  LDL.LU R22, [R1+0x1f8] ;  /* 0x0001f80001167983 */ /* 0x002ee40000300800 */
[----:B------:R-:W3:Y:S01]  /*4b770*/  LDL.LU R23, [R1+0x1fc] ;  /* 0x0001fc0001177983 */ /* 0x000ee20000300800 */
[----:B--2---:R-:W-:Y:S01]  /*4b780*/  STL.64 [R1+0x18e8], R26 ;  /* 0x0018e81a01007387 */ /* 0x004fe20000100a00 */
[----:B----4-:R0:W-:Y:S03]  /*4b790*/  STL.64 [R1+0x18e0], R24 ;  /* 0x0018e01801007387 */ /* 0x0101e60000100a00 */
[----:B0-----:R-:W2:Y:S01]  /*4b7a0*/  LDL.LU R24, [R1+0xe0] ;  /* 0x0000e00001187983 */ /* 0x001ea20000300800 */
[----:B------:R-:W2:Y:S02]  /*4b7b0*/  LDL.LU R25, [R1+0xe4] ;  /* 0x0000e40001197983 */ /* 0x000ea40000300800 */
[----:B------:R-:W4:Y:S02]  /*4b7c0*/  LDL.LU R26, [R1+0xe8] ;  /* 0x0000e800011a7983 */ /* 0x000f240000300800 */
[----:B------:R-:W4:Y:S02]  /*4b7d0*/  LDL.LU R27, [R1+0xec] ;  /* 0x0000ec00011b7983 */ /* 0x000f240000300800 */
[----:B----4-:R-:W-:Y:S01]  /*4b7e0*/  STL.64 [R1+0x18f8], R26 ;  /* 0x0018f81a01007387 */ /* 0x010fe20000100a00 */
[----:B--2---:R0:W-:Y:S03]  /*4b7f0*/  STL.64 [R1+0x18f0], R24 ;  /* 0x0018f01801007387 */ /* 0x0041e60000100a00 */
[----:B0-----:R-:W2:Y:S01]  /*4b800*/  LDL.LU R24, [R1+0xf0] ;  /* 0x0000f00001187983 */ /* 0x001ea20000300800 */
[----:B------:R-:W2:Y:S02]  /*4b810*/  LDL.LU R25, [R1+0xf4] ;  /* 0x0000f40001197983 */ /* 0x000ea40000300800 */
[----:B------:R-:W4:Y:S02]  /*4b820*/  LDL.LU R26, [R1+0xf8] ;  /* 0x0000f800011a7983 */ /* 0x000f240000300800 */
[----:B------:R-:W4:Y:S02]  /*4b830*/  LDL.LU R27, [R1+0xfc] ;  /* 0x0000fc00011b7983 */ /* 0x000f240000300800 */
[----:B----4-:R0:W-:Y:S01]  /*4b840*/  STL.64 [R1+0x1908], R26 ;  /* 0x0019081a01007387 */ /* 0x0101e20000100a00 */
[----:B--2---:R-:W-:Y:S01]  /*4b850*/  STL.64 [R1+0x1900], R24 ;  /* 0x0019001801007387 */ /* 0x004fe20000100a00 */
[----:B0-----:R-:W-:-:S02]  /*4b860*/  MOV R26, R7 ;  /* 0x00000007001a7202 */ /* 0x001fc40000000f00 */
[----:B------:R-:W3:Y:S01]  /*4b870*/  LDL.LU R7, [R1+0x1ab8] ;  /* 0x001ab80001077983 */ /* 0x000ee20000300800 */
[----:B------:R-:W-:Y:S02]  /*4b880*/  MOV R27, R5 ;  /* 0x00000005001b7202 */ /* 0x000fe40000000f00 */
[----:B------:R-:W2:Y:S03]  /*4b890*/  LDL.LU R5, [R1+0x1ab4] ;  /* 0x001ab40001057983 */ /* 0x000ea60000300800 */
[----:B------:R0:W-:Y:S02]  /*4b8a0*/  STL.64 [R1+0x1920], R26 ;  /* 0x0019201a01007387 */ /* 0x0001e40000100a00 */
[----:B0-----:R-:W-:Y:S02]  /*4b8b0*/  MOV R26, R29 ;  /* 0x0000001d001a7202 */ /* 0x001fe40000000f00 */
[----:B------:R-:W4:Y:S01]  /*4b8c0*/  LDL.LU R29, [R1+0x1ab0] ;  /* 0x001ab000011d7983 */ /* 0x000f220000300800 */
[----:B------:R-:W-:-:S05]  /*4b8d0*/  IMAD.MOV.U32 R27, RZ, RZ, R13 ;  /* 0x000000ffff1b7224 */ /* 0x000fca00078e000d */
[----:B------:R0:W-:Y:S02]  /*4b8e0*/  STL.64 [R1+0x1938], R26 ;  /* 0x0019381a01007387 */ /* 0x0001e40000100a00 */
[----:B0-----:R-:W-:Y:S02]  /*4b8f0*/  MOV R26, R12 ;  /* 0x0000000c001a7202 */ /* 0x001fe40000000f00 */
[----:B------:R-:W-:-:S05]  /*4b900*/  MOV R27, R9 ;  /* 0x00000009001b7202 */ /* 0x000fca0000000f00 */
[----:B------:R0:W-:Y:S01]  /*4b910*/  STL.64 [R1+0x1950], R26 ;  /* 0x0019501a01007387 */ /* 0x0001e20000100a00 */
[----:B------:R-:W2:Y:S02]  /*4b920*/  LDL.LU R24, [R1+0x1e0] ;  /* 0x0001e00001187983 */ /* 0x000ea40000300800 */
[----:B------:R-:W2:Y:S01]  /*4b930*/  LDL.LU R25, [R1+0x1e4] ;  /* 0x0001e40001197983 */ /* 0x000ea20000300800 */
[----:B0-----:R-:W2:Y:S01]  /*4b940*/  LDL.LU R26, [R1+0x1e8] ;  /* 0x0001e800011a7983 */ /* 0x001ea20000300800 */
[----:B------:R-:W2:Y:S02]  /*4b950*/  LDL.LU R9, [R1+0xe70] ;  /* 0x000e700001097983 */ /* 0x000ea40000300800 */
[----:B------:R-:W2:Y:S02]  /*4b960*/  LDL.LU R12, [R1+0x374] ;  /* 0x00037400010c7983 */ /* 0x000ea40000300800 */
[----:B------:R-:W2:Y:S01]  /*4b970*/  LDL.LU R13, [R1+0xd7c] ;  /* 0x000d7c00010d7983 */ /* 0x000ea20000300800 */
[----:B---3--:R-:W-:Y:S01]  /*4b980*/  HMMA.16816.F32.BF16 R20, R16, R6, R20 ;  /* 0x000000061014723c */ /* 0x008fe20000041814 */
[----:B----4-:R-:W-:-:S02]  /*4b990*/  MOV R27, R29 ;  /* 0x0000001d001b7202 */ /* 0x010fc40000000f00 */
[----:B------:R-:W3:Y:S11]  /*4b9a0*/  LDL.LU R29, [R1+0xd78] ;  /* 0x000d7800011d7983 */ /* 0x000ef60000300800 */
[----:B------:R-:W-:Y:S09]  /*4b9b0*/  @!UPT UIADD3 URZ, URZ, URZ, URZ ;  /* 0x0000003f3f3ff290 */ /* 0x000ff2000fffe03f */
[----:B------:R-:W-:Y:S02]  /*4b9c0*/  STL.64 [R1+0xd30], R20 ;  /* 0x000d301401007387 */ /* 0x000fe40000100a00 */
[----:B------:R0:W-:Y:S02]  /*4b9d0*/  STL.64 [R1+0xd38], R22 ;  /* 0x000d381601007387 */ /* 0x0001e40000100a00 */
[----:B0-----:R-:W4:Y:S01]  /*4b9e0*/  LDL.LU.64 R22, [R1+0x1aa8] ;  /* 0x001aa80001167983 */ /* 0x001f220000300a00 */
[----:B------:R-:W3:Y:S01]  /*4b9f0*/  LDL.LU.64 R20, [R1+0x1aa0] ;  /* 0x001aa00001147983 */ /* 0x000ee20000300a00 */
[----:B--2---:R-:W-:Y:S02]  /*4ba00*/  HMMA.16816.F32.BF16 R24, R16, R14, R24 ;  /* 0x0000000e1018723c */ /* 0x004fe40000041818 */
[----:B------:R-:W-:Y:S01]  /*4ba10*/  STL.64 [R1+0x1970], R6 ;  /* 0x0019700601007387 */ /* 0x000fe20000100a00 */
[----:B------:R-:W-:Y:S11]  /*4ba20*/  STL [R1+0x1968], R5 ;  /* 0x0019680501007387 */ /* 0x000ff60000100800 */
[----:B------:R-:W-:Y:S09]  /*4ba30*/  @!UPT UIADD3 URZ, URZ, URZ, URZ ;  /* 0x0000003f3f3ff290 */ /* 0x000ff2000fffe03f */
[----:B------:R-:W-:Y:S01]  /*4ba40*/  STL.64 [R1+0xd50], R24 ;  /* 0x000d501801007387 */ /* 0x000fe20000100a00 */
[----:B------:R0:W-:Y:S02]  /*4ba50*/  STL.64 [R1+0xd58], R26 ;  /* 0x000d581a01007387 */ /* 0x0001e40000100a00 */
[----:B0-----:R-:W-:Y:S01]  /*4ba60*/  IMAD.MOV.U32 R26, RZ, RZ, R0 ;  /* 0x000000ffff1a7224 */ /* 0x001fe200078e0000 */
[----:B------:R-:W-:Y:S01]  /*4ba70*/  MOV R27, R2 ;  /* 0x00000002001b7202 */ /* 0x000fe20000000f00 */
[----:B------:R-:W2:Y:S01]  /*4ba80*/  LDL.LU R0, [R1+0x1a9c] ;  /* 0x001a9c0001007983 */ /* 0x000ea20000300800 */
[----:B------:R-:W2:Y:S03]  /*4ba90*/  LDL.LU R2, [R1+0x1a98] ;  /* 0x001a980001027983 */ /* 0x000ea60000300800 */
[----:B------:R0:W-:Y:S01]  /*4baa0*/  STL.64 [R1+0x1978], R26 ;  /* 0x0019781a01007387 */ /* 0x0001e20000100a00 */
[----:B----4-:R-:W-:-:S02]  /*4bab0*/  MOV R6, R22 ;  /* 0x0000001600067202 */ /* 0x010fc40000000f00 */
[----:B------:R-:W-:Y:S01]  /*4bac0*/  MOV R7, R23 ;  /* 0x0000001700077202 */ /* 0x000fe20000000f00 */
[----:B------:R-:W4:Y:S01]  /*4bad0*/  LDL.LU R22, [R1+0x1a94] ;  /* 0x001a940001167983 */ /* 0x000f220000300800 */
[----:B------:R-:W2:Y:S03]  /*4bae0*/  LDL.LU R23, [R1+0x1a90] ;  /* 0x001a900001177983 */ /* 0x000ea60000300800 */
[----:B------:R3:W-:Y:S01]  /*4baf0*/  STL.64 [R1+0x1980], R6 ;  /* 0x0019800601007387 */ /* 0x0007e20000100a00 */
[----:B------:R-:W2:Y:S02]  /*4bb00*/  LDL.LU R24, [R1+0x140] ;  /* 0x0001400001187983 */ /* 0x000ea40000300800 */
[----:B------:R-:W2:Y:S02]  /*4bb10*/  LDL.LU R25, [R1+0x144] ;  /* 0x0001440001197983 */ /* 0x000ea40000300800 */
[----:B0-----:R-:W2:Y:S01]  /*4bb20*/  LDL.LU R26, [R1+0x148] ;  /* 0x00014800011a7983 */ /* 0x001ea20000300800 */
[----:B------:R-:W2:Y:S01]  /*4bb30*/  LDL.LU R27, [R1+0x14c] ;  /* 0x00014c00011b7983 */ /* 0x000ea20000300800 */
[----:B---3--:R-:W-:Y:S01]  /*4bb40*/  IMAD.MOV.U32 R6, RZ, RZ, R20 ;  /* 0x000000ffff067224 */ /* 0x008fe200078e0014 */
[----:B------:R-:W-:-:S02]  /*4bb50*/  MOV R7, R21 ;  /* 0x0000001500077202 */ /* 0x000fc40000000f00 */
[----:B--2---:R-:W-:Y:S01]  /*4bb60*/  STL.64 [R1+0x1990], R26 ;  /* 0x0019901a01007387 */ /* 0x004fe20000100a00 */
[----:B------:R0:W-:Y:S02]  /*4bb70*/  STL.64 [R1+0x1988], R24 ;  /* 0x0019881801007387 */ /* 0x0001e40000100a00 */
[----:B------:R-:W2:Y:S02]  /*4bb80*/  LDL.LU R20, [R1+0x1a8c] ;  /* 0x001a8c0001147983 */ /* 0x000ea40000300800 */
[----:B------:R-:W3:Y:S01]  /*4bb90*/  LDL.LU R21, [R1+0x1a88] ;  /* 0x001a880001157983 */ /* 0x000ee20000300800 */
[----:B------:R1:W-:Y:S04]  /*4bba0*/  STL.64 [R1+0x1998], R6 ;  /* 0x0019980601007387 */ /* 0x0003e80000100a00 */
[----:B0-----:R-:W2:Y:S01]  /*4bbb0*/  LDL.LU R24, [R1+0x150] ;  /* 0x0001500001187983 */ /* 0x001ea20000300800 */
[----:B------:R-:W2:Y:S02]  /*4bbc0*/  LDL.LU R25, [R1+0x154] ;  /* 0x0001540001197983 */ /* 0x000ea40000300800 */
[----:B------:R-:W2:Y:S02]  /*4bbd0*/  LDL.LU R26, [R1+0x158] ;  /* 0x00015800011a7983 */ /* 0x000ea40000300800 */
[----:B------:R-:W2:Y:S01]  /*4bbe0*/  LDL.LU R27, [R1+0x15c] ;  /* 0x00015c00011b7983 */ /* 0x000ea20000300800 */
[----:B-1----:R-:W-:-:S02]  /*4bbf0*/  MOV R6, R4 ;  /* 0x0000000400067202 */ /* 0x002fc40000000f00 */
[----:B------:R-:W-:Y:S01]  /*4bc00*/  MOV R7, R8 ;  /* 0x0000000800077202 */ /* 0x000fe20000000f00 */
[----:B--2---:R-:W-:Y:S01]  /*4bc10*/  STL.64 [R1+0x19a8], R26 ;  /* 0x0019a81a01007387 */ /* 0x004fe20000100a00 */
[----:B------:R0:W-:Y:S02]  /*4bc20*/  STL.64 [R1+0x19a0], R24 ;  /* 0x0019a01801007387 */ /* 0x0001e40000100a00 */
[----:B------:R-:W2:Y:S02]  /*4bc30*/  LDL.LU R4, [R1+0x1a84] ;  /* 0x001a840001047983 */ /* 0x000ea40000300800 */
[----:B------:R-:W2:Y:S01]  /*4bc40*/  LDL.LU R8, [R1+0x1a80] ;  /* 0x001a800001087983 */ /* 0x000ea20000300800 */
[----:B------:R1:W-:Y:S04]  /*4bc50*/  STL.64 [R1+0x19b0], R6 ;  /* 0x0019b00601007387 */ /* 0x0003e80000100a00 */
[----:B0-----:R-:W2:Y:S01]  /*4bc60*/  LDL.LU R24, [R1+0x160] ;  /* 0x0001600001187983 */ /* 0x001ea20000300800 */
[----:B------:R-:W2:Y:S02]  /*4bc70*/  LDL.LU R25, [R1+0x164] ;  /* 0x0001640001197983 */ /* 0x000ea40000300800 */
[----:B------:R-:W2:Y:S02]  /*4bc80*/  LDL.LU R26, [R1+0x168] ;  /* 0x00016800011a7983 */ /* 0x000ea40000300800 */
[----:B------:R-:W2:Y:S02]  /*4bc90*/  LDL.LU R27, [R1+0x16c] ;  /* 0x00016c00011b7983 */ /* 0x000ea40000300800 */
[----:B-1----:R-:W-:Y:S01]  /*4bca0*/  IMAD.MOV.U32 R6, RZ, RZ, R10 ;  /* 0x000000ffff067224 */ /* 0x002fe200078e000a */
        /* <DEDUP_REMOVED lines=24> */
[----:B------:R-:W-:Y:S02]  /*4be30*/  STL.64 [R1+0x19e8], R24 ;  /* 0x0019e81801007387 */ /* 0x000fe40000100a00 */
[----:B------:R-:W2:Y:S02]  /*4be40*/  LDL.LU R2, [R1+0x1a6c] ;  /* 0x001a6c0001027983 */ /* 0x000ea40000300800 */
[----:B------:R-:W2:Y:S01]  /*4be50*/  LDL.LU R0, [R1+0x1a68] ;  /* 0x001a680001007983 */ /* 0x000ea20000300800 */
[----:B------:R0:W-:Y:S02]  /*4be60*/  STL.64 [R1+0x19f8], R6 ;  /* 0x0019f80601007387 */ /* 0x0001e40000100a00 */
[----:B0-----:R-:W-:-:S02]  /*4be70*/  MOV R6, R23 ;  /* 0x0000001700067202 */ /* 0x001fc40000000f00 */
[----:B----4-:R-:W-:-:S05]  /*4be80*/  MOV R7, R22 ;  /* 0x0000001600077202 */ /* 0x010fca0000000f00 */
[----:B------:R3:W-:Y:S01]  /*4be90*/  STL.64 [R1+0x1a10], R6 ;  /* 0x001a100601007387 */ /* 0x0007e20000100a00 */
[----:B------:R-:W4:Y:S02]  /*4bea0*/  LDL.LU R24, [R1+0x190] ;  /* 0x0001900001187983 */ /* 0x000f240000300800 */
[----:B------:R-:W4:Y:S02]  /*4beb0*/  LDL.LU R25, [R1+0x194] ;  /* 0x0001940001197983 */ /* 0x000f240000300800 */
[----:B------:R-:W2:Y:S01]  /*4bec0*/  LDL.LU R26, [R1+0x198] ;  /* 0x00019800011a7983 */ /* 0x000ea20000300800 */
[----:B------:R-:W2:Y:S01]  /*4bed0*/  LDL.LU R27, [R1+0x19c] ;  /* 0x00019c00011b7983 */ /* 0x000ea20000300800 */
[----:B---3--:R-:W-:Y:S01]  /*4bee0*/  IMAD.MOV.U32 R6, RZ, RZ, R21 ;  /* 0x000000ffff067224 */ /* 0x008fe200078e0015 */
[----:B------:R-:W-:-:S05]  /*4bef0*/  MOV R7, R20 ;  /* 0x0000001400077202 */ /* 0x000fca0000000f00 */
[----:B------:R-:W-:Y:S04]  /*4bf00*/  STL.64 [R1+0x1a28], R6 ;  /* 0x001a280601007387 */ /* 0x000fe80000100a00 */
[----:B--2---:R-:W-:Y:S01]  /*4bf10*/  STL.64 [R1+0x1a08], R26 ;  /* 0x001a081a01007387 */ /* 0x004fe20000100a00 */
[----:B----4-:R0:W-:Y:S03]  /*4bf20*/  STL.64 [R1+0x1a00], R24 ;  /* 0x001a001801007387 */ /* 0x0101e60000100a00 */
        /* <DEDUP_REMOVED lines=12> */
[----:B------:R-:W4:Y:S02]  /*4bff0*/  LDL.LU R22, [R1+0x1d8] ;  /* 0x0001d80001167983 */ /* 0x000f240000300800 */
[----:B------:R-:W4:Y:S01]  /*4c000*/  LDL.LU R23, [R1+0x1dc] ;  /* 0x0001dc0001177983 */ /* 0x000f220000300800 */
[----:B---3--:R-:W-:Y:S01]  /*4c010*/  STL.64 [R1+0x1a38], R26 ;  /* 0x001a381a01007387 */ /* 0x008fe20000100a00 */
[----:B--2---:R0:W-:Y:S03]  /*4c020*/  STL.64 [R1+0x1a30], R24 ;  /* 0x001a301801007387 */ /* 0x0041e60000100a00 */
[----:B0-----:R-:W2:Y:S01]  /*4c030*/  LDL.LU R24, [R1+0x1c0] ;  /* 0x0001c00001187983 */ /* 0x001ea20000300800 */
[----:B------:R-:W2:Y:S02]  /*4c040*/  LDL.LU R25, [R1+0x1c4] ;  /* 0x0001c40001197983 */ /* 0x000ea40000300800 */
[----:B------:R-:W2:Y:S02]  /*4c050*/  LDL.LU R26, [R1+0x1c8] ;  /* 0x0001c800011a7983 */ /* 0x000ea40000300800 */
[----:B------:R-:W2:Y:S01]  /*4c060*/  LDL.LU R27, [R1+0x1cc] ;  /* 0x0001cc00011b7983 */ /* 0x000ea20000300800 */
[----:B------:R-:W-:Y:S01]  /*4c070*/  STL.64 [R1+0x1918], R14 ;  /* 0x0019180e01007387 */ /* 0x000fe20000100a00 */
[----:B------:R0:W-:Y:S03]  /*4c080*/  STL.64 [R1+0x1910], R12 ;  /* 0x0019100c01007387 */ /* 0x0001e60000100a00 */
[----:B0-----:R-:W3:Y:S01]  /*4c090*/  LDL.LU R12, [R1+0x100] ;  /* 0x00010000010c7983 */ /* 0x001ee20000300800 */
[----:B------:R-:W3:Y:S02]  /*4c0a0*/  LDL.LU R13, [R1+0x104] ;  /* 0x00010400010d7983 */ /* 0x000ee40000300800 */
[----:B------:R-:W-:Y:S01]  /*4c0b0*/  IMAD.MOV.U32 R14, RZ, RZ, R2 ;  /* 0x000000ffff0e7224 */ /* 0x000fe200078e0002 */
[----:B------:R-:W-:Y:S01]  /*4c0c0*/  MOV R15, R3 ;  /* 0x00000003000f7202 */ /* 0x000fe20000000f00 */
[----:B------:R-:W2:Y:S01]  /*4c0d0*/  LDL.LU R2, [R1+0x1a64] ;  /* 0x001a640001027983 */ /* 0x000ea20000300800 */
[----:B------:R-:W2:Y:S03]  /*4c0e0*/  LDL.LU R3, [R1+0x1a60] ;  /* 0x001a600001037983 */ /* 0x000ea60000300800 */
[----:B------:R-:W-:Y:S04]  /*4c0f0*/  STL.64 [R1+0x1930], R14 ;  /* 0x0019300e01007387 */ /* 0x000fe80000100a00 */
[----:B---3--:R0:W-:Y:S02]  /*4c100*/  STL.64 [R1+0x1928], R12 ;  /* 0x0019280c01007387 */ /* 0x0081e40000100a00 */
[----:B0-----:R-:W-:-:S02]  /*4c110*/  MOV R12, R0 ;  /* 0x00000000000c7202 */ /* 0x001fc40000000f00 */
[----:B------:R-:W3:Y:S01]  /*4c120*/  LDL.LU R0, [R1+0x1a5c] ;  /* 0x001a5c0001007983 */ /* 0x000ee20000300800 */
[----:B------:R-:W3:Y:S02]  /*4c130*/  LDL.LU R13, [R1+0x114] ;  /* 0x00011400010d7983 */ /* 0x000ee40000300800 */
[----:B------:R-:W3:Y:S01]  /*4c140*/  LDL.LU R14, [R1+0x118] ;  /* 0x00011800010e7983 */ /* 0x000ee20000300800 */
[----:B--2---:R-:W-:Y:S02]  /*4c150*/  MOV R15, R2 ;  /* 0x00000002000f7202 */ /* 0x004fe40000000f00 */
[----:B------:R-:W2:Y:S04]  /*4c160*/  LDL.LU R2, [R1+0x1a58] ;  /* 0x001a580001027983 */ /* 0x000ea80000300800 */
[----:B---3--:R-:W-:Y:S01]  /*4c170*/  STL.64 [R1+0x1948], R14 ;  /* 0x0019480e01007387 */ /* 0x008fe20000100a00 */
[----:B------:R0:W-:Y:S02]  /*4c180*/  STL.64 [R1+0x1940], R12 ;  /* 0x0019400c01007387 */ /* 0x0001e40000100a00 */
[----:B0-----:R-:W-:Y:S01]  /*4c190*/  IMAD.MOV.U32 R12, RZ, RZ, R3 ;  /* 0x000000ffff0c7224 */ /* 0x001fe200078e0003 */
[----:B------:R-:W-:Y:S01]  /*4c1a0*/  MOV R13, R0 ;  /* 0x00000000000d7202 */ /* 0x000fe20000000f00 */
[----:B------:R-:W3:Y:S01]  /*4c1b0*/  LDL.LU R3, [R1+0x1a54] ;  /* 0x001a540001037983 */ /* 0x000ee20000300800 */
[----:B------:R-:W2:Y:S02]  /*4c1c0*/  LDL.LU R0, [R1+0x1a50] ;  /* 0x001a500001007983 */ /* 0x000ea40000300800 */
[----:B------:R-:W2:Y:S02]  /*4c1d0*/  LDL.LU R14, [R1+0x128] ;  /* 0x00012800010e7983 */ /* 0x000ea40000300800 */
[----:B------:R-:W2:Y:S01]  /*4c1e0*/  LDL.LU R15, [R1+0x12c] ;  /* 0x00012c00010f7983 */ /* 0x000ea20000300800 */
[----:B----4-:R-:W-:Y:S01]  /*4c1f0*/  HMMA.16816.F32.BF16 R16, R16, R10, R20 ;  /* 0x0000000a1010723c */ /* 0x010fe20000041814 */
[----:B------:R-:W-:-:S02]  /*4c200*/  MOV R6, R8 ;  /* 0x0000000800067202 */ /* 0x000fc40000000f00 */
[----:B------:R-:W-:Y:S01]  /*4c210*/  MOV R7, R4 ;  /* 0x0000000400077202 */ /* 0x000fe20000000f00 */
[----:B--2---:R-:W-:Y:S01]  /*4c220*/  STL.64 [R1+0x1960], R14 ;  /* 0x0019600e01007387 */ /* 0x004fe20000100a00 */
[----:B------:R0:W-:Y:S03]  /*4c230*/  STL.64 [R1+0x1958], R12 ;  /* 0x0019580c01007387 */ /* 0x0001e60000100a00 */
[----:B0-----:R-:W2:Y:S01]  /*4c240*/  LDL.LU R12, [R1+0x130] ;  /* 0x00013000010c7983 */ /* 0x001ea20000300800 */
[----:B------:R-:W4:Y:S02]  /*4c250*/  LDL.LU.64 R22, [R1+0x1a48] ;  /* 0x001a480001167983 */ /* 0x000f240000300a00 */
[----:B------:R-:W4:Y:S11]  /*4c260*/  LDL.LU.64 R20, [R1+0x1a40] ;  /* 0x001a400001147983 */ /* 0x000f360000300a00 */
[----:B------:R-:W-:Y:S01]  /*4c270*/  @!UPT UIADD3 URZ, URZ, URZ, URZ ;  /* 0x0000003f3f3ff290 */ /* 0x000fe2000fffe03f */
[----:B------:R-:W-:Y:S01]  /*4c280*/  STL.64 [R1+0xd40], R16 ;  /* 0x000d401001007387 */ /* 0x000fe20000100a00 */
[----:B------:R0:W-:Y:S04]  /*4c290*/  STL.64 [R1+0xd48], R18 ;  /* 0x000d481201007387 */ /* 0x0001e80000100a00 */
[----:B0-----:R-:W2:Y:S01]  /*4c2a0*/  LDL.LU R18, [R1+0x378] ;  /* 0x0003780001127983 */ /* 0x001ea20000300800 */
[----:B------:R-:W2:Y:S01]  /*4c2b0*/  LDL.LU R19, [R1+0x440] ;  /* 0x0004400001137983 */ /* 0x000ea20000300800 */
        /* <DEDUP_REMOVED lines=55> */
[----:B0-----:R-:W4:Y:S01]  /*4c630*/  LDL.LU.64 R6, [R1+0x1980] ;  /* 0x0019800001067983 */ /* 0x001f220000300a00 */
[----:B---3--:R-:W-:Y:S02]  /*4c640*/  MOV R13, R3 ;  /* 0x00000003000d7202 */ /* 0x008fe40000000f00 */
[----:B------:R-:W-:Y:S01]  /*4c650*/  MOV R14, R2 ;  /* 0x00000002000e7202 */ /* 0x000fe20000000f00 */
[----:B------:R-:W-:Y:S01]  /*4c660*/  IMAD.MOV.U32 R15, RZ, RZ, R0 ;  /* 0x000000ffff0f7224 */ /* 0x000fe200078e0000 */
[C---:B----4-:R-:W-:Y:S01]  /*4c670*/  HMMA.16816.F32.BF16 R4, R20.reuse, R6, R24 ;  /* 0x000000061404723c */ /* 0x050fe20000041818 */
[----:B------:R-:W2:Y:S11]  /*4c680*/  LDL.LU.64 R26, [R1+0x1978] ;  /* 0x00197800011a7983 */ /* 0x000eb60000300a00 */
[----:B------:R-:W-:Y:S11]  /*4c690*/  @!UPT UIADD3 URZ, URZ, URZ, URZ ;  /* 0x0000003f3f3ff290 */ /* 0x000ff6000fffe03f */
[----:B------:R-:W-:Y:S01]  /*4c6a0*/  STL.64 [R1+0xdf0], R4 ;  /* 0x000df00401007387 */ /* 0x000fe20000100a00 */
[----:B------:R0:W-:Y:S03]  /*4c6b0*/  STL.64 [R1+0xdf8], R6 ;  /* 0x000df80601007387 */ /* 0x0001e60000100a00 */
[----:B0-----:R-:W3:Y:S01]  /*4c6c0*/  LDL.LU.64 R6, [R1+0x1970] ;  /* 0x0019700001067983 */ /* 0x001ee20000300a00 */
[----:B------:R-:W4:Y:S02]  /*4c6d0*/  LDL.LU R5, [R1+0x1968] ;  /* 0x0019680001057983 */ /* 0x000f240000300800 */
[----:B------:R-:W3:Y:S02]  /*4c6e0*/  LDL.LU R8, [R1+0x1044] ;  /* 0x0010440001087983 */ /* 0x000ee40000300800 */
[----:B------:R-:W4:Y:S01]  /*4c6f0*/  LDL.LU R4, [R1+0x1048] ;  /* 0x0010480001047983 */ /* 0x000f220000300800 */
[C---:B--2---:R-:W-:Y:S01]  /*4c700*/  HMMA.16816.F32.BF16 R24, R20.reuse, R26, R12 ;  /* 0x0000001a1418723c */ /* 0x044fe2000004180c */
[----:B------:R-:W2:Y:S01]  /*4c710*/  LDL.LU.64 R14, [R1+0x1960] ;  /* 0x00196000010e7983 */ /* 0x000ea20000300a00 */
[----:B------:R-:W2:Y:S11]  /*4c720*/  LDL.LU.64 R12, [R1+0x1958] ;  /* 0x00195800010c7983 */ /* 0x000eb60000300a00 */
[----:B------:R-:W-:Y:S10]  /*4c730*/  @!UPT UIADD3 URZ, URZ, URZ, URZ ;  /* 0x0000003f3f3ff290 */ /* 0x000ff4000fffe03f */
[----:B------:R-:W-:Y:S01]  /*4c740*/  STL.64 [R1+0xe00], R24 ;  /* 0x000e001801007387 */ /* 0x000fe20000100a00 */
[----:B------:R0:W-:Y:S03]  /*4c750*/  STL.64 [R1+0xe08], R26 ;  /* 0x000e081a01007387 */ /* 0x0001e60000100a00 */
[----:B0-----:R-:W2:Y:S01]  /*4c760*/  LDL.LU.64 R26, [R1+0x1950] ;  /* 0x00195000011a7983 */ /* 0x001ea20000300a00 */
        /* <DEDUP_REMOVED lines=17> */
[----:B------:R-:W4:Y:S11]  /*4c880*/  LDL.LU.64 R12, [R1+0x1910] ;  /* 0x00191000010c7983 */ /* 0x000f360000300a00 */
[----:B------:R-:W-:Y:S09]  /*4c890*/  @!UPT UIADD3 URZ, URZ, URZ, URZ ;  /* 0x0000003f3f3ff290 */ /* 0x000ff2000fffe03f */
[----:B------:R-:W-:Y:S01]  /*4c8a0*/  STL.64 [R1+0xe30], R24 ;  /* 0x000e301801007387 */ /* 0x000fe20000100a00 */
[----:B------:R0:W-:Y:S03]  /*4c8b0*/  STL.64 [R1+0xe38], R26 ;  /* 0x000e381a01007387 */ /* 0x0001e60000100a00 */
[----:B0-----:R-:W3:Y:S01]  /*4c8c0*/  LDL.LU.64 R26, [R1+0x1908] ;  /* 0x00190800011a7983 */ /* 0x001ee20000300a00 */
[----:B------:R-:W3:Y:S02]  /*4c8d0*/  LDL.LU.64 R24, [R1+0x1900] ;  /* 0x0019000001187983 */ /* 0x000ee40000300a00 */
[C---:B---3--:R-:W-:Y:S11]  /*4c8e0*/  HMMA.16816.F32.BF16 R24, R20.reuse, R6, R24 ;  /* 0x000000061418723c */ /* 0x048ff60000041818 */
[----:B------:R-:W-:Y:S11]  /*4c8f0*/  @!UPT UIADD3 URZ, URZ, URZ, URZ ;  /* 0x0000003f3f3ff290 */ /* 0x000ff6000fffe03f */
[----:B------:R-:W-:Y:S01]  /*4c900*/  @!UPT UIADD3 URZ, URZ, URZ, URZ ;  /* 0x0000003f3f3ff290 */ /* 0x000fe2000fffe03f */
[----:B------:R-:W-:Y:S01]  /*4c910*/  STL.64 [R1+0xe40], R24 ;  /* 0x000e401801007387 */ /* 0x000fe20000100a00 */
[----:B------:R0:W-:Y:S03]  /*4c920*/  STL.64 [R1+0xe48], R26 ;  /* 0x000e481a01007387 */ /* 0x0001e60000100a00 */
[----:B0-----:R-:W2:Y:S01]  /*4c930*/  LDL.LU.64 R26, [R1+0x18f8] ;  /* 0x0018f800011a7983 */ /* 0x001ea20000300a00 */
[----:B------:R-:W2:Y:S03]  /*4c940*/  LDL.LU.64 R24, [R1+0x18f0] ;  /* 0x0018f00001187983 */ /* 0x000ea60000300a00 */
[----:B------:R-:W0:Y:S01]  /*4c950*/  S2R R2, SR_CTAID.X ;  /* 0x0000000000027919 */ /* 0x000e220000002500 */
[----:B--2---:R-:W-:Y:S11]  /*4c960*/  HMMA.16816.F32.BF16 R24, R20, R14, R24 ;  /* 0x0000000e1418723c */ /* 0x004ff60000041818 */
[----:B------:R-:W-:Y:S11]  /*4c970*/  @!UPT UIADD3 URZ, URZ, URZ, URZ ;  /* 0x0000003f3f3ff290 */ /* 0x000ff6000fffe03f */
[----:B------:R-:W-:Y:S01]  /*4c980*/  @!UPT UIADD3 URZ, URZ, URZ, URZ ;  /* 0x0000003f3f3ff290 */ /* 0x000fe2000fffe03f */
[----:B------:R-:W-:Y:S01]  /*4c990*/  STL.64 [R1+0xe50], R24 ;  /* 0x000e501801007387 */ /* 0x000fe20000100a00 */
[----:B------:R1:W-:Y:S03]  /*4c9a0*/  STL.64 [R1+0xe58], R26 ;  /* 0x000e581a01007387 */ /* 0x0003e60000100a00 */
[----:B-1----:R-:W2:Y:S01]  /*4c9b0*/  LDL.LU.64 R26, [R1+0x18e8] ;  /* 0x0018e800011a7983 */ /* 0x002ea20000300a00 */
[----:B------:R-:W2:Y:S01]  /*4c9c0*/  LDL.LU.64 R24, [R1+0x18e0] ;  /* 0x0018e00001187983 */ /* 0x000ea20000300a00 */
[----:B0-----:R-:W-:-:S04]  /*4c9d0*/  SHF.L.U32 R2, R2, 0x7, RZ ;  /* 0x0000000702027819 */ /* 0x001fc800000006ff */
[----:B------:R-:W-:Y:S01]  /*4c9e0*/  IADD3 R0, R2, 0x80, RZ ;  /* 0x0000008002007810 */ /* 0x000fe20007ffe0ff */
[----:B------:R-:W-:Y:S02]  /*4c9f0*/  MOV R2, 0x20 ;  /* 0x0000002000027802 */ /* 0x000fe40000000f00 */
[----:B----4-:R-:W-:-:S03]  /*4ca00*/  FFMA R4, R5, R4, R13 ;  /* 0x0000000405047223 */ /* 0x010fc6000000000d */
[C---:B------:R-:W-:Y:S02]  /*4ca10*/  IMAD R18, R2.reuse, c[0x0][0x1a4], R18 ;  /* 0x0000690002127a24 */ /* 0x040fe400078e0212 */
[----:B------:R-:W-:-:S03]  /*4ca20*/  IMAD R19, R2, c[0x0][0x1b4], R19 ;  /* 0x00006d0002137a24 */ /* 0x000fc600078e0213 */
[----:B------:R-:W-:Y:S02]  /*4ca30*/  STL [R1+0x378], R18 ;  /* 0x0003781201007387 */ /* 0x000fe40000100800 */
[----:B------:R-:W-:Y:S02]  /*4ca40*/  STL [R1+0x440], R19 ;  /* 0x0004401301007387 */ /* 0x000fe40000100800 */
[----:B------:R2:W-:Y:S01]  /*4ca50*/  STL [R1+0x1048], R4 ;  /* 0x0010480401007387 */ /* 0x0005e20000100800 */
[----:B------:R-:W-:Y:S01]  /*4ca60*/  UIADD3 UR4, UP0, UR4, 0x20, URZ ;  /* 0x0000002004047890 */ /* 0x000fe2000ff1e03f */
[----:B------:R-:W-:-:S03]  /*4ca70*/  FFMA R8, R12, R8, R9 ;  /* 0x000000080c087223 */ /* 0x000fc60000000009 */
[----:B------:R-:W-:Y:S02]  /*4ca80*/  UIADD3.X UR5, URZ, UR5, URZ, UP0, !UPT ;  /* 0x000000053f057290 */ /* 0x000fe400087fe43f */
[----:B------:R-:W-:Y:S01]  /*4ca90*/  ISETP.LE.U32.AND P0, PT, R0, UR4, PT ;  /* 0x0000000400007c0c */ /* 0x000fe2000bf03070 */
[----:B------:R-:W-:Y:S01]  /*4caa0*/  STL [R1+0x1044], R8 ;  /* 0x0010440801007387 */ /* 0x000fe20000100800 */
[----:B------:R-:W3:Y:S02]  /*4cab0*/  LDL R2, [R1+0xf14] ;  /* 0x000f140001027983 */ /* 0x000ee40000100800 */
[----:B------:R-:W-:-:S04]  /*4cac0*/  MOV R0, UR5 ;  /* 0x0000000500007c02 */ /* 0x000fc80008000f00 */
[----:B------:R-:W-:Y:S01]  /*4cad0*/  ISETP.GE.U32.AND.EX P0, PT, R0, RZ, PT, P0 ;  /* 0x000000ff0000720c */ /* 0x000fe20003f06100 */
[----:B--2---:R-:W-:Y:S11]  /*4cae0*/  HMMA.16816.F32.BF16 R4, R20, R10, R24 ;  /* 0x0000000a1404723c */ /* 0x004ff60000041818 */
[----:B------:R-:W-:Y:S11]  /*4caf0*/  @!UPT UIADD3 URZ, URZ, URZ, URZ ;  /* 0x0000003f3f3ff290 */ /* 0x000ff6000fffe03f */
[----:B------:R-:W-:Y:S01]  /*4cb00*/  @!UPT UIADD3 URZ, URZ, URZ, URZ ;  /* 0x0000003f3f3ff290 */ /* 0x000fe2000fffe03f */
[----:B------:R-:W-:Y:S01]  /*4cb10*/  STL.64 [R1+0xe60], R4 ;  /* 0x000e600401007387 */ /* 0x000fe20000100a00 */
[----:B------:R-:W-:Y:S02]  /*4cb20*/  STL.64 [R1+0xe68], R6 ;  /* 0x000e680601007387 */ /* 0x000fe40000100a00 */
[----:B------:R-:W2:Y:S02]  /*4cb30*/  LDL R0, [R1+0xf10] ;  /* 0x000f100001007983 */ /* 0x000ea40000100800 */
[----:B------:R-:W-:-:S05]  /*4cb40*/  FFMA R3, R28, R3, R29 ;  /* 0x000000031c037223 */ /* 0x000fca000000001d */
[----:B------:R-:W-:Y:S01]  /*4cb50*/  STL [R1+0x104c], R3 ;  /* 0x00104c0301007387 */ /* 0x000fe20000100800 */
[----:B---3--:R0:W-:Y:S03]  /*4cb60*/  STL [R1+0x190], R2 ;  /* 0x0001900201007387 */ /* 0x0081e60000100800 */
[----:B0-----:R-:W3:Y:S04]  /*4cb70*/  LDL R2, [R1+0xf0c] ;  /* 0x000f0c0001027983 */ /* 0x001ee80000100800 */
[----:B--2---:R0:W-:Y:S04]  /*4cb80*/  STL [R1+0x194], R0 ;  /* 0x0001940001007387 */ /* 0x0041e80000100800 */
[----:B0-----:R-:W2:Y:S04]  /*4cb90*/  LDL R0, [R1+0xf08] ;  /* 0x000f080001007983 */ /* 0x001ea80000100800 */
[----:B---3--:R0:W-:Y:S04]  /*4cba0*/  STL [R1+0x198], R2 ;  /* 0x0001980201007387 */ /* 0x0081e80000100800 */
        /* <DEDUP_REMOVED lines=24> */
[----:B--2---:R0:W-:Y:S01]  /*4cd30*/  STL [R1+0x1cc], R0 ;  /* 0x0001cc0001007387 */ /* 0x0041e20000100800 */
[----:B------:R-:W-:Y:S01]  /*4cd40*/  @P0 CALL.REL.NOINC `(.L_x_0) ;  /* 0x0000001000000944 */ /* 0x000fe20003c00000 */
[----:B------:R-:W-:Y:S05]  /*4cd50*/  BRA `(.L_x_35) ;  /* 0xfffce99000007947 */ /* 0x000fea000383ffff */
.L_x_0:
[----:B01----:R-:W2:Y:S04]  /*4cd60*/  LDL.LU R0, [R1+0x660] ;  /* 0x0006600001007983 */ /* 0x003ea80000300800 */
[----:B------:R-:W3:Y:S04]  /*4cd70*/  LDL.LU R2, [R1+0x664] ;  /* 0x0006640001027983 */ /* 0x000ee80000300800 */
[----:B------:R-:W0:Y:S04]  /*4cd80*/  S2R R3, SR_TID.X ;  /* 0x0000000000037919 */ /* 0x000e280000002100 */
[----:B------:R-:W-:Y:S06]  /*4cd90*/  BAR.SYNC.DEFER_BLOCKING 0x0 ;  /* 0x0000000000007b1d */ /* 0x000fec0000010000 */
[----:B--2---:R1:W-:Y:S04]  /*4cda0*/  STL [R1+0xee0], R0 ;  /* 0x000ee00001007387 */ /* 0x0043e80000100800 */
[----:B-1----:R-:W2:Y:S04]  /*4cdb0*/  LDL.LU R0, [R1+0x668] ;  /* 0x0006680001007983 */ /* 0x002ea80000300800 */
[----:B---3--:R1:W-:Y:S04]  /*4cdc0*/  STL [R1+0xed8], R2 ;  /* 0x000ed80201007387 */ /* 0x0083e80000100800 */
[----:B-1----:R-:W3:Y:S04]  /*4cdd0*/  LDL.LU R2, [R1+0x66c] ;  /* 0x00066c0001027983 */ /* 0x002ee80000300800 */
        /* <DEDUP_REMOVED lines=159> */
[----:B-1----:R-:W3:Y:S04]  /*4d7d0*/  LDL R2, [R1+0x84c] ;  /* 0x00084c0001027983 */ /* 0x002ee80000100800 */
        /* <DEDUP_REMOVED lines=839> */
[----:B------:R-:W3:Y:S04]  /*50c50*/  LDL.LU R14, [R1+0xe4c] ;  /* 0x000e4c00010e7983 */ /* 0x000ee80000300800 */
[----:B--2---:R2:W-:Y:S04]  /*50c60*/  STL [R1+0x9c], R0 ;  /* 0x00009c0001007387 */ /* 0x0045e80000100800 */
[----:B-1----:R-:W4:Y:S04]  /*50c70*/  LDL.LU R2, [R1+0xe50] ;  /* 0x000e500001027983 */ /* 0x002f280000300800 */
[----:B--2---:R-:W2:Y:S04]  /*50c80*/  LDL.LU R0, [R1+0xe54] ;  /* 0x000e540001007983 */ /* 0x004ea80000300800 */
[----:B----4-:R1:W-:Y:S04]  /*50c90*/  STL [R1+0xd4], R2 ;  /* 0x0000d40201007387 */ /* 0x0103e80000100800 */
[----:B------:R-:W4:Y:S04]  /*50ca0*/  LDL.LU R13, [R1+0xe58] ;  /* 0x000e5800010d7983 */ /* 0x000f280000300800 */
[----:B--2---:R2:W-:Y:S04]  /*50cb0*/  STL [R1+0xd8], R0 ;  /* 0x0000d80001007387 */ /* 0x0045e80000100800 */
[----:B------:R-:W5:Y:S04]  /*50cc0*/  LDL.LU R23, [R1+0xe5c] ;  /* 0x000e5c0001177983 */ /* 0x000f680000300800 */
[----:B-1----:R-:W3:Y:S04]  /*50cd0*/  LDL.LU R2, [R1+0xe60] ;  /* 0x000e600001027983 */ /* 0x002ee80000300800 */
[----:B--2---:R-:W1:Y:S02]  /*50ce0*/  S2R R0, SR_CTAID.X ;  /* 0x0000000000007919 */ /* 0x004e640000002500 */
[----:B-1----:R-:W-:-:S02]  /*50cf0*/  IMAD.SHL.U32 R0, R0, 0x80, RZ ;  /* 0x0000008000007824 */ /* 0x002fc400078e00ff */
[----:B---3--:R1:W-:Y:S04]  /*50d00*/  STL [R1+0xdc], R2 ;  /* 0x0000dc0201007387 */ /* 0x0083e80000100800 */
[----:B-1----:R-:W2:Y:S04]  /*50d10*/  LDL.LU R2, [R1+0xe64] ;  /* 0x000e640001027983 */ /* 0x002ea80000300800 */
[----:B------:R-:W3:Y:S01]  /*50d20*/  LDL.LU R15, [R1+0xe68] ;  /* 0x000e6800010f7983 */ /* 0x000ee20000300800 */
[----:B0-----:R-:W-:-:S03]  /*50d30*/  LOP3.LUT R0, R0, 0x7f, R3, 0xf8, !PT ;  /* 0x0000007f00007812 */ /* 0x001fc600078ef803 */
[----:B--2---:R0:W-:Y:S04]  /*50d40*/  STL [R1+0xe0], R2 ;  /* 0x0000e00201007387 */ /* 0x0041e80000100800 */
[----:B------:R-:W2:Y:S04]  /*50d50*/  LDL.LU R12, [R1+0x1010] ;  /* 0x00101000010c7983 */ /* 0x000ea80000300800 */
[----:B------:R-:W3:Y:S01]  /*50d60*/  LDL.LU R6, [R1+0x1014] ;  /* 0x0010140001067983 */ /* 0x000ee20000300800 */
[----:B------:R-:W-:-:S03]  /*50d70*/  IMAD R3, R0, c[0x0][0x1c4], RZ ;  /* 0x0000710000037a24 */ /* 0x000fc600078e02ff */
[----:B------:R-:W3:Y:S04]  /*50d80*/  LDL.LU R17, [R1+0xe6c] ;  /* 0x000e6c0001117983 */ /* 0x000ee80000300800 */
[----:B0-----:R-:W0:Y:S01]  /*50d90*/  S2R R2, SR_CTAID.Y ;  /* 0x0000000000027919 */ /* 0x001e220000002600 */
[C---:B--2---:R-:W-:Y:S01]  /*50da0*/  FMUL R0, R12.reuse, 8388608 ;  /* 0x4b0000000c007820 */ /* 0x044fe20000400000 */
[----:B------:R-:W-:-:S04]  /*50db0*/  FSETP.GEU.AND P5, PT, R12, 1.175494350822287508e-38, PT ;  /* 0x008000000c00780b */ /* 0x000fc80003fae000 */
[----:B------:R-:W-:Y:S01]  /*50dc0*/  FSEL R8, R0, R12, !P5 ;  /* 0x0000000c00087208 */ /* 0x000fe20006800000 */
[----:B------:R-:W-:Y:S04]  /*50dd0*/  STL [R1+0x25bc], R12 ;  /* 0x0025bc0c01007387 */ /* 0x000fe80000100800 */
[----:B------:R-:W-:Y:S04]  /*50de0*/  STL [R1+0x24], R8 ;  /* 0x0000240801007387 */ /* 0x000fe80000100800 */
[----:B------:R-:W2:Y:S04]  /*50df0*/  LDL.LU R20, [R1+0x1018] ;  /* 0x0010180001147983 */ /* 0x000ea80000300800 */
[----:B------:R-:W4:Y:S01]  /*50e00*/  LDL.LU R16, [R1+0x101c] ;  /* 0x00101c0001107983 */ /* 0x000f220000300800 */
[----:B0-----:R-:W-:Y:S01]  /*50e10*/  IMAD R5, R2, c[0x0][0x1c0], RZ ;  /* 0x0000700002057a24 */ /* 0x001fe200078e02ff */
[----:B------:R-:W-:Y:S01]  /*50e20*/  IADD3 R4, R8, -0x3f3504f3, RZ ;  /* 0xc0cafb0d08047810 */ /* 0x000fe20007ffe0ff */
[----:B---3--:R-:W-:Y:S01]  /*50e30*/  FMUL R0, R6, 8388608 ;  /* 0x4b00000006007820 */ /* 0x008fe20000400000 */
[----:B------:R-:W-:-:S02]  /*50e40*/  SHF.L.U32 R2, R3, 0x1, RZ ;  /* 0x0000000103027819 */ /* 0x000fc400000006ff */
[----:B------:R-:W-:Y:S02]  /*50e50*/  SHF.L.U32 R7, R5, 0x1, RZ ;  /* 0x0000000105077819 */ /* 0x000fe400000006ff */
[----:B------:R-:W-:Y:S02]  /*50e60*/  FSETP.GEU.AND P6, PT, R6, 1.175494350822287508e-38, PT ;  /* 0x008000000600780b */ /* 0x000fe40003fce000 */
[----:B------:R-:W-:Y:S01]  /*50e70*/  LOP3.LUT R4, R4, 0xff800000, RZ, 0xc0, !PT ;  /* 0xff80000004047812 */ /* 0x000fe200078ec0ff */
[----:B------:R0:W-:Y:S01]  /*50e80*/  STL [R1+0x25e4], R6 ;  /* 0x0025e40601007387 */ /* 0x0001e20000100800 */
[----:B------:R-:W-:Y:S02]  /*50e90*/  IADD3 R2, P2, P3, R2, c[0x0][0x178], R7 ;  /* 0x00005e0002027a10 */ /* 0x000fe40007b5e007 */
[----:B------:R-:W-:Y:S02]  /*50ea0*/  FSEL R7, R0, R6, !P6 ;  /* 0x0000000600077208 */ /* 0x000fe40007000000 */
[----:B0-----:R-:W0:Y:S02]  /*50eb0*/  I2F R6, R4 ;  /* 0x0000000400067306 */ /* 0x001e240000201400 */
[----:B------:R-:W-:Y:S01]  /*50ec0*/  IADD3 R9, R7, -0x3f3504f3, RZ ;  /* 0xc0cafb0d07097810 */ /* 0x000fe20007ffe0ff */
[----:B------:R-:W-:Y:S03]  /*50ed0*/  STL [R1+0x20], R7 ;  /* 0x0000200701007387 */ /* 0x000fe60000100800 */
[----:B------:R-:W-:Y:S01]  /*50ee0*/  LOP3.LUT R9, R9, 0xff800000, RZ, 0xc0, !PT ;  /* 0xff80000009097812 */ /* 0x000fe200078ec0ff */
[----:B------:R-:W-:Y:S04]  /*50ef0*/  STL [R1+0x2944], R4 ;  /* 0x0029440401007387 */ /* 0x000fe80000100800 */
[----:B0-----:R0:W-:Y:S01]  /*50f00*/  STL [R1+0x6f4], R6 ;  /* 0x0006f40601007387 */ /* 0x0011e20000100800 */
[----:B------:R-:W-:-:S04]  /*50f10*/  IMAD.HI R10, R5, 0x2, RZ ;  /* 0x00000002050a7827 */ /* 0x000fc800078e02ff */
[C---:B--2---:R-:W-:Y:S01]  /*50f20*/  FMUL R0, R20.reuse, 8388608 ;  /* 0x4b00000014007820 */ /* 0x044fe20000400000 */
[----:B------:R-:W-:-:S04]  /*50f30*/  FSETP.GEU.AND P0, PT, R20, 1.175494350822287508e-38, PT ;  /* 0x008000001400780b */ /* 0x000fc80003f0e000 */
[----:B0-----:R-:W-:Y:S01]  /*50f40*/  FSEL R6, R0, R20, !P0 ;  /* 0x0000001400067208 */ /* 0x001fe20004000000 */
[----:B------:R-:W-:Y:S02]  /*50f50*/  IMAD.HI R0, R3, 0x2, RZ ;  /* 0x0000000203007827 */ /* 0x000fe400078e02ff */
[----:B------:R-:W0:Y:S01]  /*50f60*/  I2F R3, R9 ;  /* 0x0000000900037306 */ /* 0x000e220000201400 */
[----:B------:R-:W-:Y:S01]  /*50f70*/  IADD3 R8, R6, -0x3f3504f3, RZ ;  /* 0xc0cafb0d06087810 */ /* 0x000fe20007ffe0ff */
[----:B------:R-:W-:Y:S03]  /*50f80*/  STL [R1+0x260c], R20 ;  /* 0x00260c1401007387 */ /* 0x000fe60000100800 */
[----:B------:R-:W-:Y:S01]  /*50f90*/  LOP3.LUT R4, R8, 0xff800000, RZ, 0xc0, !PT ;  /* 0xff80000008047812 */ /* 0x000fe200078ec0ff */
[----:B------:R-:W-:Y:S04]  /*50fa0*/  STL [R1+0x1c], R6 ;  /* 0x00001c0601007387 */ /* 0x000fe80000100800 */
[----:B------:R1:W-:Y:S01]  /*50fb0*/  STL [R1+0x2948], R9 ;  /* 0x0029480901007387 */ /* 0x0003e20000100800 */
[----:B----4-:R-:W-:-:S03]  /*50fc0*/  FMUL R5, R16, 8388608 ;  /* 0x4b00000010057820 */ /* 0x010fc60000400000 */
[----:B------:R-:W2:Y:S01]  /*50fd0*/  LDL.LU R7, [R1+0x1020] ;  /* 0x0010200001077983 */ /* 0x000ea20000300800 */
[----:B------:R-:W-:Y:S01]  /*50fe0*/  FSETP.GEU.AND P1, PT, R16, 1.175494350822287508e-38, PT ;  /* 0x008000001000780b */ /* 0x000fe20003f2e000 */
[----:B-1----:R-:W1:Y:S02]  /*50ff0*/  I2F R9, R4 ;  /* 0x0000000400097306 */ /* 0x002e640000201400 */
[----:B0-----:R0:W-:Y:S01]  /*51000*/  STL [R1+0x6f0], R3 ;  /* 0x0006f00301007387 */ /* 0x0011e20000100800 */
[----:B------:R-:W-:-:S03]  /*51010*/  FSEL R5, R5, R16, !P1 ;  /* 0x0000001005057208 */ /* 0x000fc60004800000 */
[----:B------:R-:W-:Y:S01]  /*51020*/  STL [R1+0x255c], R2 ;  /* 0x00255c0201007387 */ /* 0x000fe20000100800 */
[----:B0-----:R-:W-:-:S05]  /*51030*/  IADD3.X R3, R0, c[0x0][0x17c], R10, P2, P3 ;  /* 0x00005f0000037a10 */ /* 0x001fca00017e640a */
[----:B------:R-:W-:Y:S04]  /*51040*/  STL [R1+0x2558], R3 ;  /* 0x0025580301007387 */ /* 0x000fe80000100800 */
[----:B------:R-:W-:Y:S04]  /*51050*/  STL [R1+0x2634], R16 ;  /* 0x0026341001007387 */ /* 0x000fe80000100800 */
[----:B------:R0:W-:Y:S04]  /*51060*/  STL [R1+0x18], R5 ;  /* 0x0000180501007387 */ /* 0x0001e80000100800 */
[----:B------:R3:W-:Y:S04]  /*51070*/  STL [R1+0x6e4], R4 ;  /* 0x0006e40401007387 */ /* 0x0007e80000100800 */
[----:B-1----:R-:W-:Y:S04]  /*51080*/  STL [R1+0x294c], R9 ;  /* 0x00294c0901007387 */ /* 0x002fe80000100800 */
[----:B------:R-:W4:Y:S01]  /*51090*/  LDL.LU R11, [R1+0x1024] ;  /* 0x00102400010b7983 */ /* 0x000f220000300800 */
[----:B0-----:R-:W-:-:S03]  /*510a0*/  IADD3 R5, R5, -0x3f3504f3, RZ ;  /* 0xc0cafb0d05057810 */ /* 0x001fc60007ffe0ff */
[----:B------:R-:W5:Y:S01]  /*510b0*/  LDL.LU R21, [R1+0x1028] ;  /* 0x0010280001157983 */ /* 0x000f620000300800 */
[----:B------:R-:W-:-:S04]  /*510c0*/  LOP3.LUT R2, R5, 0xff800000, RZ, 0xc0, !PT ;  /* 0xff80000005027812 */ /* 0x000fc800078ec0ff */
[----:B---3--:R0:W1:Y:S01]  /*510d0*/  I2F R4, R2 ;  /* 0x0000000200047306 */ /* 0x0080620000201400 */
[C---:B--2---:R-:W-:Y:S01]  /*510e0*/  FMUL R0, R7.reuse, 8388608 ;  /* 0x4b00000007007820 */ /* 0x044fe20000400000 */
[----:B------:R-:W-:-:S04]  /*510f0*/  FSETP.GEU.AND P2, PT, R7, 1.175494350822287508e-38, PT ;  /* 0x008000000700780b */ /* 0x000fc80003f4e000 */
[----:B------:R-:W-:Y:S01]  /*51100*/  FSEL R3, R0, R7, !P2 ;  /* 0x0000000700037208 */ /* 0x000fe20005000000 */
[----:B------:R-:W-:Y:S04]  /*51110*/  STL [R1+0x265c], R7 ;  /* 0x00265c0701007387 */ /* 0x000fe80000100800 */
[----:B------:R-:W-:Y:S04]  /*51120*/  STL [R1+0x14], R3 ;  /* 0x0000140301007387 */ /* 0x000fe80000100800 */
[----:B------:R0:W-:Y:S04]  /*51130*/  STL [R1+0x6e0], R2 ;  /* 0x0006e00201007387 */ /* 0x0001e80000100800 */
[----:B------:R-:W2:Y:S04]  /*51140*/  LDL.LU R5, [R1+0x102c] ;  /* 0x00102c0001057983 */ /* 0x000ea80000300800 */
[----:B------:R-:W3:Y:S01]  /*51150*/  LDL.LU R8, [R1+0x1030] ;  /* 0x0010300001087983 */ /* 0x000ee20000300800 */
[C---:B----4-:R-:W-:Y:S01]  /*51160*/  FMUL R0, R11.reuse, 8388608 ;  /* 0x4b0000000b007820 */ /* 0x050fe20000400000 */
[----:B------:R-:W-:-:S04]  /*51170*/  FSETP.GEU.AND P3, PT, R11, 1.175494350822287508e-38, PT ;  /* 0x008000000b00780b */ /* 0x000fc80003f6e000 */
[----:B0-----:R-:W-:Y:S01]  /*51180*/  FSEL R2, R0, R11, !P3 ;  /* 0x0000000b00027208 */ /* 0x001fe20005800000 */
[----:B------:R-:W-:Y:S04]  /*51190*/  STL [R1+0x2684], R11 ;  /* 0x0026840b01007387 */ /* 0x000fe80000100800 */
[----:B------:R0:W-:Y:S04]  /*511a0*/  STL [R1+0x10], R2 ;  /* 0x0000100201007387 */ /* 0x0001e80000100800 */
[----:B------:R-:W4:Y:S01]  /*511b0*/  LDL.LU R22, [R1+0x1034] ;  /* 0x0010340001167983 */ /* 0x000f220000300800 */
[C---:B-----5:R-:W-:Y:S01]  /*511c0*/  FMUL R0, R21.reuse, 8388608 ;  /* 0x4b00000015007820 */ /* 0x060fe20000400000 */
[----:B------:R-:W-:-:S04]  /*511d0*/  FSETP.GEU.AND P4, PT, R21, 1.175494350822287508e-38, PT ;  /* 0x008000001500780b */ /* 0x000fc80003f8e000 */
[----:B------:R-:W-:Y:S01]  /*511e0*/  FSEL R0, R0, R21, !P4 ;  /* 0x0000001500007208 */ /* 0x000fe20006000000 */
[----:B------:R-:W-:Y:S01]  /*511f0*/  STL [R1+0x26ac], R21 ;  /* 0x0026ac1501007387 */ /* 0x000fe20000100800 */
[----:B------:R-:W-:-:S03]  /*51200*/  FSEL R18, RZ, -23, P5 ;  /* 0xc1b80000ff127808 */ /* 0x000fc60002800000 */
[----:B------:R5:W-:Y:S01]  /*51210*/  STL [R1+0xc], R0 ;  /* 0x00000c0001007387 */ /* 0x000be20000100800 */
[----:B------:R-:W-:Y:S02]  /*51220*/  IADD3 R29, R3, -0x3f3504f3, RZ ;  /* 0xc0cafb0d031d7810 */ /* 0x000fe40007ffe0ff */
[----:B------:R-:W-:Y:S01]  /*51230*/  IADD3 R28, R2, -0x3f3504f3, RZ ;  /* 0xc0cafb0d021c7810 */ /* 0x000fe20007ffe0ff */
[----:B------:R-:W4:Y:S01]  /*51240*/  LDL.LU R19, [R1+0x1038] ;  /* 0x0010380001137983 */ /* 0x000f220000300800 */
[----:B0-----:R-:W-:Y:S02]  /*51250*/  MOV R2, R14 ;  /* 0x0000000e00027202 */ /* 0x001fe40000000f00 */
[----:B-----5:R-:W-:Y:S02]  /*51260*/  IADD3 R0, R0, -0x3f3504f3, RZ ;  /* 0xc0cafb0d00007810 */ /* 0x020fe40007ffe0ff */
[----:B------:R-:W-:Y:S02]  /*51270*/  FSEL R14, RZ, -23, P6 ;  /* 0xc1b80000ff0e7808 */ /* 0x000fe40003000000 */
[----:B------:R-:W-:-:S02]  /*51280*/  LOP3.LUT R3, R0, 0xff800000, RZ, 0xc0, !PT ;  /* 0xff80000000037812 */ /* 0x000fc400078ec0ff */
[----:B------:R-:W-:Y:S02]  /*51290*/  MOV R6, R17 ;  /* 0x0000001100067202 */ /* 0x000fe40000000f00 */
[----:B------:R0:W-:Y:S01]  /*512a0*/  I2F R24, R3 ;  /* 0x0000000300187306 */ /* 0x0001e20000201400 */
[----:B------:R-:W-:Y:S02]  /*512b0*/  MOV R20, R13 ;  /* 0x0000000d00147202 */ /* 0x000fe40000000f00 */
[----:B------:R-:W-:Y:S01]  /*512c0*/  FSEL R17, RZ, -23, P0 ;  /* 0xc1b80000ff117808 */ /* 0x000fe20000000000 */
[C---:B--2---:R-:W-:Y:S01]  /*512d0*/  FMUL R10, R5.reuse, 8388608 ;  /* 0x4b000000050a7820 */ /* 0x044fe20000400000 */
[----:B------:R-:W-:-:S04]  /*512e0*/  FSETP.GEU.AND P5, PT, R5, 1.175494350822287508e-38, PT ;  /* 0x008000000500780b */ /* 0x000fc80003fae000 */
[----:B------:R-:W-:Y:S01]  /*512f0*/  FSEL R7, R10, R5, !P5 ;  /* 0x000000050a077208 */ /* 0x000fe20006800000 */
[C---:B---3--:R-:W-:Y:S01]  /*51300*/  FMUL R0, R8.reuse, 8388608 ;  /* 0x4b00000008007820 */ /* 0x048fe20000400000 */
[----:B------:R-:W-:Y:S01]  /*51310*/  FSETP.GEU.AND P6, PT, R8, 1.175494350822287508e-38, PT ;  /* 0x008000000800780b */ /* 0x000fe20003fce000 */
[----:B------:R-:W-:Y:S01]  /*51320*/  STL [R1+0x26d4], R5 ;  /* 0x0026d40501007387 */ /* 0x000fe20000100800 */
[----:B------:R-:W-:Y:S02]  /*51330*/  IADD3 R10, R7, -0x3f3504f3, RZ ;  /* 0xc0cafb0d070a7810 */ /* 0x000fe40007ffe0ff */
[----:B------:R-:W-:Y:S01]  /*51340*/  FSEL R0, R0, R8, !P6 ;  /* 0x0000000800007208 */ /* 0x000fe20007000000 */
[----:B------:R-:W-:Y:S04]  /*51350*/  STL [R1+0x8], R7 ;  /* 0x0000080701007387 */ /* 0x000fe80000100800 */
[----:B------:R0:W-:Y:S04]  /*51360*/  STL [R1+0x648], R3 ;  /* 0x0006480301007387 */ /* 0x0001e80000100800 */
[----:B------:R-:W-:Y:S01]  /*51370*/  STL [R1+0x26fc], R8 ;  /* 0x0026fc0801007387 */ /* 0x000fe20000100800 */
[----:B0-----:R-:W-:-:S03]  /*51380*/  LOP3.LUT R3, R10, 0xff800000, RZ, 0xc0, !PT ;  /* 0xff8000000a037812 */ /* 0x001fc600078ec0ff */
[----:B------:R-:W-:Y:S01]  /*51390*/  STL [R1+0x4], R0 ;  /* 0x0000040001007387 */ /* 0x000fe20000100800 */
[----:B------:R0:W-:Y:S03]  /*513a0*/  I2F R27, R3 ;  /* 0x00000003001b7306 */ /* 0x0001e60000201400 */
[----:B------:R0:W-:Y:S04]  /*513b0*/  STL [R1+0x63c], R3 ;  /* 0x00063c0301007387 */ /* 0x0001e80000100800 */
[----:B------:R-:W2:Y:S01]  /*513c0*/  LDL.LU R5, [R1+0x6f4] ;  /* 0x0006f40001057983 */ /* 0x000ea20000300800 */
[C---:B----4-:R-:W-:Y:S01]  /*513d0*/  FMUL R13, R22.reuse, 8388608 ;  /* 0x4b000000160d7820 */ /* 0x050fe20000400000 */
[----:B------:R-:W-:-:S02]  /*513e0*/  FSETP.GEU.AND P0, PT, R22, 1.175494350822287508e-38, PT ;  /* 0x008000001600780b */ /* 0x000fc40003f0e000 */
[----:B------:R-:W3:Y:S02]  /*513f0*/  LDL.LU R21, [R1+0x6f0] ;  /* 0x0006f00001157983 */ /* 0x000ee40000300800 */
[----:B0-----:R-:W-:Y:S02]  /*51400*/  FSEL R3, R13, R22, !P0 ;  /* 0x000000160d037208 */ /* 0x001fe40004000000 */
[----:B------:R0:W-:Y:S04]  /*51410*/  STL [R1+0x2724], R22 ;  /* 0x0027241601007387 */ /* 0x0001e80000100800 */
[----:B------:R4:W-:Y:S04]  /*51420*/  STL [R1], R3 ;  /* 0x0000000301007387 */ /* 0x0009e80000100800 */
[----:B0-----:R-:W5:Y:S04]  /*51430*/  LDL.LU R22, [R1] ;  /* 0x0000000001167983 */ /* 0x001f680000300800 */
[----:B------:R-:W0:Y:S04]  /*51440*/  S2R R8, SR_TID.X ;  /* 0x0000000000087919 */ /* 0x000e280000002100 */
[----:B------:R-:W1:Y:S01]  /*51450*/  S2R R9, SR_TID.X ;  /* 0x0000000000097919 */ /* 0x000e620000002100 */
[----:B------:R-:W-:-:S04]  /*51460*/  IADD3 R0, R0, -0x3f3504f3, RZ ;  /* 0xc0cafb0d00007810 */ /* 0x000fc80007ffe0ff */
[----:B----4-:R-:W-:-:S04]  /*51470*/  LOP3.LUT R3, R0, 0xff800000, RZ, 0xc0, !PT ;  /* 0xff80000000037812 */ /* 0x010fc800078ec0ff */
[----:B------:R4:W-:Y:S01]  /*51480*/  I2F R25, R3 ;  /* 0x0000000300197306 */ /* 0x0009e20000201400 */
[----:B------:R4:W-:Y:S01]  /*51490*/  STL [R1+0x638], R3 ;  /* 0x0006380301007387 */ /* 0x0009e20000100800 */
[C---:B0-----:R-:W-:Y:S02]  /*514a0*/  LOP3.LUT R7, R8.reuse, 0x60, RZ, 0xc0, !PT ;  /* 0x0000006008077812 */ /* 0x041fe400078ec0ff */
[----:B-1----:R-:W-:Y:S02]  /*514b0*/  LOP3.LUT R13, R9, 0x18, RZ, 0xc0, !PT ;  /* 0x00000018090d7812 */ /* 0x002fe400078ec0ff */
[----:B----4-:R-:W-:Y:S02]  /*514c0*/  MOV R3, R23 ;  /* 0x0000001700037202 */ /* 0x010fe40000000f00 */
[----:B------:R-:W-:-:S04]  /*514d0*/  LOP3.LUT R9, R8, 0x1c, RZ, 0xc0, !PT ;  /* 0x0000001c08097812 */ /* 0x000fc800078ec0ff */
[----:B------:R-:W-:Y:S01]  /*514e0*/  SHF.L.U32 R9, R9, 0x2, RZ ;  /* 0x0000000209097819 */ /* 0x000fe200000006ff */
[----:B------:R0:W-:Y:S01]  /*514f0*/  STL [R1+0x274c], R19 ;  /* 0x00274c1301007387 */ /* 0x0001e20000100800 */
[----:B-----5:R-:W-:-:S04]  /*51500*/  IADD3 R0, R22, -0x3f3504f3, RZ ;  /* 0xc0cafb0d16007810 */ /* 0x020fc80007ffe0ff */
[----:B------:R-:W-:Y:S01]  /*51510*/  LOP3.LUT R23, R0, 0xff800000, RZ, 0xc0, !PT ;  /* 0xff80000000177812 */ /* 0x000fe200078ec0ff */
[----:B------:R-:W-:Y:S01]  /*51520*/  IMAD R0, R13, 0x10, R7 ;  /* 0x000000100d007824 */ /* 0x000fe200078e0207 */
[----:B------:R-:W-:-:S04]  /*51530*/  LOP3.LUT R13, R8, 0x3, RZ, 0xc0, !PT ;  /* 0x00000003080d7812 */ /* 0x000fc800078ec0ff */
[----:B------:R-:W-:-:S04]  /*51540*/  SHF.L.U32 R13, R13, 0x5, RZ ;  /* 0x000000050d0d7819 */ /* 0x000fc800000006ff */
[----:B------:R-:W-:Y:S02]  /*51550*/  LOP3.LUT R13, R13, R9, RZ, 0x3c, !PT ;  /* 0x000000090d0d7212 */ /* 0x000fe400078e3cff */
[----:B------:R-:W4:Y:S03]  /*51560*/  LDL.LU R9, [R1+0x294c] ;  /* 0x00294c0001097983 */ /* 0x000f260000300800 */
[----:B------:R-:W-:Y:S02]  /*51570*/  IMAD.U32 R0, R0, 0x40, R13 ;  /* 0x0000004000007824 */ /* 0x000fe400078e000d */
[----:B------:R-:W1:Y:S01]  /*51580*/  S2R R13, SR_TID.X ;  /* 0x00000000000d7919 */ /* 0x000e620000002100 */
[----:B------:R-:W-:Y:S01]  /*51590*/  IMAD.MOV.U32 R12, RZ, RZ, R15 ;  /* 0x000000ffff0c7224 */ /* 0x000fe200078e000f */
[----:B------:R-:W-:Y:S01]  /*515a0*/  FSEL R15, RZ, -23, P1 ;  /* 0xc1b80000ff0f7808 */ /* 0x000fe20000800000 */
[C---:B------:R-:W-:Y:S01]  /*515b0*/  FMUL R26, R19.reuse, 8388608 ;  /* 0x4b000000131a7820 */ /* 0x040fe20000400000 */
[----:B------:R-:W-:-:S04]  /*515c0*/  FSETP.GEU.AND P1, PT, R19, 1.175494350822287508e-38, PT ;  /* 0x008000001300780b */ /* 0x000fc80003f2e000 */
[----:B------:R-:W-:Y:S02]  /*515d0*/  FSEL R26, R26, R19, !P1 ;  /* 0x000000131a1a7208 */ /* 0x000fe40004800000 */
[----:B0-----:R-:W0:Y:S01]  /*515e0*/  S2R R19, SR_TID.X ;  /* 0x0000000000137919 */ /* 0x001e220000002100 */
[----:B------:R-:W-:Y:S02]  /*515f0*/  LOP3.LUT R29, R29, 0xff800000, RZ, 0xc0, !PT ;  /* 0xff8000001d1d7812 */ /* 0x000fe400078ec0ff */
[----:B------:R-:W-:Y:S02]  /*51600*/  LOP3.LUT R28, R28, 0xff800000, RZ, 0xc0, !PT ;  /* 0xff8000001c1c7812 */ /* 0x000fe400078ec0ff */
[----:B------:R-:W5:Y:S01]  /*51610*/  I2F R16, R29 ;  /* 0x0000001d00107306 */ /* 0x000f620000201400 */
[----:B------:R2:W-:Y:S01]  /*51620*/  STL [R1+0x2328], R0 ;  /* 0x0023280001007387 */ /* 0x0005e20000100800 */
[----:B-1----:R-:W-:-:S06]  /*51630*/  SHF.L.U32 R13, R13, 0x4, RZ ;  /* 0x000000040d0d7819 */ /* 0x002fcc00000006ff */
[----:B------:R-:W1:Y:S01]  /*51640*/  I2F R11, R28 ;  /* 0x0000001c000b7306 */ /* 0x000e620000201400 */
[----:B------:R-:W-:Y:S01]  /*51650*/  LOP3.LUT R13, R13, 0x70, RZ, 0xc0, !PT ;  /* 0x000000700d0d7812 */ /* 0x000fe200078ec0ff */
[----:B--2---:R-:W-:-:S03]  /*51660*/  FFMA.FTZ R5, R5, 1.1920928955078125e-07, R18 ;  /* 0x3400000005057823 */ /* 0x004fc60000010012 */
[----:B------:R-:W-:Y:S01]  /*51670*/  LEA R0, R7, R13, 0x2 ;  /* 0x0000000d07007211 */ /* 0x000fe200078e10ff */
[----:B---3--:R-:W-:Y:S01]  /*51680*/  FFMA.FTZ R0, R21, 1.1920928955078125e-07, R14 ;  /* 0x3400000015007823 */ /* 0x008fe2000001000e */
[C---:B0-----:R-:W-:Y:S02]  /*51690*/  LOP3.LUT R8, R19.reuse, 0x7f, RZ, 0xc0, !PT ;  /* 0x0000007f13087812 */ /* 0x041fe400078ec0ff */
[----:B------:R-:W-:Y:S02]  /*516a0*/  SHF.L.U32 R19, R19, 0xc, RZ ;  /* 0x0000000c13137819 */ /* 0x000fe400000006ff */
[----:B------:R-:W-:Y:S01]  /*516b0*/  IADD3 R10, R26, -0x3f3504f3, RZ ;  /* 0xc0cafb0d1a0a7810 */ /* 0x000fe20007ffe0ff */
[----:B------:R-:W-:Y:S01]  /*516c0*/  STL [R1+0x754], R5 ;  /* 0x0007540501007387 */ /* 0x000fe20000100800 */
[----:B------:R-:W-:Y:S02]  /*516d0*/  LOP3.LUT R19, R19, 0x6000, RZ, 0xc0, !PT ;  /* 0x0000600013137812 */ /* 0x000fe400078ec0ff */
[----:B------:R-:W-:Y:S01]  /*516e0*/  FSEL R14, RZ, -23, P2 ;  /* 0xc1b80000ff0e7808 */ /* 0x000fe20001000000 */
[----:B------:R0:W-:Y:S01]  /*516f0*/  STL [R1+0x750], R0 ;  /* 0x0007500001007387 */ /* 0x0001e20000100800 */
[----:B------:R-:W-:-:S02]  /*51700*/  LOP3.LUT R7, R10, 0xff800000, RZ, 0xc0, !PT ;  /* 0xff8000000a077812 */ /* 0x000fc400078ec0ff */
[----:B------:R-:W-:Y:S02]  /*51710*/  FSEL R13, RZ, -23, P3 ;  /* 0xc1b80000ff0d7808 */ /* 0x000fe40001800000 */
[----:B------:R-:W-:Y:S02]  /*51720*/  FSEL R10, RZ, -23, P4 ;  /* 0xc1b80000ff0a7808 */ /* 0x000fe40002000000 */
[----:B------:R-:W-:Y:S01]  /*51730*/  LEA R8, R8, R19, 0x4 ;  /* 0x0000001308087211 */ /* 0x000fe200078e20ff */
[----:B0-----:R-:W-:Y:S02]  /*51740*/  FFMA.FTZ R0, R4, 1.1920928955078125e-07, R15 ;  /* 0x3400000004007823 */ /* 0x001fe4000001000f */
[----:B-----5:R-:W-:Y:S02]  /*51750*/  FFMA.FTZ R8, R16, 1.1920928955078125e-07, R14 ;  /* 0x3400000010087823 */ /* 0x020fe4000001000e */
[----:B----4-:R-:W-:Y:S02]  /*51760*/  FFMA.FTZ R5, R9, 1.1920928955078125e-07, R17 ;  /* 0x3400000009057823 */ /* 0x010fe40000010011 */
[----:B------:R-:W2:Y:S04]  /*51770*/  LDL.LU R9, [R1+0x2948] ;  /* 0x0029480001097983 */ /* 0x000ea80000300800 */
[----:B------:R-:W3:Y:S04]  /*51780*/  LDL.LU R4, [R1+0x2944] ;  /* 0x0029440001047983 */ /* 0x000ee80000300800 */
[----:B------:R1:W-:Y:S04]  /*51790*/  STL [R1+0x74c], R5 ;  /* 0x00074c0501007387 */ /* 0x0003e80000100800 */
[----:B------:R0:W-:Y:S01]  /*517a0*/  STL [R1+0x748], R0 ;  /* 0x0007480001007387 */ /* 0x0001e20000100800 */
[----:B-1----:R-:W-:-:S03]  /*517b0*/  FFMA.FTZ R5, R11, 1.1920928955078125e-07, R13 ;  /* 0x340000000b057823 */ /* 0x002fc6000001000d */
[----:B------:R-:W-:Y:S01]  /*517c0*/  STL [R1+0x744], R8 ;  /* 0x0007440801007387 */ /* 0x000fe20000100800 */
[----:B0-----:R-:W-:-:S03]  /*517d0*/  FFMA.FTZ R0, R24, 1.1920928955078125e-07, R10 ;  /* 0x3400000018007823 */ /* 0x001fc6000001000a */
[----:B------:R-:W-:Y:S04]  /*517e0*/  STL [R1+0x740], R5 ;  /* 0x0007400501007387 */ /* 0x000fe80000100800 */
[----:B------:R0:W-:Y:S04]  /*517f0*/  STL [R1+0x73c], R0 ;  /* 0x00073c0001007387 */ /* 0x0001e80000100800 */
[----:B------:R-:W4:Y:S01]  /*51800*/  LDL.LU R15, [R1+0x103c] ;  /* 0x00103c00010f7983 */ /* 0x000f220000300800 */
[----:B------:R-:W1:Y:S01]  /*51810*/  I2F R18, R7 ;  /* 0x0000000700127306 */ /* 0x000e620000201400 */
[----:B------:R-:W-:-:S07]  /*51820*/  FSEL R17, RZ, -23, P5 ;  /* 0xc1b80000ff117808 */ /* 0x000fce0002800000 */
[----:B------:R-:W5:Y:S01]  /*51830*/  I2F R23, R23 ;  /* 0x0000001700177306 */ /* 0x000f620000201400 */
[----:B------:R-:W-:Y:S01]  /*51840*/  FSEL R14, RZ, -23, P6 ;  /* 0xc1b80000ff0e7808 */ /* 0x000fe20003000000 */
[----:B0-----:R-:W-:Y:S01]  /*51850*/  FFMA.FTZ R0, R27, 1.1920928955078125e-07, R17 ;  /* 0x340000001b007823 */ /* 0x001fe20000010011 */
[----:B------:R-:W-:Y:S01]  /*51860*/  FSEL R10, RZ, -23, P1 ;  /* 0xc1b80000ff0a7808 */ /* 0x000fe20000800000 */
[----:B------:R-:W-:Y:S01]  /*51870*/  IMAD.MOV.U32 R16, RZ, RZ, R3 ;  /* 0x000000ffff107224 */ /* 0x000fe200078e0003 */
[----:B------:R-:W-:Y:S01]  /*51880*/  FSEL R13, RZ, -23, P0 ;  /* 0xc1b80000ff0d7808 */ /* 0x000fe20000000000 */
[----:B------:R-:W-:Y:S01]  /*51890*/  FFMA.FTZ R3, R25, 1.1920928955078125e-07, R14 ;  /* 0x3400000019037823 */ /* 0x000fe2000001000e */
[----:B------:R1:W-:Y:S04]  /*518a0*/  STL [R1+0x738], R0 ;  /* 0x0007380001007387 */ /* 0x0003e80000100800 */
[----:B------:R-:W-:Y:S01]  /*518b0*/  STL [R1+0x734], R3 ;  /* 0x0007340301007387 */ /* 0x000fe20000100800 */
[----:B-1----:R-:W-:-:S02]  /*518c0*/  FFMA.FTZ R0, R18, 1.1920928955078125e-07, R10 ;  /* 0x3400000012007823 */ /* 0x002fc4000001000a */
[----:B-----5:R-:W-:-:S03]  /*518d0*/  FFMA.FTZ R19, R23, 1.1920928955078125e-07, R13 ;  /* 0x3400000017137823 */ /* 0x020fc6000001000d */
[----:B------:R-:W-:Y:S04]  /*518e0*/  STL [R1+0x728], R0 ;  /* 0x0007280001007387 */ /* 0x000fe80000100800 */
[----:B------:R-:W5:Y:S04]  /*518f0*/  LDL.LU R18, [R1+0x1040] ;  /* 0x0010400001127983 */ /* 0x000f680000300800 */
[----:B------:R-:W2:Y:S04]  /*51900*/  LDL.LU R10, [R1+0x1044] ;  /* 0x00104400010a7983 */ /* 0x000ea80000300800 */
[----:B------:R-:W3:Y:S01]  /*51910*/  LDL.LU R14, [R1+0x1048] ;  /* 0x00104800010e7983 */ /* 0x000ee20000300800 */
[C---:B----4-:R-:W-:Y:S01]  /*51920*/  FMUL R13, R15.reuse, 8388608 ;  /* 0x4b0000000f0d7820 */ /* 0x050fe20000400000 */
[----:B------:R-:W-:-:S02]  /*51930*/  FSETP.GEU.AND P0, PT, R15, 1.175494350822287508e-38, PT ;  /* 0x008000000f00780b */ /* 0x000fc40003f0e000 */
[----:B------:R0:W-:Y:S02]  /*51940*/  STL [R1+0x2774], R15 ;  /* 0x0027740f01007387 */ /* 0x0001e40000100800 */
[----:B------:R-:W-:Y:S02]  /*51950*/  FSEL R13, R13, R15, !P0 ;  /* 0x0000000f0d0d7208 */ /* 0x000fe40004000000 */
[----:B0-----:R-:W4:Y:S04]  /*51960*/  LDL R15, [R1+0x24] ;  /* 0x00002400010f7983 */ /* 0x001f280000100800 */
[----:B------:R-:W4:Y:S04]  /*51970*/  LDL.LU R23, [R1+0x104c] ;  /* 0x00104c0001177983 */ /* 0x000f280000300800 */
[----:B------:R-:W4:Y:S01]  /*51980*/  LDL R3, [R1+0x20] ;  /* 0x0000200001037983 */ /* 0x000f220000100800 */
[----:B------:R-:W-:-:S04]  /*51990*/  IADD3 R17, R13, -0x3f3504f3, RZ ;  /* 0xc0cafb0d0d117810 */ /* 0x000fc80007ffe0ff */
[----:B------:R-:W-:Y:S01]  /*519a0*/  LOP3.LUT R0, R17, 0xff800000, RZ, 0xc0, !PT ;  /* 0xff80000011007812 */ /* 0x000fe200078ec0ff */
[C---:B-----5:R-:W-:Y:S01]  /*519b0*/  FMUL R25, R18.reuse, 8388608 ;  /* 0x4b00000012197820 */ /* 0x060fe20000400000 */
[----:B------:R-:W-:Y:S01]  /*519c0*/  FSETP.GEU.AND P1, PT, R18, 1.175494350822287508e-38, PT ;  /* 0x008000001200780b */ /* 0x000fe20003f2e000 */
[----:B------:R0:W-:Y:S03]  /*519d0*/  STL [R1+0x279c], R18 ;  /* 0x00279c1201007387 */ /* 0x0001e60000100800 */
[----:B------:R-:W-:Y:S01]  /*519e0*/  FSEL R25, R25, R18, !P1 ;  /* 0x0000001219197208 */ /* 0x000fe20004800000 */
[C---:B--2---:R-:W-:Y:S01]  /*519f0*/  FMUL R24, R10.reuse, 8388608 ;  /* 0x4b0000000a187820 */ /* 0x044fe20000400000 */
[----:B------:R-:W-:Y:S01]  /*51a00*/  FSETP.GEU.AND P2, PT, R10, 1.175494350822287508e-38, PT ;  /* 0x008000000a00780b */ /* 0x000fe20003f4e000 */
[----:B------:R1:W2:Y:S01]  /*51a10*/  I2F R11, R0 ;  /* 0x00000000000b7306 */ /* 0x0002a20000201400 */
[----:B------:R-:W-:-:S02]  /*51a20*/  MOV R21, R2 ;  /* 0x0000000200157202 */ /* 0x000fc40000000f00 */
[----:B0-----:R-:W-:Y:S02]  /*51a30*/  MOV R18, 0x3dc6b27f ;  /* 0x3dc6b27f00127802 */ /* 0x001fe40000000f00 */
[----:B------:R-:W-:Y:S01]  /*51a40*/  FSEL R24, R24, R10, !P2 ;  /* 0x0000000a18187208 */ /* 0x000fe20005000000 */
[----:B------:R0:W-:Y:S01]  /*51a50*/  STL [R1+0x27c4], R10 ;  /* 0x0027c40a01007387 */ /* 0x0001e20000100800 */
[C---:B---3--:R-:W-:Y:S01]  /*51a60*/  FSETP.GEU.AND P3, PT, R14.reuse, 1.175494350822287508e-38, PT ;  /* 0x008000000e00780b */ /* 0x048fe20003f6e000 */
[----:B-1----:R-:W-:Y:S01]  /*51a70*/  FMUL R0, R14, 8388608 ;  /* 0x4b0000000e007820 */ /* 0x002fe20000400000 */
[----:B------:R-:W-:Y:S01]  /*51a80*/  IADD3 R17, R24, -0x3f3504f3, RZ ;  /* 0xc0cafb0d18117810 */ /* 0x000fe20007ffe0ff */
[----:B------:R-:W-:Y:S01]  /*51a90*/  STL [R1+0x27d8], R14 ;  /* 0x0027d80e01007387 */ /* 0x000fe20000100800 */
[----:B----4-:R-:W-:Y:S02]  /*51aa0*/  IADD3 R27, R15, -R4, RZ ;  /* 0x800000040f1b7210 */ /* 0x010fe40007ffe0ff */
[----:B------:R-:W-:-:S03]  /*51ab0*/  IADD3 R4, R25, -0x3f3504f3, RZ ;  /* 0xc0cafb0d19047810 */ /* 0x000fc60007ffe0ff */
[----:B------:R-:W-:Y:S01]  /*51ac0*/  FADD R27, R27, -1 ;  /* 0xbf8000001b1b7421 */ /* 0x000fe20000000000 */
[----:B------:R-:W-:-:S03]  /*51ad0*/  LOP3.LUT R2, R4, 0xff800000, RZ, 0xc0, !PT ;  /* 0xff80000004027812 */ /* 0x000fc600078ec0ff */
[----:B------:R-:W-:Y:S01]  /*51ae0*/  FFMA.FTZ R4, R27, R18, -0.16845393180847167969 ;  /* 0xbe2c7f301b047423 */ /* 0x000fe20000010012 */
[----:B0-----:R0:W1:Y:S01]  /*51af0*/  I2F R10, R2 ;  /* 0x00000002000a7306 */ /* 0x0010620000201400 */
[----:B------:R-:W-:Y:S02]  /*51b00*/  FMUL R5, R23, 8388608 ;  /* 0x4b00000017057820 */ /* 0x000fe40000400000 */
[----:B0-----:R-:W-:Y:S01]  /*51b10*/  FFMA.FTZ R2, R27, R4, 0.1716887056827545166 ;  /* 0x3e2fcf2a1b027423 */ /* 0x001fe20000010004 */
[----:B------:R-:W-:Y:S02]  /*51b20*/  FSEL R4, R0, R14, !P3 ;  /* 0x0000000e00047208 */ /* 0x000fe40005800000 */
[----:B------:R-:W-:Y:S01]  /*51b30*/  LOP3.LUT R0, R17, 0xff800000, RZ, 0xc0, !PT ;  /* 0xff80000011007812 */ /* 0x000fe200078ec0ff */
[----:B------:R-:W-:Y:S02]  /*51b40*/  IMAD.IADD R17, R3, 0x1, -R9 ;  /* 0x0000000103117824 */ /* 0x000fe400078e0a09 */
[----:B------:R-:W-:Y:S01]  /*51b50*/  FFMA.FTZ R9, R27, R2, -0.17900948226451873779 ;  /* 0xbe374e431b097423 */ /* 0x000fe20000010002 */
[----:B------:R-:W-:Y:S01]  /*51b60*/  IADD3 R2, R4, -0x3f3504f3, RZ ;  /* 0xc0cafb0d04027810 */ /* 0x000fe20007ffe0ff */
[----:B------:R-:W-:Y:S01]  /*51b70*/  FADD R17, R17, -1 ;  /* 0xbf80000011117421 */ /* 0x000fe20000000000 */
[----:B------:R-:W-:Y:S01]  /*51b80*/  FSETP.GEU.AND P4, PT, R23, 1.175494350822287508e-38, PT ;  /* 0x008000001700780b */ /* 0x000fe20003f8e000 */
[----:B------:R0:W3:Y:S01]  /*51b90*/  I2F R3, R0 ;  /* 0x0000000000037306 */ /* 0x0000e20000201400 */
[----:B------:R-:W-:Y:S01]  /*51ba0*/  LOP3.LUT R8, R2, 0xff800000, RZ, 0xc0, !PT ;  /* 0xff80000002087812 */ /* 0x000fe200078ec0ff */
[----:B------:R-:W-:Y:S01]  /*51bb0*/  FFMA.FTZ R2, R17, R18, -0.16845393180847167969 ;  /* 0xbe2c7f3011027423 */ /* 0x000fe20000010012 */
[----:B------:R4:W-:Y:S01]  /*51bc0*/  STL [R1+0x27ec], R23 ;  /* 0x0027ec1701007387 */ /* 0x0009e20000100800 */
[----:B0-----:R-:W-:Y:S01]  /*51bd0*/  FFMA.FTZ R0, R27, R9, 0.20512372255325317383 ;  /* 0x3e520bf41b007423 */ /* 0x001fe20000010009 */
[----:B------:R-:W-:Y:S01]  /*51be0*/  FSEL R9, R5, R23, !P4 ;  /* 0x0000001705097208 */ /* 0x000fe20006000000 */
[----:B------:R-:W-:Y:S01]  /*51bf0*/  FFMA.FTZ R2, R17, R2, 0.1716887056827545166 ;  /* 0x3e2fcf2a11027423 */ /* 0x000fe20000010002 */
[----:B----4-:R-:W-:-:S05]  /*51c00*/  FSEL R23, RZ, -23, P0 ;  /* 0xc1b80000ff177808 */ /* 0x010fca0000000000 */
[----:B------:R0:W-:Y:S02]  /*51c10*/  STL [R1+0x700], R23 ;  /* 0x0007001701007387 */ /* 0x0001e40000100800 */
[----:B0-----:R-:W-:Y:S01]  /*51c20*/  FFMA.FTZ R23, R17, R2, -0.17900948226451873779 ;  /* 0xbe374e4311177423 */ /* 0x001fe20000010002 */
[----:B------:R-:W-:-:S05]  /*51c30*/  FSEL R2, RZ, -23, P1 ;  /* 0xc1b80000ff027808 */ /* 0x000fca0000800000 */
[----:B------:R-:W-:Y:S04]  /*51c40*/  STL [R1+0x6fc], R2 ;  /* 0x0006fc0201007387 */ /* 0x000fe80000100800 */
[----:B------:R0:W-:Y:S04]  /*51c50*/  STL [R1+0x2940], R29 ;  /* 0x0029401d01007387 */ /* 0x0001e80000100800 */
[----:B0-----:R-:W2:Y:S04]  /*51c60*/  LDL.LU R29, [R1+0x700] ;  /* 0x00070000011d7983 */ /* 0x001ea80000300800 */
[----:B------:R0:W-:Y:S04]  /*51c70*/  STL [R1+0x293c], R28 ;  /* 0x00293c1c01007387 */ /* 0x0001e80000100800 */
[----:B0-----:R-:W1:Y:S01]  /*51c80*/  LDL.LU R28, [R1+0x6fc] ;  /* 0x0006fc00011c7983 */ /* 0x001e620000300800 */
[----:B------:R-:W-:-:S04]  /*51c90*/  FFMA.FTZ R14, R27, R0, -0.24046532809734344482 ;  /* 0xbe763c8b1b0e7423 */ /* 0x000fc80000010000 */
[----:B------:R-:W-:-:S04]  /*51ca0*/  FFMA.FTZ R14, R27, R14, 0.28857114911079406738 ;  /* 0x3e93bf991b0e7423 */ /* 0x000fc8000001000e */
[----:B------:R-:W-:-:S04]  /*51cb0*/  FFMA.FTZ R14, R27, R14, -0.36067417263984680176 ;  /* 0xbeb8aa491b0e7423 */ /* 0x000fc8000001000e */
[----:B------:R-:W-:-:S04]  /*51cc0*/  FFMA.FTZ R14, R27, R14, 0.48089820146560668945 ;  /* 0x3ef6384a1b0e7423 */ /* 0x000fc8000001000e */
[----:B------:R-:W-:Y:S02]  /*51cd0*/  FFMA.FTZ R14, R27, R14, -0.72134751081466674805 ;  /* 0xbf38aa3b1b0e7423 */ /* 0x000fe4000001000e */
[----:B--2---:R-:W-:Y:S02]  /*51ce0*/  FFMA.FTZ R11, R11, 1.1920928955078125e-07, R29 ;  /* 0x340000000b0b7823 */ /* 0x004fe4000001001d */
[----:B------:R-:W2:Y:S01]  /*51cf0*/  LDL.LU R29, [R1+0x2940] ;  /* 0x00294000011d7983 */ /* 0x000ea20000300800 */
[----:B-1----:R-:W-:-:S03]  /*51d00*/  FFMA.FTZ R10, R10, 1.1920928955078125e-07, R28 ;  /* 0x340000000a0a7823 */ /* 0x002fc6000001001c */
[----:B------:R-:W4:Y:S04]  /*51d10*/  LDL.LU R28, [R1+0x293c] ;  /* 0x00293c00011c7983 */ /* 0x000f280000300800 */
[----:B------:R0:W-:Y:S04]  /*51d20*/  STL [R1+0x6f8], R14 ;  /* 0x0006f80e01007387 */ /* 0x0001e80000100800 */
[----:B0-----:R-:W4:Y:S04]  /*51d30*/  LDL R14, [R1+0x10] ;  /* 0x00001000010e7983 */ /* 0x001f280000100800 */
[----:B------:R-:W-:Y:S04]  /*51d40*/  STL [R1+0x2938], R18 ;  /* 0x0029381201007387 */ /* 0x000fe80000100800 */
[----:B------:R0:W-:Y:S04]  /*51d50*/  STL [R1+0x2934], R11 ;  /* 0x0029340b01007387 */ /* 0x0001e80000100800 */
[----:B0-----:R-:W5:Y:S01]  /*51d60*/  LDL.LU R11, [R1+0x6f8] ;  /* 0x0006f800010b7983 */ /* 0x001f620000300800 */
[----:B------:R-:W-:-:S05]  /*51d70*/  FSEL R18, RZ, -23, P2 ;  /* 0xc1b80000ff127808 */ /* 0x000fca0001000000 */
[----:B------:R0:W-:Y:S02]  /*51d80*/  STL [R1+0x700], R18 ;  /* 0x0007001201007387 */ /* 0x0001e40000100800 */
[----:B0-----:R-:W-:-:S05]  /*51d90*/  FSEL R18, RZ, -23, P3 ;  /* 0xc1b80000ff127808 */ /* 0x001fca0001800000 */
[----:B------:R0:W-:Y:S04]  /*51da0*/  STL [R1+0x704], R18 ;  /* 0x0007041201007387 */ /* 0x0001e80000100800 */
[----:B0-----:R-:W2:Y:S01]  /*51db0*/  LDL.LU R18, [R1+0x2938] ;  /* 0x0029380001127983 */ /* 0x001ea20000300800 */
[----:B-----5:R-:W-:-:S05]  /*51dc0*/  FMUL R11, R27, R11 ;  /* 0x0000000b1b0b7220 */ /* 0x020fca0000400000 */
[----:B------:R0:W-:Y:S04]  /*51dd0*/  STL [R1+0x6f8], R11 ;  /* 0x0006f80b01007387 */ /* 0x0001e80000100800 */
[----:B0-----:R-:W5:Y:S04]  /*51de0*/  LDL.LU R11, [R1+0x2934] ;  /* 0x00293400010b7983 */ /* 0x001f680000300800 */
[----:B------:R-:W-:Y:S04]  /*51df0*/  STL [R1+0x2930], R10 ;  /* 0x0029300a01007387 */ /* 0x000fe80000100800 */
[----:B------:R0:W-:Y:S04]  /*51e00*/  STL [R1+0x292c], R7 ;  /* 0x00292c0701007387 */ /* 0x0001e80000100800 */
[----:B0-----:R-:W3:Y:S04]  /*51e10*/  LDL.LU R7, [R1+0x700] ;  /* 0x0007000001077983 */ /* 0x001ee80000300800 */
[----:B------:R0:W-:Y:S04]  /*51e20*/  STL [R1+0x2928], R26 ;  /* 0x0029281a01007387 */ /* 0x0001e80000100800 */
[----:B0-----:R-:W2:Y:S01]  /*51e30*/  LDL.LU R26, [R1+0x6f8] ;  /* 0x0006f800011a7983 */ /* 0x001ea20000300800 */
[----:B------:R-:W-:-:S05]  /*51e40*/  FSEL R10, RZ, -23, P4 ;  /* 0xc1b80000ff0a7808 */ /* 0x000fca0002000000 */
[----:B------:R0:W-:Y:S04]  /*51e50*/  STL [R1+0x6fc], R10 ;  /* 0x0006fc0a01007387 */ /* 0x0001e80000100800 */
[----:B0-----:R-:W4:Y:S01]  /*51e60*/  LDL.LU R10, [R1+0x2930] ;  /* 0x00293000010a7983 */ /* 0x001f220000300800 */
[----:B---3--:R-:W-:-:S03]  /*51e70*/  FFMA.FTZ R3, R3, 1.1920928955078125e-07, R7 ;  /* 0x3400000003037823 */ /* 0x008fc60000010007 */
[----:B------:R-:W3:Y:S04]  /*51e80*/  LDL.LU R7, [R1+0x292c] ;  /* 0x00292c0001077983 */ /* 0x000ee80000300800 */
[----:B------:R0:W-:Y:S01]  /*51e90*/  STL [R1+0x27f0], R3 ;  /* 0x0027f00301007387 */ /* 0x0001e20000100800 */
[----:B--2---:R-:W-:-:S03]  /*51ea0*/  FMUL R26, R27, R26 ;  /* 0x0000001a1b1a7220 */ /* 0x004fc60000400000 */
[----:B0-----:R-:W2:Y:S04]  /*51eb0*/  LDL R3, [R1+0x18] ;  /* 0x0000180001037983 */ /* 0x001ea80000100800 */
[----:B------:R0:W-:Y:S04]  /*51ec0*/  STL [R1+0x6f8], R26 ;  /* 0x0006f81a01007387 */ /* 0x0001e80000100800 */
[----:B0-----:R-:W2:Y:S04]  /*51ed0*/  LDL.LU R26, [R1+0x2928] ;  /* 0x00292800011a7983 */ /* 0x001ea80000300800 */
[----:B------:R0:W-:Y:S04]  /*51ee0*/  STL [R1+0x2924], R24 ;  /* 0x0029241801007387 */ /* 0x0001e80000100800 */
[----:B0-----:R-:W2:Y:S04]  /*51ef0*/  LDL.LU R24, [R1+0x704] ;  /* 0x0007040001187983 */ /* 0x001ea80000300800 */
[----:B------:R0:W-:Y:S04]  /*51f00*/  STL [R1+0x2920], R15 ;  /* 0x0029200f01007387 */ /* 0x0001e80000100800 */
[----:B0-----:R-:W3:Y:S04]  /*51f10*/  LDL.LU R15, [R1+0x6fc] ;  /* 0x0006fc00010f7983 */ /* 0x001ee80000300800 */
[----:B------:R0:W-:Y:S04]  /*51f20*/  STL [R1+0x291c], R25 ;  /* 0x00291c1901007387 */ /* 0x0001e80000100800 */
[----:B0-----:R-:W4:Y:S01]  /*51f30*/  LDL.LU R25, [R1+0x6f8] ;  /* 0x0006f80001197983 */ /* 0x001f220000300800 */
[----:B------:R-:W-:Y:S01]  /*51f40*/  IADD3 R5, R9, -0x3f3504f3, RZ ;  /* 0xc0cafb0d09057810 */ /* 0x000fe20007ffe0ff */
[----:B------:R-:W2:Y:S03]  /*51f50*/  I2F R0, R8 ;  /* 0x0000000800007306 */ /* 0x000ea60000201400 */
[----:B------:R-:W-:-:S05]  /*51f60*/  LOP3.LUT R5, R5, 0xff800000, RZ, 0xc0, !PT ;  /* 0xff80000005057812 */ /* 0x000fca00078ec0ff */
[----:B------:R-:W3:Y:S01]  /*51f70*/  I2F R2, R5 ;  /* 0x0000000500027306 */ /* 0x000ee20000201400 */
[----:B--2---:R-:W-:Y:S02]  /*51f80*/  FFMA.FTZ R0, R0, 1.1920928955078125e-07, R24 ;  /* 0x3400000000007823 */ /* 0x004fe40000010018 */
[----:B------:R-:W2:Y:S01]  /*51f90*/  LDL.LU R24, [R1+0x2924] ;  /* 0x0029240001187983 */ /* 0x000ea20000300800 */
[----:B---3--:R-:W-:-:S03]  /*51fa0*/  FFMA.FTZ R2, R2, 1.1920928955078125e-07, R15 ;  /* 0x3400000002027823 */ /* 0x008fc6000001000f */
[----:B------:R-:W3:Y:S01]  /*51fb0*/  LDL.LU R15, [R1+0x2920] ;  /* 0x00292000010f7983 */ /* 0x000ee20000300800 */
[----:B----4-:R-:W-:-:S03]  /*51fc0*/  FFMA.FTZ R27, R27, 1.4426950216293334961, R25 ;  /* 0x3fb8aa3b1b1b7823 */ /* 0x010fc60000010019 */
[----:B------:R-:W4:Y:S04]  /*51fd0*/  LDL.LU R25, [R1+0x291c] ;  /* 0x00291c0001197983 */ /* 0x000f280000300800 */
[----:B------:R0:W-:Y:S04]  /*51fe0*/  STL [R1+0x714], R27 ;  /* 0x0007141b01007387 */ /* 0x0001e80000100800 */
[----:B0-----:R-:W2:Y:S04]  /*51ff0*/  LDL R27, [R1+0x1c] ;  /* 0x00001c00011b7983 */ /* 0x001ea80000100800 */
[----:B------:R0:W-:Y:S04]  /*52000*/  STL [R1+0x2918], R13 ;  /* 0x0029180d01007387 */ /* 0x0001e80000100800 */
[----:B0-----:R-:W2:Y:S04]  /*52010*/  LDL R13, [R1+0x14] ;  /* 0x00001400010d7983 */ /* 0x001ea80000100800 */
[----:B------:R0:W-:Y:S04]  /*52020*/  STL [R1+0x2910], R8 ;  /* 0x0029100801007387 */ /* 0x0001e80000100800 */
[----:B0-----:R-:W2:Y:S04]  /*52030*/  LDL.LU R8, [R1+0x6e0] ;  /* 0x0006e00001087983 */ /* 0x001ea80000300800 */
[----:B------:R0:W-:Y:S04]  /*52040*/  STL [R1+0x2908], R4 ;  /* 0x0029080401007387 */ /* 0x0001e80000100800 */
[----:B0-----:R-:W3:Y:S01]  /*52050*/  LDL.LU R4, [R1+0x6e4] ;  /* 0x0006e40001047983 */ /* 0x001ee20000300800 */
[----:B------:R-:W-:-:S04]  /*52060*/  FFMA.FTZ R23, R17, R23, 0.20512372255325317383 ;  /* 0x3e520bf411177423 */ /* 0x000fc80000010017 */
[----:B------:R-:W-:-:S04]  /*52070*/  FFMA.FTZ R23, R17, R23, -0.24046532809734344482 ;  /* 0xbe763c8b11177423 */ /* 0x000fc80000010017 */
[----:B------:R-:W-:-:S04]  /*52080*/  FFMA.FTZ R23, R17, R23, 0.28857114911079406738 ;  /* 0x3e93bf9911177423 */ /* 0x000fc80000010017 */
[----:B------:R-:W-:-:S04]  /*52090*/  FFMA.FTZ R23, R17, R23, -0.36067417263984680176 ;  /* 0xbeb8aa4911177423 */ /* 0x000fc80000010017 */
[----:B------:R-:W-:Y:S01]  /*520a0*/  FFMA.FTZ R23, R17, R23, 0.48089820146560668945 ;  /* 0x3ef6384a11177423 */ /* 0x000fe20000010017 */
[----:B------:R-:W-:Y:S04]  /*520b0*/  STL [R1+0x2904], R22 ;  /* 0x0029041601007387 */ /* 0x000fe80000100800 */
[----:B------:R0:W-:Y:S04]  /*520c0*/  STL [R1+0x28cc], R5 ;  /* 0x0028cc0501007387 */ /* 0x0001e80000100800 */
[----:B------:R1:W-:Y:S04]  /*520d0*/  STL [R1+0x28c8], R9 ;  /* 0x0028c80901007387 */ /* 0x0003e80000100800 */
[----:B------:R-:W-:Y:S01]  /*520e0*/  STL [R1+0x28c4], R19 ;  /* 0x0028c41301007387 */ /* 0x000fe20000100800 */
[----:B--2---:R-:W-:Y:S01]  /*520f0*/  IADD3 R3, R3, -R8, RZ ;  /* 0x8000000803037210 */ /* 0x004fe20007ffe0ff */
[----:B------:R-:W-:-:S04]  /*52100*/  IMAD.IADD R8, R14, 0x1, -R28 ;  /* 0x000000010e087824 */ /* 0x000fc800078e0a1c */
[----:B------:R-:W-:Y:S01]  /*52110*/  FADD R28, R3, -1 ;  /* 0xbf800000031c7421 */ /* 0x000fe20000000000 */
[----:B---3--:R-:W-:Y:S02]  /*52120*/  IADD3 R27, R27, -R4, RZ ;  /* 0x800000041b1b7210 */ /* 0x008fe40007ffe0ff */
[----:B------:R-:W-:Y:S01]  /*52130*/  IADD3 R4, R13, -R29, RZ ;  /* 0x8000001d0d047210 */ /* 0x000fe20007ffe0ff */
[C---:B------:R-:W-:Y:S02]  /*52140*/  FFMA.FTZ R29, R17.reuse, R23, -0.72134751081466674805 ;  /* 0xbf38aa3b111d7423 */ /* 0x040fe40000010017 */
[----:B0-----:R-:W-:Y:S02]  /*52150*/  FFMA.FTZ R5, R28, R18, -0.16845393180847167969 ;  /* 0xbe2c7f301c057423 */ /* 0x001fe40000010012 */
[----:B------:R-:W-:Y:S02]  /*52160*/  FMUL R3, R17, R29 ;  /* 0x0000001d11037220 */ /* 0x000fe40000400000 */
[----:B------:R-:W-:-:S02]  /*52170*/  FADD R29, R4, -1 ;  /* 0xbf800000041d7421 */ /* 0x000fc40000000000 */
[----:B-1----:R-:W-:Y:S02]  /*52180*/  FMUL R9, R17, R3 ;  /* 0x0000000311097220 */ /* 0x002fe40000400000 */
[----:B------:R-:W-:Y:S02]  /*52190*/  FFMA.FTZ R3, R29, R18, -0.16845393180847167969 ;  /* 0xbe2c7f301d037423 */ /* 0x000fe40000010012 */
[C---:B------:R-:W-:Y:S02]  /*521a0*/  FFMA.FTZ R5, R28.reuse, R5, 0.1716887056827545166 ;  /* 0x3e2fcf2a1c057423 */ /* 0x040fe40000010005 */
[----:B------:R-:W-:Y:S02]  /*521b0*/  FFMA.FTZ R9, R17, 1.4426950216293334961, R9 ;  /* 0x3fb8aa3b11097823 */ /* 0x000fe40000010009 */
[----:B------:R-:W-:Y:S02]  /*521c0*/  FFMA.FTZ R3, R29, R3, 0.1716887056827545166 ;  /* 0x3e2fcf2a1d037423 */ /* 0x000fe40000010003 */
[----:B------:R-:W-:-:S02]  /*521d0*/  FFMA.FTZ R5, R28, R5, -0.17900948226451873779 ;  /* 0xbe374e431c057423 */ /* 0x000fc40000010005 */
[----:B------:R-:W-:Y:S02]  /*521e0*/  FADD R17, R8, -1 ;  /* 0xbf80000008117421 */ /* 0x000fe40000000000 */
[----:B------:R-:W-:Y:S02]  /*521f0*/  FFMA.FTZ R3, R29, R3, -0.17900948226451873779 ;  /* 0xbe374e431d037423 */ /* 0x000fe40000010003 */
[----:B------:R-:W-:Y:S02]  /*52200*/  FFMA.FTZ R8, R28, R5, 0.20512372255325317383 ;  /* 0x3e520bf41c087423 */ /* 0x000fe40000010005 */
[----:B------:R-:W-:Y:S01]  /*52210*/  FFMA.FTZ R5, R17, R18, -0.16845393180847167969 ;  /* 0xbe2c7f3011057423 */ /* 0x000fe20000010012 */
[----:B------:R0:W-:Y:S01]  /*52220*/  STL [R1+0x710], R9 ;  /* 0x0007100901007387 */ /* 0x0001e20000100800 */
[----:B------:R-:W-:Y:S02]  /*52230*/  FFMA.FTZ R3, R29, R3, 0.20512372255325317383 ;  /* 0x3e520bf41d037423 */ /* 0x000fe40000010003 */
[----:B------:R-:W-:-:S02]  /*52240*/  FFMA.FTZ R5, R17, R5, 0.1716887056827545166 ;  /* 0x3e2fcf2a11057423 */ /* 0x000fc40000010005 */
[C---:B0-----:R-:W-:Y:S02]  /*52250*/  FFMA.FTZ R9, R28.reuse, R8, -0.24046532809734344482 ;  /* 0xbe763c8b1c097423 */ /* 0x041fe40000010008 */
[----:B------:R-:W-:Y:S02]  /*52260*/  FFMA.FTZ R8, R29, R3, -0.24046532809734344482 ;  /* 0xbe763c8b1d087423 */ /* 0x000fe40000010003 */
[----:B------:R-:W-:Y:S01]  /*52270*/  FFMA.FTZ R9, R28, R9, 0.28857114911079406738 ;  /* 0x3e93bf991c097423 */ /* 0x000fe20000010009 */
[----:B------:R-:W2:Y:S01]  /*52280*/  LDL.LU R3, [R1+0x8] ;  /* 0x0000080001037983 */ /* 0x000ea20000300800 */
[----:B------:R-:W-:-:S03]  /*52290*/  FFMA.FTZ R5, R17, R5, -0.17900948226451873779 ;  /* 0xbe374e4311057423 */ /* 0x000fc60000010005 */
[----:B------:R-:W3:Y:S01]  /*522a0*/  LDL.LU R14, [R1+0x4] ;  /* 0x00000400010e7983 */ /* 0x000ee20000300800 */
[----:B------:R-:W-:Y:S02]  /*522b0*/  FFMA.FTZ R22, R28, R9, -0.36067417263984680176 ;  /* 0xbeb8aa491c167423 */ /* 0x000fe40000010009 */
[----:B------:R-:W-:Y:S01]  /*522c0*/  FFMA.FTZ R13, R17, R5, 0.20512372255325317383 ;  /* 0x3e520bf4110d7423 */ /* 0x000fe20000010005 */
[----:B------:R-:W2:Y:S04]  /*522d0*/  LDL.LU R19, [R1+0x648] ;  /* 0x0006480001137983 */ /* 0x000ea80000300800 */
[----:B------:R-:W2:Y:S01]  /*522e0*/  LDL R23, [R1+0xc] ;  /* 0x00000c0001177983 */ /* 0x000ea20000100800 */
[----:B------:R-:W-:-:S03]  /*522f0*/  FFMA.FTZ R8, R29, R8, 0.28857114911079406738 ;  /* 0x3e93bf991d087423 */ /* 0x000fc60000010008 */
[----:B------:R-:W2:Y:S04]  /*52300*/  LDL.LU R9, [R1+0x63c] ;  /* 0x00063c0001097983 */ /* 0x000ea80000300800 */
[----:B------:R-:W3:Y:S04]  /*52310*/  LDL.LU R5, [R1+0x638] ;  /* 0x0006380001057983 */ /* 0x000ee80000300800 */
[----:B------:R0:W-:Y:S01]  /*52320*/  STL [R1+0x2914], R6 ;  /* 0x0029140601007387 */ /* 0x0001e20000100800 */
[----:B------:R-:W-:Y:S02]  /*52330*/  FFMA.FTZ R8, R29, R8, -0.36067417263984680176 ;  /* 0xbeb8aa491d087423 */ /* 0x000fe40000010008 */
[----:B0-----:R-:W-:-:S02]  /*52340*/  FFMA.FTZ R6, R17, R13, -0.24046532809734344482 ;  /* 0xbe763c8b11067423 */ /* 0x001fc4000001000d */
[----:B------:R-:W2:Y:S04]  /*52350*/  LDL.LU R13, [R1+0x2918] ;  /* 0x00291800010d7983 */ /* 0x000ea80000300800 */
[----:B------:R0:W-:Y:S04]  /*52360*/  STL [R1+0x6e0], R6 ;  /* 0x0006e00601007387 */ /* 0x0001e80000100800 */
[----:B0-----:R-:W2:Y:S04]  /*52370*/  LDL.LU R6, [R1+0x2914] ;  /* 0x0029140001067983 */ /* 0x001ea80000300800 */
[----:B------:R0:W-:Y:S02]  /*52380*/  STL [R1+0x290c], R12 ;  /* 0x00290c0c01007387 */ /* 0x0001e40000100800 */
[----:B0-----:R-:W-:-:S02]  /*52390*/  FFMA.FTZ R12, R29, R8, 0.48089820146560668945 ;  /* 0x3ef6384a1d0c7423 */ /* 0x001fc40000010008 */
[----:B------:R-:W2:Y:S04]  /*523a0*/  LDL.LU R8, [R1+0x2910] ;  /* 0x0029100001087983 */ /* 0x000ea80000300800 */
[----:B------:R0:W-:Y:S04]  /*523b0*/  STL [R1+0x6e4], R12 ;  /* 0x0006e40c01007387 */ /* 0x0001e80000100800 */
[----:B0-----:R-:W2:Y:S04]  /*523c0*/  LDL.LU R12, [R1+0x290c] ;  /* 0x00290c00010c7983 */ /* 0x001ea80000300800 */
[----:B------:R-:W-:Y:S04]  /*523d0*/  STL [R1+0x2900], R18 ;  /* 0x0029001201007387 */ /* 0x000fe80000100800 */
[----:B-----5:R0:W-:Y:S04]  /*523e0*/  STL [R1+0x28fc], R11 ;  /* 0x0028fc0b01007387 */ /* 0x0201e80000100800 */
[----:B0-----:R-:W5:Y:S01]  /*523f0*/  LDL.LU R11, [R1+0x6e0] ;  /* 0x0006e000010b7983 */ /* 0x001f620000300800 */
[----:B------:R-:W-:-:S04]  /*52400*/  FADD R27, R27, -1 ;  /* 0xbf8000001b1b7421 */ /* 0x000fc80000000000 */
[----:B------:R-:W-:-:S04]  /*52410*/  FFMA.FTZ R4, R27, R18, -0.16845393180847167969 ;  /* 0xbe2c7f301b047423 */ /* 0x000fc80000010012 */
[----:B------:R-:W-:-:S04]  /*52420*/  FFMA.FTZ R4, R27, R4, 0.1716887056827545166 ;  /* 0x3e2fcf2a1b047423 */ /* 0x000fc80000010004 */
[----:B------:R-:W-:-:S04]  /*52430*/  FFMA.FTZ R4, R27, R4, -0.17900948226451873779 ;  /* 0xbe374e431b047423 */ /* 0x000fc80000010004 */
[----:B------:R-:W-:-:S04]  /*52440*/  FFMA.FTZ R4, R27, R4, 0.20512372255325317383 ;  /* 0x3e520bf41b047423 */ /* 0x000fc80000010004 */
[----:B------:R-:W-:-:S04]  /*52450*/  FFMA.FTZ R4, R27, R4, -0.24046532809734344482 ;  /* 0xbe763c8b1b047423 */ /* 0x000fc80000010004 */
[----:B------:R-:W-:-:S04]  /*52460*/  FFMA.FTZ R4, R27, R4, 0.28857114911079406738 ;  /* 0x3e93bf991b047423 */ /* 0x000fc80000010004 */
[----:B------:R-:W-:-:S04]  /*52470*/  FFMA.FTZ R4, R27, R4, -0.36067417263984680176 ;  /* 0xbeb8aa491b047423 */ /* 0x000fc80000010004 */
[C---:B------:R-:W-:Y:S02]  /*52480*/  FFMA.FTZ R4, R27.reuse, R4, 0.48089820146560668945 ;  /* 0x3ef6384a1b047423 */ /* 0x040fe40000010004 */
[C---:B------:R-:W-:Y:S02]  /*52490*/  FFMA.FTZ R22, R28.reuse, R22, 0.48089820146560668945 ;  /* 0x3ef6384a1c167423 */ /* 0x040fe40000010016 */
[----:B------:R-:W-:Y:S02]  /*524a0*/  FFMA.FTZ R18, R27, R4, -0.72134751081466674805 ;  /* 0xbf38aa3b1b127423 */ /* 0x000fe40000010004 */
[----:B------:R-:W2:Y:S04]  /*524b0*/  LDL.LU R4, [R1+0x2908] ;  /* 0x0029080001047983 */ /* 0x000ea80000300800 */
[----:B------:R0:W-:Y:S02]  /*524c0*/  STL [R1+0x6f8], R18 ;  /* 0x0006f81201007387 */ /* 0x0001e40000100800 */
[----:B0-----:R-:W-:-:S02]  /*524d0*/  FFMA.FTZ R18, R28, R22, -0.72134751081466674805 ;  /* 0xbf38aa3b1c127423 */ /* 0x001fc40000010016 */
[----:B------:R-:W2:Y:S04]  /*524e0*/  LDL.LU R22, [R1+0x2904] ;  /* 0x0029040001167983 */ /* 0x000ea80000300800 */
[----:B------:R0:W-:Y:S04]  /*524f0*/  STL [R1+0x6f4], R18 ;  /* 0x0006f41201007387 */ /* 0x0001e80000100800 */
[----:B0-----:R-:W2:Y:S01]  /*52500*/  LDL.LU R18, [R1+0x2900] ;  /* 0x0029000001127983 */ /* 0x001ea20000300800 */
[----:B-----5:R-:W-:-:S05]  /*52510*/  FFMA.FTZ R11, R17, R11, 0.28857114911079406738 ;  /* 0x3e93bf99110b7423 */ /* 0x020fca000001000b */
[----:B------:R0:W-:Y:S04]  /*52520*/  STL [R1+0x6e0], R11 ;  /* 0x0006e00b01007387 */ /* 0x0001e80000100800 */
[----:B0-----:R-:W5:Y:S04]  /*52530*/  LDL.LU R11, [R1+0x28fc] ;  /* 0x0028fc00010b7983 */ /* 0x001f680000300800 */
[----:B------:R0:W-:Y:S04]  /*52540*/  STL [R1+0x28f8], R10 ;  /* 0x0028f80a01007387 */ /* 0x0001e80000100800 */
[----:B0-----:R-:W2:Y:S04]  /*52550*/  LDL.LU R10, [R1+0x6e4] ;  /* 0x0006e400010a7983 */ /* 0x001ea80000300800 */
[----:B------:R0:W-:Y:S04]  /*52560*/  STL [R1+0x28f4], R0 ;  /* 0x0028f40001007387 */ /* 0x0001e80000100800 */
[----:B0-----:R-:W3:Y:S04]  /*52570*/  LDL.LU R0, [R1+0x6f8] ;  /* 0x0006f80001007983 */ /* 0x001ee80000300800 */
[----:B------:R0:W-:Y:S04]  /*52580*/  STL [R1+0x28f0], R2 ;  /* 0x0028f00201007387 */ /* 0x0001e80000100800 */
[----:B0-----:R-:W4:Y:S04]  /*52590*/  LDL.LU R2, [R1+0x6f4] ;  /* 0x0006f40001027983 */ /* 0x001f280000300800 */
[----:B------:R0:W-:Y:S04]  /*525a0*/  STL [R1+0x28ec], R7 ;  /* 0x0028ec0701007387 */ /* 0x0001e80000100800 */
[----:B0-----:R-:W5:Y:S01]  /*525b0*/  LDL.LU R7, [R1+0x6e0] ;  /* 0x0006e00001077983 */ /* 0x001f620000300800 */
[----:B--2---:R-:W-:-:S05]  /*525c0*/  FFMA.FTZ R10, R29, R10, -0.72134751081466674805 ;  /* 0xbf38aa3b1d0a7423 */ /* 0x004fca000001000a */
[----:B------:R0:W-:Y:S01]  /*525d0*/  STL [R1+0x6e4], R10 ;  /* 0x0006e40a01007387 */ /* 0x0001e20000100800 */
[----:B---3--:R-:W-:-:S03]  /*525e0*/  FMUL R0, R27, R0 ;  /* 0x000000001b007220 */ /* 0x008fc60000400000 */
[----:B0-----:R-:W2:Y:S04]  /*525f0*/  LDL.LU R10, [R1+0x28f8] ;  /* 0x0028f800010a7983 */ /* 0x001ea80000300800 */
[----:B------:R0:W-:Y:S01]  /*52600*/  STL [R1+0x6f8], R0 ;  /* 0x0006f80001007387 */ /* 0x0001e20000100800 */
[----:B----4-:R-:W-:-:S03]  /*52610*/  FMUL R2, R28, R2 ;  /* 0x000000021c027220 */ /* 0x010fc60000400000 */
[----:B0-----:R-:W3:Y:S04]  /*52620*/  LDL.LU R0, [R1+0x28f4] ;  /* 0x0028f40001007983 */ /* 0x001ee80000300800 */
[----:B------:R0:W-:Y:S01]  /*52630*/  STL [R1+0x6f4], R2 ;  /* 0x0006f40201007387 */ /* 0x0001e20000100800 */
[----:B-----5:R-:W-:-:S03]  /*52640*/  FFMA.FTZ R7, R17, R7, -0.36067417263984680176 ;  /* 0xbeb8aa4911077423 */ /* 0x020fc60000010007 */
[----:B0-----:R-:W4:Y:S04]  /*52650*/  LDL.LU R2, [R1+0x28f0] ;  /* 0x0028f00001027983 */ /* 0x001f280000300800 */
        /* <DEDUP_REMOVED lines=10> */
[----:B--2---:R-:W-:-:S05]  /*52700*/  FMUL R26, R29, R26 ;  /* 0x0000001a1d1a7220 */ /* 0x004fca0000400000 */
[----:B------:R0:W-:Y:S01]  /*52710*/  STL [R1+0x6e4], R26 ;  /* 0x0006e41a01007387 */ /* 0x0001e20000100800 */
[----:B---3--:R-:W-:-:S03]  /*52720*/  FMUL R24, R27, R24 ;  /* 0x000000181b187220 */ /* 0x008fc60000400000 */
[----:B0-----:R-:W2:Y:S04]  /*52730*/  LDL.LU R26, [R1+0x28e8] ;  /* 0x0028e800011a7983 */ /* 0x001ea80000300800 */
[----:B------:R0:W-:Y:S01]  /*52740*/  STL [R1+0x6f8], R24 ;  /* 0x0006f81801007387 */ /* 0x0001e20000100800 */
[----:B----4-:R-:W-:-:S03]  /*52750*/  FMUL R25, R28, R25 ;  /* 0x000000191c197220 */ /* 0x010fc60000400000 */
[----:B0-----:R-:W3:Y:S04]  /*52760*/  LDL.LU R24, [R1+0x28e4] ;  /* 0x0028e40001187983 */ /* 0x001ee80000300800 */
[----:B------:R0:W-:Y:S01]  /*52770*/  STL [R1+0x6f4], R25 ;  /* 0x0006f41901007387 */ /* 0x0001e20000100800 */
[----:B-----5:R-:W-:-:S03]  /*52780*/  FFMA.FTZ R13, R17, R13, 0.48089820146560668945 ;  /* 0x3ef6384a110d7423 */ /* 0x020fc6000001000d */
        /* <DEDUP_REMOVED lines=8> */
[----:B0-----:R-:W4:Y:S01]  /*52810*/  LDL.LU R4, [R1+0x6f4] ;  /* 0x0006f40001047983 */ /* 0x001f220000300800 */
[----:B--2---:R-:W-:-:S05]  /*52820*/  FMUL R15, R29, R15 ;  /* 0x0000000f1d0f7220 */ /* 0x004fca0000400000 */
[----:B------:R0:W-:Y:S01]  /*52830*/  STL [R1+0x6e4], R15 ;  /* 0x0006e40f01007387 */ /* 0x0001e20000100800 */
[----:B---3--:R-:W-:-:S03]  /*52840*/  FFMA.FTZ R27, R27, 1.4426950216293334961, R8 ;  /* 0x3fb8aa3b1b1b7823 */ /* 0x008fc60000010008 */
[----:B0-----:R-:W2:Y:S04]  /*52850*/  LDL.LU R15, [R1+0x28d8] ;  /* 0x0028d800010f7983 */ /* 0x001ea80000300800 */
[----:B------:R-:W3:Y:S04]  /*52860*/  LDL.LU R8, [R1+0x28d4] ;  /* 0x0028d40001087983 */ /* 0x000ee80000300800 */
[----:B------:R0:W-:Y:S01]  /*52870*/  STL [R1+0x70c], R27 ;  /* 0x00070c1b01007387 */ /* 0x0001e20000100800 */
[----:B----4-:R-:W-:-:S03]  /*52880*/  FFMA.FTZ R28, R28, 1.4426950216293334961, R4 ;  /* 0x3fb8aa3b1c1c7823 */ /* 0x010fc60000010004 */
[----:B0-----:R-:W4:Y:S04]  /*52890*/  LDL.LU R27, [R1+0x6e4] ;  /* 0x0006e400011b7983 */ /* 0x001f280000300800 */
[----:B------:R-:W2:Y:S04]  /*528a0*/  LDL.LU R4, [R1+0x28d0] ;  /* 0x0028d00001047983 */ /* 0x000ea80000300800 */
[----:B------:R0:W-:Y:S04]  /*528b0*/  STL [R1+0x708], R28 ;  /* 0x0007081c01007387 */ /* 0x0001e80000100800 */
[----:B0-----:R-:W2:Y:S01]  /*528c0*/  LDL.LU R28, [R1+0x6e0] ;  /* 0x0006e000011c7983 */ /* 0x001ea20000300800 */
[----:B----4-:R-:W-:Y:S01]  /*528d0*/  FFMA.FTZ R29, R29, 1.4426950216293334961, R27 ;  /* 0x3fb8aa3b1d1d7823 */ /* 0x010fe2000001001b */
[----:B------:R-:W-:-:S04]  /*528e0*/  IADD3 R27, R23, -R19, RZ ;  /* 0x80000013171b7210 */ /* 0x000fc80007ffe0ff */
[----:B------:R0:W-:Y:S01]  /*528f0*/  STL [R1+0x704], R29 ;  /* 0x0007041d01007387 */ /* 0x0001e20000100800 */
[----:B------:R-:W-:Y:S01]  /*52900*/  FADD R27, R27, -1 ;  /* 0xbf8000001b1b7421 */ /* 0x000fe20000000000 */
[----:B------:R-:W-:Y:S01]  /*52910*/  IADD3 R23, R22, -0x3f3504f3, RZ ;  /* 0xc0cafb0d16177810 */ /* 0x000fe20007ffe0ff */
[----:B--2---:R-:W-:Y:S01]  /*52920*/  FFMA.FTZ R28, R17, R28, -0.72134751081466674805 ;  /* 0xbf38aa3b111c7423 */ /* 0x004fe2000001001c */
[----:B0-----:R-:W-:Y:S02]  /*52930*/  IADD3 R29, R3, -R9, RZ ;  /* 0x80000009031d7210 */ /* 0x001fe40007ffe0ff */
[----:B------:R-:W-:Y:S01]  /*52940*/  IADD3 R9, R14, -R5, RZ ;  /* 0x800000050e097210 */ /* 0x000fe20007ffe0ff */
[----:B------:R-:W-:Y:S02]  /*52950*/  FMUL R28, R17, R28 ;  /* 0x0000001c111c7220 */ /* 0x000fe40000400000 */
[----:B------:R-:W-:Y:S02]  /*52960*/  FADD R29, R29, -1 ;  /* 0xbf8000001d1d7421 */ /* 0x000fe40000000000 */
[----:B------:R-:W-:-:S02]  /*52970*/  FMUL R19, R17, R28 ;  /* 0x0000001c11137220 */ /* 0x000fc40000400000 */
[----:B------:R-:W-:Y:S01]  /*52980*/  FADD R28, R9, -1 ;  /* 0xbf800000091c7421 */ /* 0x000fe20000000000 */
[----:B------:R-:W-:Y:S01]  /*52990*/  LOP3.LUT R23, R23, 0xff800000, RZ, 0xc0, !PT ;  /* 0xff80000017177812 */ /* 0x000fe200078ec0ff */
[-C--:B------:R-:W-:Y:S02]  /*529a0*/  FFMA.FTZ R9, R27, R18.reuse, -0.16845393180847167969 ;  /* 0xbe2c7f301b097423 */ /* 0x080fe40000010012 */
[----:B------:R-:W-:Y:S02]  /*529b0*/  FFMA.FTZ R17, R17, 1.4426950216293334961, R19 ;  /* 0x3fb8aa3b11117823 */ /* 0x000fe40000010013 */
[----:B------:R-:W-:Y:S02]  /*529c0*/  FFMA.FTZ R19, R29, R18, -0.16845393180847167969 ;  /* 0xbe2c7f301d137423 */ /* 0x000fe40000010012 */
[----:B------:R-:W-:Y:S02]  /*529d0*/  FFMA.FTZ R9, R27, R9, 0.1716887056827545166 ;  /* 0x3e2fcf2a1b097423 */ /* 0x000fe40000010009 */
[----:B------:R-:W-:-:S02]  /*529e0*/  IMAD.IADD R5, R22, 0x1, -R23 ;  /* 0x0000000116057824 */ /* 0x000fc400078e0a17 */
[----:B------:R-:W-:Y:S02]  /*529f0*/  FFMA.FTZ R19, R29, R19, 0.1716887056827545166 ;  /* 0x3e2fcf2a1d137423 */ /* 0x000fe40000010013 */
[----:B------:R-:W-:Y:S01]  /*52a00*/  FFMA.FTZ R9, R27, R9, -0.17900948226451873779 ;  /* 0xbe374e431b097423 */ /* 0x000fe20000010009 */
[----:B------:R0:W-:Y:S01]  /*52a10*/  STL [R1+0x700], R17 ;  /* 0x0007001101007387 */ /* 0x0001e20000100800 */
[----:B------:R-:W-:Y:S02]  /*52a20*/  FFMA.FTZ R19, R29, R19, -0.17900948226451873779 ;  /* 0xbe374e431d137423 */ /* 0x000fe40000010013 */
[----:B0-----:R-:W-:Y:S02]  /*52a30*/  FADD R17, R5, -1 ;  /* 0xbf80000005117421 */ /* 0x001fe40000000000 */
[----:B------:R-:W2:Y:S04]  /*52a40*/  LDL.LU R5, [R1+0x28cc] ;  /* 0x0028cc0001057983 */ /* 0x000ea80000300800 */
[----:B------:R0:W-:Y:S04]  /*52a50*/  STL [R1+0x648], R9 ;  /* 0x0006480901007387 */ /* 0x0001e80000100800 */
[----:B0-----:R-:W4:Y:S04]  /*52a60*/  LDL.LU R9, [R1+0x28c8] ;  /* 0x0028c80001097983 */ /* 0x001f280000300800 */
[----:B------:R0:W-:Y:S04]  /*52a70*/  STL [R1+0x63c], R19 ;  /* 0x00063c1301007387 */ /* 0x0001e80000100800 */
[----:B0-----:R-:W2:Y:S04]  /*52a80*/  LDL.LU R19, [R1+0x28c4] ;  /* 0x0028c40001137983 */ /* 0x001ea80000300800 */
[----:B------:R0:W-:Y:S04]  /*52a90*/  STL [R1+0x28c0], R11 ;  /* 0x0028c00b01007387 */ /* 0x0001e80000100800 */
[----:B0-----:R-:W2:Y:S04]  /*52aa0*/  LDL.LU R11, [R1+0x648] ;  /* 0x00064800010b7983 */ /* 0x001ea80000300800 */
[----:B------:R0:W-:Y:S04]  /*52ab0*/  STL [R1+0x28bc], R10 ;  /* 0x0028bc0a01007387 */ /* 0x0001e80000100800 */
[----:B0-----:R-:W3:Y:S01]  /*52ac0*/  LDL.LU R10, [R1+0x63c] ;  /* 0x00063c00010a7983 */ /* 0x001ee20000300800 */
[----:B--2---:R-:W-:-:S05]  /*52ad0*/  FFMA.FTZ R11, R27, R11, 0.20512372255325317383 ;  /* 0x3e520bf41b0b7423 */ /* 0x004fca000001000b */
[----:B------:R0:W-:Y:S01]  /*52ae0*/  STL [R1+0x648], R11 ;  /* 0x0006480b01007387 */ /* 0x0001e20000100800 */
[----:B---3--:R-:W-:-:S03]  /*52af0*/  FFMA.FTZ R10, R29, R10, 0.20512372255325317383 ;  /* 0x3e520bf41d0a7423 */ /* 0x008fc6000001000a */
[----:B0-----:R-:W2:Y:S04]  /*52b00*/  LDL.LU R11, [R1+0x28c0] ;  /* 0x0028c000010b7983 */ /* 0x001ea80000300800 */
[----:B------:R0:W-:Y:S04]  /*52b10*/  STL [R1+0x63c], R10 ;  /* 0x00063c0a01007387 */ /* 0x0001e80000100800 */
[----:B0-----:R-:W3:Y:S04]  /*52b20*/  LDL.LU R10, [R1+0x28bc] ;  /* 0x0028bc00010a7983 */ /* 0x001ee80000300800 */
[----:B------:R0:W-:Y:S04]  /*52b30*/  STL [R1+0x28b8], R22 ;  /* 0x0028b81601007387 */ /* 0x0001e80000100800 */
[----:B0-----:R-:W2:Y:S04]  /*52b40*/  LDL.LU R22, [R1+0x648] ;  /* 0x0006480001167983 */ /* 0x001ea80000300800 */
[----:B------:R0:W-:Y:S04]  /*52b50*/  STL [R1+0x28b4], R0 ;  /* 0x0028b40001007387 */ /* 0x0001e80000100800 */
[----:B0-----:R-:W3:Y:S01]  /*52b60*/  LDL.LU R0, [R1+0x63c] ;  /* 0x00063c0001007983 */ /* 0x001ee20000300800 */
[----:B--2---:R-:W-:-:S05]  /*52b70*/  FFMA.FTZ R22, R27, R22, -0.24046532809734344482 ;  /* 0xbe763c8b1b167423 */ /* 0x004fca0000010016 */
[----:B------:R0:W-:Y:S01]  /*52b80*/  STL [R1+0x648], R22 ;  /* 0x0006481601007387 */ /* 0x0001e20000100800 */
[----:B---3--:R-:W-:-:S03]  /*52b90*/  FFMA.FTZ R0, R29, R0, -0.24046532809734344482 ;  /* 0xbe763c8b1d007423 */ /* 0x008fc60000010000 */
[----:B0-----:R-:W2:Y:S04]  /*52ba0*/  LDL.LU R22, [R1+0x28b8] ;  /* 0x0028b80001167983 */ /* 0x001ea80000300800 */
[----:B------:R0:W-:Y:S04]  /*52bb0*/  STL [R1+0x63c], R0 ;  /* 0x00063c0001007387 */ /* 0x0001e80000100800 */
[----:B0-----:R-:W3:Y:S04]  /*52bc0*/  LDL.LU R0, [R1+0x28b4] ;  /* 0x0028b40001007983 */ /* 0x001ee80000300800 */
[----:B------:R0:W-:Y:S04]  /*52bd0*/  STL [R1+0x28b0], R2 ;  /* 0x0028b00201007387 */ /* 0x0001e80000100800 */
[----:B0-----:R-:W2:Y:S04]  /*52be0*/  LDL.LU R2, [R1+0x648] ;  /* 0x0006480001027983 */ /* 0x001ea80000300800 */
[----:B------:R-:W-:Y:S04]  /*52bf0*/  STL [R1+0x28ac], R7 ;  /* 0x0028ac0701007387 */ /* 0x000fe80000100800 */
[----:B------:R0:W-:Y:S04]  /*52c00*/  STL [R1+0x28a8], R26 ;  /* 0x0028a81a01007387 */ /* 0x0001e80000100800 */
[----:B0-----:R-:W3:Y:S01]  /*52c10*/  LDL.LU R26, [R1+0x63c] ;  /* 0x00063c00011a7983 */ /* 0x001ee20000300800 */
[----:B------:R-:W-:-:S04]  /*52c20*/  FFMA.FTZ R7, R17, R18, -0.16845393180847167969 ;  /* 0xbe2c7f3011077423 */ /* 0x000fc80000010012 */
[----:B------:R-:W-:-:S04]  /*52c30*/  FFMA.FTZ R7, R17, R7, 0.1716887056827545166 ;  /* 0x3e2fcf2a11077423 */ /* 0x000fc80000010007 */
[----:B------:R-:W-:-:S04]  /*52c40*/  FFMA.FTZ R7, R17, R7, -0.17900948226451873779 ;  /* 0xbe374e4311077423 */ /* 0x000fc80000010007 */
[----:B------:R-:W-:Y:S02]  /*52c50*/  FFMA.FTZ R7, R17, R7, 0.20512372255325317383 ;  /* 0x3e520bf411077423 */ /* 0x000fe40000010007 */
[----:B--2---:R-:W-:-:S05]  /*52c60*/  FFMA.FTZ R2, R27, R2, 0.28857114911079406738 ;  /* 0x3e93bf991b027423 */ /* 0x004fca0000010002 */
[----:B------:R0:W-:Y:S04]  /*52c70*/  STL [R1+0x648], R2 ;  /* 0x0006480201007387 */ /* 0x0001e80000100800 */
[----:B0-----:R-:W2:Y:S01]  /*52c80*/  LDL.LU R2, [R1+0x28b0] ;  /* 0x0028b00001027983 */ /* 0x001ea20000300800 */
[----:B---3--:R-:W-:-:S03]  /*52c90*/  FFMA.FTZ R26, R29, R26, 0.28857114911079406738 ;  /* 0x3e93bf991d1a7423 */ /* 0x008fc6000001001a */
[----:B------:R0:W-:Y:S04]  /*52ca0*/  STL [R1+0x62c], R7 ;  /* 0x00062c0701007387 */ /* 0x0001e80000100800 */
[----:B0-----:R-:W3:Y:S04]  /*52cb0*/  LDL.LU R7, [R1+0x28ac] ;  /* 0x0028ac0001077983 */ /* 0x001ee80000300800 */
[----:B------:R0:W-:Y:S04]  /*52cc0*/  STL [R1+0x63c], R26 ;  /* 0x00063c1a01007387 */ /* 0x0001e80000100800 */
[----:B0-----:R-:W3:Y:S04]  /*52cd0*/  LDL.LU R26, [R1+0x28a8] ;  /* 0x0028a800011a7983 */ /* 0x001ee80000300800 */
[----:B------:R0:W-:Y:S04]  /*52ce0*/  STL [R1+0x28a4], R24 ;  /* 0x0028a41801007387 */ /* 0x0001e80000100800 */
[----:B0-----:R-:W2:Y:S04]  /*52cf0*/  LDL.LU R24, [R1+0x648] ;  /* 0x0006480001187983 */ /* 0x001ea80000300800 */
[----:B------:R0:W-:Y:S04]  /*52d00*/  STL [R1+0x28a0], R25 ;  /* 0x0028a01901007387 */ /* 0x0001e80000100800 */
[----:B0-----:R-:W3:Y:S01]  /*52d10*/  LDL.LU R25, [R1+0x62c] ;  /* 0x00062c0001197983 */ /* 0x001ee20000300800 */
[----:B--2---:R-:W-:-:S05]  /*52d20*/  FFMA.FTZ R24, R27, R24, -0.36067417263984680176 ;  /* 0xbeb8aa491b187423 */ /* 0x004fca0000010018 */
[----:B------:R0:W-:Y:S01]  /*52d30*/  STL [R1+0x648], R24 ;  /* 0x0006481801007387 */ /* 0x0001e20000100800 */
[----:B---3--:R-:W-:-:S03]  /*52d40*/  FFMA.FTZ R25, R17, R25, -0.24046532809734344482 ;  /* 0xbe763c8b11197423 */ /* 0x008fc60000010019 */
[----:B0-----:R-:W2:Y:S04]  /*52d50*/  LDL.LU R24, [R1+0x28a4] ;  /* 0x0028a40001187983 */ /* 0x001ea80000300800 */
[----:B------:R0:W-:Y:S04]  /*52d60*/  STL [R1+0x62c], R25 ;  /* 0x00062c1901007387 */ /* 0x0001e80000100800 */
[----:B0-----:R-:W3:Y:S04]  /*52d70*/  LDL.LU R25, [R1+0x28a0] ;  /* 0x0028a00001197983 */ /* 0x001ee80000300800 */
[----:B-----5:R0:W-:Y:S04]  /*52d80*/  STL [R1+0x289c], R13 ;  /* 0x00289c0d01007387 */ /* 0x0201e80000100800 */
[----:B0-----:R-:W5:Y:S02]  /*52d90*/  LDL.LU R13, [R1+0x63c] ;  /* 0x00063c00010d7983 */ /* 0x001f640000300800 */
[----:B-----5:R-:W-:-:S05]  /*52da0*/  FFMA.FTZ R13, R29, R13, -0.36067417263984680176 ;  /* 0xbeb8aa491d0d7423 */ /* 0x020fca000001000d */
[----:B------:R0:W-:Y:S04]  /*52db0*/  STL [R1+0x63c], R13 ;  /* 0x00063c0d01007387 */ /* 0x0001e80000100800 */
[----:B0-----:R-:W5:Y:S04]  /*52dc0*/  LDL.LU R13, [R1+0x289c] ;  /* 0x00289c00010d7983 */ /* 0x001f680000300800 */
[----:B------:R0:W-:Y:S04]  /*52dd0*/  STL [R1+0x2898], R15 ;  /* 0x0028980f01007387 */ /* 0x0001e80000100800 */
[----:B0-----:R-:W2:Y:S02]  /*52de0*/  LDL.LU R15, [R1+0x648] ;  /* 0x00064800010f7983 */ /* 0x001ea40000300800 */
[----:B--2---:R-:W-:-:S05]  /*52df0*/  FFMA.FTZ R15, R27, R15, 0.48089820146560668945 ;  /* 0x3ef6384a1b0f7423 */ /* 0x004fca000001000f */
[----:B------:R0:W-:Y:S04]  /*52e00*/  STL [R1+0x648], R15 ;  /* 0x0006480f01007387 */ /* 0x0001e80000100800 */
[----:B0-----:R-:W2:Y:S04]  /*52e10*/  LDL.LU R15, [R1+0x2898] ;  /* 0x00289800010f7983 */ /* 0x001ea80000300800 */
[----:B------:R0:W-:Y:S04]  /*52e20*/  STL [R1+0x2894], R14 ;  /* 0x0028940e01007387 */ /* 0x0001e80000100800 */
[----:B0-----:R-:W2:Y:S02]  /*52e30*/  LDL.LU R14, [R1+0x62c] ;  /* 0x00062c00010e7983 */ /* 0x001ea40000300800 */
[----:B--2---:R-:W-:-:S05]  /*52e40*/  FFMA.FTZ R14, R17, R14, 0.28857114911079406738 ;  /* 0x3e93bf99110e7423 */ /* 0x004fca000001000e */
[----:B------:R0:W-:Y:S04]  /*52e50*/  STL [R1+0x62c], R14 ;  /* 0x00062c0e01007387 */ /* 0x0001e80000100800 */
[----:B0-----:R-:W2:Y:S04]  /*52e60*/  LDL.LU R14, [R1+0x2894] ;  /* 0x00289400010e7983 */ /* 0x001ea80000300800 */
[----:B------:R0:W-:Y:S04]  /*52e70*/  STL [R1+0x2890], R8 ;  /* 0x0028900801007387 */ /* 0x0001e80000100800 */
[----:B0-----:R-:W2:Y:S02]  /*52e80*/  LDL.LU R8, [R1+0x63c] ;  /* 0x00063c0001087983 */ /* 0x001ea40000300800 */
[----:B--2---:R-:W-:-:S05]  /*52e90*/  FFMA.FTZ R8, R29, R8, 0.48089820146560668945 ;  /* 0x3ef6384a1d087423 */ /* 0x004fca0000010008 */
[----:B------:R0:W-:Y:S04]  /*52ea0*/  STL [R1+0x63c], R8 ;  /* 0x00063c0801007387 */ /* 0x0001e80000100800 */
[----:B0-----:R-:W2:Y:S04]  /*52eb0*/  LDL.LU R8, [R1+0x2890] ;  /* 0x0028900001087983 */ /* 0x001ea80000300800 */
[----:B------:R0:W-:Y:S04]  /*52ec0*/  STL [R1+0x288c], R4 ;  /* 0x00288c0401007387 */ /* 0x0001e80000100800 */
[----:B0-----:R-:W2:Y:S04]  /*52ed0*/  LDL.LU R4, [R1+0x648] ;  /* 0x0006480001047983 */ /* 0x001ea80000300800 */
[----:B------:R0:W-:Y:S04]  /*52ee0*/  STL [R1+0x2888], R5 ;  /* 0x0028880501007387 */ /* 0x0001e80000100800 */
[----:B0-----:R-:W3:Y:S01]  /*52ef0*/  LDL.LU R5, [R1+0x62c] ;  /* 0x00062c0001057983 */ /* 0x001ee20000300800 */
[----:B--2---:R-:W-:-:S05]  /*52f00*/  FFMA.FTZ R4, R27, R4, -0.72134751081466674805 ;  /* 0xbf38aa3b1b047423 */ /* 0x004fca0000010004 */
[----:B------:R0:W-:Y:S01]  /*52f10*/  STL [R1+0x648], R4 ;  /* 0x0006480401007387 */ /* 0x0001e20000100800 */
[----:B---3--:R-:W-:-:S03]  /*52f20*/  FFMA.FTZ R5, R17, R5, -0.36067417263984680176 ;  /* 0xbeb8aa4911057423 */ /* 0x008fc60000010005 */
[----:B0-----:R-:W2:Y:S04]  /*52f30*/  LDL.LU R4, [R1+0x288c] ;  /* 0x00288c0001047983 */ /* 0x001ea80000300800 */
[----:B------:R0:W-:Y:S04]  /*52f40*/  STL [R1+0x62c], R5 ;  /* 0x00062c0501007387 */ /* 0x0001e80000100800 */
[----:B0-----:R-:W3:Y:S04]  /*52f50*/  LDL.LU R5, [R1+0x2888] ;  /* 0x0028880001057983 */ /* 0x001ee80000300800 */
[----:B----4-:R0:W-:Y:S04]  /*52f60*/  STL [R1+0x2884], R9 ;  /* 0x0028840901007387 */ /* 0x0101e80000100800 */
[----:B0-----:R-:W4:Y:S02]  /*52f70*/  LDL.LU R9, [R1+0x63c] ;  /* 0x00063c0001097983 */ /* 0x001f240000300800 */
[----:B----4-:R-:W-:-:S05]  /*52f80*/  FFMA.FTZ R9, R29, R9, -0.72134751081466674805 ;  /* 0xbf38aa3b1d097423 */ /* 0x010fca0000010009 */
[----:B------:R0:W-:Y:S04]  /*52f90*/  STL [R1+0x63c], R9 ;  /* 0x00063c0901007387 */ /* 0x0001e80000100800 */
[----:B0-----:R-:W4:Y:S04]  /*52fa0*/  LDL.LU R9, [R1+0x2884] ;  /* 0x0028840001097983 */ /* 0x001f280000300800 */
[----:B------:R0:W-:Y:S04]  /*52fb0*/  STL [R1+0x2880], R19 ;  /* 0x0028801301007387 */ /* 0x0001e80000100800 */
[----:B0-----:R-:W2:Y:S04]  /*52fc0*/  LDL.LU R19, [R1+0x648] ;  /* 0x0006480001137983 */ /* 0x001ea80000300800 */
[----:B------:R0:W-:Y:S04]  /*52fd0*/  STL [R1+0x287c], R3 ;  /* 0x00287c0301007387 */ /* 0x0001e80000100800 */
[----:B0-----:R-:W3:Y:S01]  /*52fe0*/  LDL.LU R3, [R1+0x62c] ;  /* 0x00062c0001037983 */ /* 0x001ee20000300800 */
[----:B--2---:R-:W-:-:S05]  /*52ff0*/  FMUL R19, R27, R19 ;  /* 0x000000131b137220 */ /* 0x004fca0000400000 */
[----:B------:R0:W-:Y:S01]  /*53000*/  STL [R1+0x648], R19 ;  /* 0x0006481301007387 */ /* 0x0001e20000100800 */
[----:B---3--:R-:W-:-:S03]  /*53010*/  FFMA.FTZ R3, R17, R3, 0.48089820146560668945 ;  /* 0x3ef6384a11037423 */ /* 0x008fc60000010003 */
[----:B0-----:R-:W2:Y:S04]  /*53020*/  LDL.LU R19, [R1+0x2880] ;  /* 0x0028800001137983 */ /* 0x001ea80000300800 */
[----:B------:R0:W-:Y:S04]  /*53030*/  STL [R1+0x62c], R3 ;  /* 0x00062c0301007387 */ /* 0x0001e80000100800 */
[----:B0-----:R-:W3:Y:S04]  /*53040*/  LDL.LU R3, [R1+0x287c] ;  /* 0x00287c0001037983 */ /* 0x001ee80000300800 */
[----:B------:R0:W-:Y:S04]  /*53050*/  STL [R1+0x2878], R11 ;  /* 0x0028780b01007387 */ /* 0x0001e80000100800 */
[----:B0-----:R-:W2:Y:S01]  /*53060*/  LDL.LU R11, [R1+0x63c] ;  /* 0x00063c00010b7983 */ /* 0x001ea20000300800 */
[----:B------:R-:W-:-:S02]  /*53070*/  FFMA.FTZ R23, R28, R18, -0.16845393180847167969 ;  /* 0xbe2c7f301c177423 */ /* 0x000fc40000010012 */
[----:B--2---:R-:W-:-:S05]  /*53080*/  FMUL R11, R29, R11 ;  /* 0x0000000b1d0b7220 */ /* 0x004fca0000400000 */
[----:B------:R0:W-:Y:S04]  /*53090*/  STL [R1+0x63c], R11 ;  /* 0x00063c0b01007387 */ /* 0x0001e80000100800 */
[----:B0-----:R-:W2:Y:S04]  /*530a0*/  LDL.LU R11, [R1+0x2878] ;  /* 0x00287800010b7983 */ /* 0x001ea80000300800 */
[----:B------:R0:W-:Y:S04]  /*530b0*/  STL [R1+0x2874], R10 ;  /* 0x0028740a01007387 */ /* 0x0001e80000100800 */
[----:B0-----:R-:W2:Y:S04]  /*530c0*/  LDL.LU R10, [R1+0x648] ;  /* 0x00064800010a7983 */ /* 0x001ea80000300800 */
[----:B------:R0:W-:Y:S04]  /*530d0*/  STL [R1+0x2870], R18 ;  /* 0x0028701201007387 */ /* 0x0001e80000100800 */
[----:B0-----:R-:W3:Y:S01]  /*530e0*/  LDL.LU R18, [R1+0x62c] ;  /* 0x00062c0001127983 */ /* 0x001ee20000300800 */
[----:B--2---:R-:W-:-:S05]  /*530f0*/  FMUL R10, R27, R10 ;  /* 0x0000000a1b0a7220 */ /* 0x004fca0000400000 */
[----:B------:R0:W-:Y:S01]  /*53100*/  STL [R1+0x648], R10 ;  /* 0x0006480a01007387 */ /* 0x0001e20000100800 */
[----:B---3--:R-:W-:-:S03]  /*53110*/  FFMA.FTZ R18, R17, R18, -0.72134751081466674805 ;  /* 0xbf38aa3b11127423 */ /* 0x008fc60000010012 */
[----:B0-----:R-:W2:Y:S04]  /*53120*/  LDL.LU R10, [R1+0x2874] ;  /* 0x00287400010a7983 */ /* 0x001ea80000300800 */
[----:B------:R0:W-:Y:S04]  /*53130*/  STL [R1+0x62c], R18 ;  /* 0x00062c1201007387 */ /* 0x0001e80000100800 */
[----:B0-----:R-:W3:Y:S04]  /*53140*/  LDL.LU R18, [R1+0x2870] ;  /* 0x0028700001127983 */ /* 0x001ee80000300800 */
[----:B------:R0:W-:Y:S04]  /*53150*/  STL [R1+0x286c], R0 ;  /* 0x00286c0001007387 */ /* 0x0001e80000100800 */
[----:B0-----:R-:W2:Y:S02]  /*53160*/  LDL.LU R0, [R1+0x63c] ;  /* 0x00063c0001007983 */ /* 0x001ea40000300800 */
[----:B--2---:R-:W-:-:S05]  /*53170*/  FMUL R0, R29, R0 ;  /* 0x000000001d007220 */ /* 0x004fca0000400000 */
[----:B------:R0:W-:Y:S04]  /*53180*/  STL [R1+0x63c], R0 ;  /* 0x00063c0001007387 */ /* 0x0001e80000100800 */
[----:B0-----:R-:W2:Y:S04]  /*53190*/  LDL.LU R0, [R1+0x286c] ;  /* 0x00286c0001007983 */ /* 0x001ea80000300800 */
[----:B------:R0:W-:Y:S04]  /*531a0*/  STL [R1+0x2868], R22 ;  /* 0x0028681601007387 */ /* 0x0001e80000100800 */
[----:B0-----:R-:W2:Y:S02]  /*531b0*/  LDL.LU R22, [R1+0x648] ;  /* 0x0006480001167983 */ /* 0x001ea40000300800 */
[----:B--2---:R-:W-:-:S02]  /*531c0*/  FFMA.FTZ R27, R27, 1.4426950216293334961, R22 ;  /* 0x3fb8aa3b1b1b7823 */ /* 0x004fc40000010016 */
[----:B------:R-:W2:Y:S04]  /*531d0*/  LDL.LU R22, [R1+0x2868] ;  /* 0x0028680001167983 */ /* 0x000ea80000300800 */
[----:B------:R0:W-:Y:S04]  /*531e0*/  STL [R1+0x6fc], R27 ;  /* 0x0006fc1b01007387 */ /* 0x0001e80000100800 */
[----:B0-----:R-:W2:Y:S04]  /*531f0*/  LDL.LU R27, [R1+0x62c] ;  /* 0x00062c00011b7983 */ /* 0x001ea80000300800 */
[----:B------:R0:W-:Y:S04]  /*53200*/  STL [R1+0x2864], R2 ;  /* 0x0028640201007387 */ /* 0x0001e80000100800 */
[----:B0-----:R-:W2:Y:S01]  /*53210*/  LDL.LU R2, [R1+0x63c] ;  /* 0x00063c0001027983 */ /* 0x001ea20000300800 */
[----:B------:R-:W-:-:S04]  /*53220*/  FFMA.FTZ R23, R28, R23, 0.1716887056827545166 ;  /* 0x3e2fcf2a1c177423 */ /* 0x000fc80000010017 */
[----:B------:R-:W-:-:S04]  /*53230*/  FFMA.FTZ R23, R28, R23, -0.17900948226451873779 ;  /* 0xbe374e431c177423 */ /* 0x000fc80000010017 */
[----:B------:R-:W-:-:S04]  /*53240*/  FFMA.FTZ R23, R28, R23, 0.20512372255325317383 ;  /* 0x3e520bf41c177423 */ /* 0x000fc80000010017 */
[----:B------:R-:W-:-:S04]  /*53250*/  FFMA.FTZ R23, R28, R23, -0.24046532809734344482 ;  /* 0xbe763c8b1c177423 */ /* 0x000fc80000010017 */
[----:B------:R-:W-:-:S04]  /*53260*/  FFMA.FTZ R23, R28, R23, 0.28857114911079406738 ;  /* 0x3e93bf991c177423 */ /* 0x000fc80000010017 */
[----:B------:R-:W-:-:S04]  /*53270*/  FFMA.FTZ R23, R28, R23, -0.36067417263984680176 ;  /* 0xbeb8aa491c177423 */ /* 0x000fc80000010017 */
[----:B------:R-:W-:-:S04]  /*53280*/  FFMA.FTZ R23, R28, R23, 0.48089820146560668945 ;  /* 0x3ef6384a1c177423 */ /* 0x000fc80000010017 */
[----:B------:R-:W-:-:S04]  /*53290*/  FFMA.FTZ R23, R28, R23, -0.72134751081466674805 ;  /* 0xbf38aa3b1c177423 */ /* 0x000fc80000010017 */
[----:B------:R-:W-:-:S04]  /*532a0*/  FMUL R23, R28, R23 ;  /* 0x000000171c177220 */ /* 0x000fc80000400000 */
[----:B------:R-:W-:-:S04]  /*532b0*/  FMUL R23, R28, R23 ;  /* 0x000000171c177220 */ /* 0x000fc80000400000 */
[----:B------:R-:W-:Y:S01]  /*532c0*/  FFMA.FTZ R23, R28, 1.4426950216293334961, R23 ;  /* 0x3fb8aa3b1c177823 */ /* 0x000fe20000010017 */
[----:B------:R-:W-:Y:S01]  /*532d0*/  IADD3 R28, R25, -0x3f3504f3, RZ ;  /* 0xc0cafb0d191c7810 */ /* 0x000fe20007ffe0ff */
[----:B--2---:R-:W-:Y:S02]  /*532e0*/  FFMA.FTZ R29, R29, 1.4426950216293334961, R2 ;  /* 0x3fb8aa3b1d1d7823 */ /* 0x004fe40000010002 */
[----:B------:R-:W2:Y:S01]  /*532f0*/  LDL.LU R2, [R1+0x2864] ;  /* 0x0028640001027983 */ /* 0x000ea20000300800 */
[----:B------:R-:W-:-:S03]  /*53300*/  FMUL R27, R17, R27 ;  /* 0x0000001b111b7220 */ /* 0x000fc60000400000 */
[----:B------:R0:W-:Y:S04]  /*53310*/  STL [R1+0x6f8], R29 ;  /* 0x0006f81d01007387 */ /* 0x0001e80000100800 */
[----:B------:R1:W-:Y:S01]  /*53320*/  STL [R1+0x6f4], R23 ;  /* 0x0006f41701007387 */ /* 0x0003e20000100800 */
[----:B------:R-:W-:Y:S02]  /*53330*/  LOP3.LUT R28, R28, 0xff800000, RZ, 0xc0, !PT ;  /* 0xff8000001c1c7812 */ /* 0x000fe400078ec0ff */
[----:B0-----:R-:W-:Y:S01]  /*53340*/  IADD3 R29, R24, -0x3f3504f3, RZ ;  /* 0xc0cafb0d181d7810 */ /* 0x001fe20007ffe0ff */
[----:B-1----:R-:W-:Y:S01]  /*53350*/  FMUL R23, R17, R27 ;  /* 0x0000001b11177220 */ /* 0x002fe20000400000 */
[----:B-----5:R-:W-:-:S03]  /*53360*/  IADD3 R27, R13, -0x3f3504f3, RZ ;  /* 0xc0cafb0d0d1b7810 */ /* 0x020fc60007ffe0ff */
[----:B------:R-:W-:Y:S01]  /*53370*/  FFMA.FTZ R17, R17, 1.4426950216293334961, R23 ;  /* 0x3fb8aa3b11117823 */ /* 0x000fe20000010017 */
[----:B------:R-:W-:Y:S02]  /*53380*/  LOP3.LUT R29, R29, 0xff800000, RZ, 0xc0, !PT ;  /* 0xff8000001d1d7812 */ /* 0x000fe400078ec0ff */
[----:B------:R-:W-:Y:S02]  /*53390*/  LOP3.LUT R27, R27, 0xff800000, RZ, 0xc0, !PT ;  /* 0xff8000001b1b7812 */ /* 0x000fe400078ec0ff */
[----:B------:R0:W-:Y:S01]  /*533a0*/  STL [R1+0x674], R17 ;  /* 0x0006741101007387 */ /* 0x0001e20000100800 */
[----:B------:R-:W-:Y:S01]  /*533b0*/  IADD3 R7, R26, -R7, RZ ;  /* 0x800000071a077210 */ /* 0x000fe20007ffe0ff */
[----:B------:R-:W-:Y:S01]  /*533c0*/  IMAD.IADD R29, R24, 0x1, -R29 ;  /* 0x00000001181d7824 */ /* 0x000fe200078e0a1d */
[----:B------:R-:W-:Y:S01]  /*533d0*/  IADD3 R27, R13, -R27, RZ ;  /* 0x8000001b0d1b7210 */ /* 0x000fe20007ffe0ff */
[----:B------:R-:W-:Y:S01]  /*533e0*/  STL [R1+0x2860], R15 ;  /* 0x0028600f01007387 */ /* 0x000fe20000100800 */
[----:B------:R-:W-:-:S03]  /*533f0*/  IADD3 R28, R25, -R28, RZ ;  /* 0x8000001c191c7210 */ /* 0x000fc60007ffe0ff */
[----:B------:R-:W-:Y:S04]  /*53400*/  STL [R1+0x285c], R14 ;  /* 0x00285c0e01007387 */ /* 0x000fe80000100800 */
[----:B------:R-:W-:Y:S01]  /*53410*/  STL [R1+0x2858], R8 ;  /* 0x0028580801007387 */ /* 0x000fe20000100800 */
[----:B0-----:R-:W-:-:S03]  /*53420*/  FADD R17, R7, -1 ;  /* 0xbf80000007117421 */ /* 0x001fc60000000000 */
[----:B------:R0:W-:Y:S01]  /*53430*/  STL [R1+0x2854], R4 ;  /* 0x0028540401007387 */ /* 0x0001e20000100800 */
[----:B------:R-:W-:-:S03]  /*53440*/  FADD R27, R27, -1 ;  /* 0xbf8000001b1b7421 */ /* 0x000fc60000000000 */
[----:B------:R1:W-:Y:S01]  /*53450*/  STL [R1+0x2850], R5 ;  /* 0x0028500501007387 */ /* 0x0003e20000100800 */
[----:B------:R-:W-:-:S03]  /*53460*/  FADD R29, R29, -1 ;  /* 0xbf8000001d1d7421 */ /* 0x000fc60000000000 */
[----:B----4-:R-:W-:Y:S01]  /*53470*/  STL [R1+0x284c], R9 ;  /* 0x00284c0901007387 */ /* 0x010fe20000100800 */
[----:B------:R-:W-:-:S03]  /*53480*/  FADD R28, R28, -1 ;  /* 0xbf8000001c1c7421 */ /* 0x000fc60000000000 */
[----:B------:R-:W-:Y:S01]  /*53490*/  STL [R1+0x2848], R26 ;  /* 0x0028481a01007387 */ /* 0x000fe20000100800 */
[----:B---3--:R-:W-:-:S03]  /*534a0*/  FFMA.FTZ R7, R27, R18, -0.16845393180847167969 ;  /* 0xbe2c7f301b077423 */ /* 0x008fc60000010012 */
[----:B------:R-:W-:Y:S01]  /*534b0*/  STL [R1+0x2844], R19 ;  /* 0x0028441301007387 */ /* 0x000fe20000100800 */
[----:B0-----:R-:W-:-:S03]  /*534c0*/  FFMA.FTZ R4, R29, R18, -0.16845393180847167969 ;  /* 0xbe2c7f301d047423 */ /* 0x001fc60000010012 */
[----:B------:R-:W-:Y:S01]  /*534d0*/  STL [R1+0x2840], R11 ;  /* 0x0028400b01007387 */ /* 0x000fe20000100800 */
[----:B-1----:R-:W-:-:S03]  /*534e0*/  FFMA.FTZ R5, R28, R18, -0.16845393180847167969 ;  /* 0xbe2c7f301c057423 */ /* 0x002fc60000010012 */
[----:B------:R0:W-:Y:S01]  /*534f0*/  STL [R1+0x283c], R3 ;  /* 0x00283c0301007387 */ /* 0x0001e20000100800 */
[----:B------:R-:W-:Y:S02]  /*53500*/  FFMA.FTZ R7, R27, R7, 0.1716887056827545166 ;  /* 0x3e2fcf2a1b077423 */ /* 0x000fe40000010007 */
[----:B------:R-:W-:Y:S02]  /*53510*/  FFMA.FTZ R4, R29, R4, 0.1716887056827545166 ;  /* 0x3e2fcf2a1d047423 */ /* 0x000fe40000010004 */
[----:B------:R-:W-:Y:S02]  /*53520*/  FFMA.FTZ R5, R28, R5, 0.1716887056827545166 ;  /* 0x3e2fcf2a1c057423 */ /* 0x000fe40000010005 */
[----:B0-----:R-:W-:-:S04]  /*53530*/  FFMA.FTZ R3, R17, R18, -0.16845393180847167969 ;  /* 0xbe2c7f3011037423 */ /* 0x001fc80000010012 */
[----:B------:R-:W-:Y:S02]  /*53540*/  FFMA.FTZ R3, R17, R3, 0.1716887056827545166 ;  /* 0x3e2fcf2a11037423 */ /* 0x000fe40000010003 */
[----:B------:R-:W-:Y:S02]  /*53550*/  FFMA.FTZ R7, R27, R7, -0.17900948226451873779 ;  /* 0xbe374e431b077423 */ /* 0x000fe40000010007 */
[----:B------:R-:W-:Y:S02]  /*53560*/  FFMA.FTZ R3, R17, R3, -0.17900948226451873779 ;  /* 0xbe374e4311037423 */ /* 0x000fe40000010003 */
[----:B------:R-:W-:Y:S02]  /*53570*/  FFMA.FTZ R4, R29, R4, -0.17900948226451873779 ;  /* 0xbe374e431d047423 */ /* 0x000fe40000010004 */
[----:B------:R-:W-:Y:S02]  /*53580*/  FFMA.FTZ R5, R28, R5, -0.17900948226451873779 ;  /* 0xbe374e431c057423 */ /* 0x000fe40000010005 */
[----:B------:R-:W-:-:S02]  /*53590*/  FFMA.FTZ R3, R17, R3, 0.20512372255325317383 ;  /* 0x3e520bf411037423 */ /* 0x000fc40000010003 */
[----:B------:R-:W-:Y:S02]  /*535a0*/  FFMA.FTZ R7, R27, R7, 0.20512372255325317383 ;  /* 0x3e520bf41b077423 */ /* 0x000fe40000010007 */
[----:B------:R-:W-:Y:S02]  /*535b0*/  FFMA.FTZ R4, R29, R4, 0.20512372255325317383 ;  /* 0x3e520bf41d047423 */ /* 0x000fe40000010004 */
[----:B------:R-:W-:Y:S02]  /*535c0*/  FFMA.FTZ R5, R28, R5, 0.20512372255325317383 ;  /* 0x3e520bf41c057423 */ /* 0x000fe40000010005 */
[----:B------:R-:W-:Y:S02]  /*535d0*/  FFMA.FTZ R3, R17, R3, -0.24046532809734344482 ;  /* 0xbe763c8b11037423 */ /* 0x000fe40000010003 */
[----:B------:R-:W-:Y:S02]  /*535e0*/  FFMA.FTZ R7, R27, R7, -0.24046532809734344482 ;  /* 0xbe763c8b1b077423 */ /* 0x000fe40000010007 */
[----:B------:R-:W-:-:S02]  /*535f0*/  FFMA.FTZ R4, R29, R4, -0.24046532809734344482 ;  /* 0xbe763c8b1d047423 */ /* 0x000fc40000010004 */
[C---:B------:R-:W-:Y:S02]  /*53600*/  FFMA.FTZ R5, R28.reuse, R5, -0.24046532809734344482 ;  /* 0xbe763c8b1c057423 */ /* 0x040fe40000010005 */
[----:B------:R-:W-:Y:S02]  /*53610*/  FFMA.FTZ R3, R17, R3, 0.28857114911079406738 ;  /* 0x3e93bf9911037423 */ /* 0x000fe40000010003 */
[----:B------:R-:W-:Y:S02]  /*53620*/  FFMA.FTZ R7, R27, R7, 0.28857114911079406738 ;  /* 0x3e93bf991b077423 */ /* 0x000fe40000010007 */
[----:B------:R-:W-:Y:S02]  /*53630*/  FFMA.FTZ R4, R29, R4, 0.28857114911079406738 ;  /* 0x3e93bf991d047423 */ /* 0x000fe40000010004 */
[----:B------:R-:W-:Y:S02]  /*53640*/  FFMA.FTZ R5, R28, R5, 0.28857114911079406738 ;  /* 0x3e93bf991c057423 */ /* 0x000fe40000010005 */
[----:B------:R-:W-:-:S02]  /*53650*/  FFMA.FTZ R3, R17, R3, -0.36067417263984680176 ;  /* 0xbeb8aa4911037423 */ /* 0x000fc40000010003 */
[----:B------:R-:W-:Y:S02]  /*53660*/  FFMA.FTZ R7, R27, R7, -0.36067417263984680176 ;  /* 0xbeb8aa491b077423 */ /* 0x000fe40000010007 */
[----:B------:R-:W-:Y:S01]  /*53670*/  FFMA.FTZ R4, R29, R4, -0.36067417263984680176 ;  /* 0xbeb8aa491d047423 */ /* 0x000fe20000010004 */
[----:B------:R-:W-:Y:S01]  /*53680*/  STL [R1+0x2838], R10 ;  /* 0x0028380a01007387 */ /* 0x000fe20000100800 */
[C---:B------:R-:W-:Y:S02]  /*53690*/  FFMA.FTZ R5, R28.reuse, R5, -0.36067417263984680176 ;  /* 0xbeb8aa491c057423 */ /* 0x040fe40000010005 */
[----:B------:R-:W-:Y:S01]  /*536a0*/  FFMA.FTZ R3, R17, R3, 0.48089820146560668945 ;  /* 0x3ef6384a11037423 */ /* 0x000fe20000010003 */
[----:B------:R-:W-:Y:S01]  /*536b0*/  STL [R1+0x280c], R18 ;  /* 0x00280c1201007387 */ /* 0x000fe20000100800 */
[----:B------:R-:W-:Y:S02]  /*536c0*/  FFMA.FTZ R7, R27, R7, 0.48089820146560668945 ;  /* 0x3ef6384a1b077423 */ /* 0x000fe40000010007 */
[----:B------:R-:W-:Y:S01]  /*536d0*/  FFMA.FTZ R4, R29, R4, 0.48089820146560668945 ;  /* 0x3ef6384a1d047423 */ /* 0x000fe20000010004 */
[----:B------:R-:W-:Y:S01]  /*536e0*/  STL [R1+0x2804], R13 ;  /* 0x0028040d01007387 */ /* 0x000fe20000100800 */
[----:B------:R-:W-:-:S03]  /*536f0*/  FFMA.FTZ R5, R28, R5, 0.48089820146560668945 ;  /* 0x3ef6384a1c057423 */ /* 0x000fc60000010005 */
[----:B------:R-:W-:Y:S01]  /*53700*/  STL [R1+0x2800], R25 ;  /* 0x0028001901007387 */ /* 0x000fe20000100800 */
[----:B------:R-:W-:-:S03]  /*53710*/  FFMA.FTZ R3, R17, R3, -0.72134751081466674805 ;  /* 0xbf38aa3b11037423 */ /* 0x000fc60000010003 */
[----:B------:R-:W-:Y:S01]  /*53720*/  STL [R1+0x27fc], R24 ;  /* 0x0027fc1801007387 */ /* 0x000fe20000100800 */
[----:B------:R-:W-:-:S03]  /*53730*/  FFMA.FTZ R15, R27, R7, -0.72134751081466674805 ;  /* 0xbf38aa3b1b0f7423 */ /* 0x000fc60000010007 */
[----:B------:R0:W-:Y:S01]  /*53740*/  STL [R1+0x27f8], R0 ;  /* 0x0027f80001007387 */ /* 0x0001e20000100800 */
[----:B------:R-:W-:Y:S02]  /*53750*/  FFMA.FTZ R7, R29, R4, -0.72134751081466674805 ;  /* 0xbf38aa3b1d077423 */ /* 0x000fe40000010004 */
[C---:B------:R-:W-:Y:S02]  /*53760*/  FFMA.FTZ R14, R28.reuse, R5, -0.72134751081466674805 ;  /* 0xbf38aa3b1c0e7423 */ /* 0x040fe40000010005 */
[----:B------:R-:W-:Y:S02]  /*53770*/  FMUL R15, R27, R15 ;  /* 0x0000000f1b0f7220 */ /* 0x000fe40000400000 */
[C---:B0-----:R-:W-:Y:S02]  /*53780*/  FMUL R0, R17.reuse, R3 ;  /* 0x0000000311007220 */ /* 0x041fe40000400000 */
[----:B------:R-:W-:Y:S02]  /*53790*/  FMUL R14, R28, R14 ;  /* 0x0000000e1c0e7220 */ /* 0x000fe40000400000 */
[----:B------:R-:W-:-:S02]  /*537a0*/  FMUL R0, R17, R0 ;  /* 0x0000000011007220 */ /* 0x000fc40000400000 */
[----:B------:R-:W-:Y:S02]  /*537b0*/  FMUL R15, R27, R15 ;  /* 0x0000000f1b0f7220 */ /* 0x000fe40000400000 */
[----:B------:R-:W-:Y:S02]  /*537c0*/  FFMA.FTZ R0, R17, 1.4426950216293334961, R0 ;  /* 0x3fb8aa3b11007823 */ /* 0x000fe40000010000 */
[C---:B------:R-:W-:Y:S02]  /*537d0*/  FMUL R14, R28.reuse, R14 ;  /* 0x0000000e1c0e7220 */ /* 0x040fe40000400000 */
[----:B------:R-:W-:Y:S02]  /*537e0*/  FFMA.FTZ R27, R27, 1.4426950216293334961, R15 ;  /* 0x3fb8aa3b1b1b7823 */ /* 0x000fe4000001000f */
[----:B------:R-:W-:Y:S02]  /*537f0*/  FMUL R7, R29, R7 ;  /* 0x000000071d077220 */ /* 0x000fe40000400000 */
[----:B------:R-:W-:-:S02]  /*53800*/  FFMA.FTZ R28, R28, 1.4426950216293334961, R14 ;  /* 0x3fb8aa3b1c1c7823 */ /* 0x000fc4000001000e */
[----:B------:R-:W-:-:S04]  /*53810*/  FMUL R7, R29, R7 ;  /* 0x000000071d077220 */ /* 0x000fc80000400000 */
[----:B------:R-:W-:Y:S01]  /*53820*/  FFMA.FTZ R7, R29, 1.4426950216293334961, R7 ;  /* 0x3fb8aa3b1d077823 */ /* 0x000fe20000010007 */
[----:B--2---:R0:W-:Y:S04]  /*53830*/  STL [R1+0x27f4], R2 ;  /* 0x0027f40201007387 */ /* 0x0041e80000100800 */
[----:B------:R-:W2:Y:S04]  /*53840*/  LDL.LU R8, [R1+0x714] ;  /* 0x0007140001087983 */ /* 0x000ea80000300800 */
[----:B------:R-:W2:Y:S04]  /*53850*/  LDL.LU R4, [R1+0x754] ;  /* 0x0007540001047983 */ /* 0x000ea80000300800 */
[----:B------:R-:W3:Y:S04]  /*53860*/  LDL.LU R5, [R1+0x710] ;  /* 0x0007100001057983 */ /* 0x000ee80000300800 */
[----:B------:R-:W3:Y:S04]  /*53870*/  LDL.LU R13, [R1+0x750] ;  /* 0x00075000010d7983 */ /* 0x000ee80000300800 */
[----:B------:R-:W4:Y:S04]  /*53880*/  LDL.LU R9, [R1+0x70c] ;  /* 0x00070c0001097983 */ /* 0x000f280000300800 */
[----:B------:R-:W4:Y:S04]  /*53890*/  LDL.LU R18, [R1+0x74c] ;  /* 0x00074c0001127983 */ /* 0x000f280000300800 */
        /* <DEDUP_REMOVED lines=10> */
[----:B------:R0:W-:Y:S04]  /*53940*/  STL [R1+0x680], R0 ;  /* 0x0006800001007387 */ /* 0x0001e80000100800 */
[----:B0-----:R-:W5:Y:S04]  /*53950*/  LDL.LU R0, [R1+0xc] ;  /* 0x00000c0001007983 */ /* 0x001f680000300800 */
[----:B------:R-:W5:Y:S04]  /*53960*/  LDL.LU R15, [R1+0x2860] ;  /* 0x00286000010f7983 */ /* 0x000f680000300800 */
[----:B------:R0:W-:Y:S04]  /*53970*/  STL [R1+0x6e4], R27 ;  /* 0x0006e41b01007387 */ /* 0x0001e80000100800 */
[----:B0-----:R-:W5:Y:S04]  /*53980*/  LDL.LU R27, [R1+0x738] ;  /* 0x00073800011b7983 */ /* 0x001f680000300800 */
[----:B------:R-:W5:Y:S04]  /*53990*/  LDL.LU R14, [R1+0x285c] ;  /* 0x00285c00010e7983 */ /* 0x000f680000300800 */
[----:B------:R0:W-:Y:S04]  /*539a0*/  STL [R1+0x6e0], R28 ;  /* 0x0006e01c01007387 */ /* 0x0001e80000100800 */
[----:B0-----:R-:W5:Y:S04]  /*539b0*/  LDL.LU R28, [R1+0x73c] ;  /* 0x00073c00011c7983 */ /* 0x001f680000300800 */
[----:B------:R-:W5:Y:S01]  /*539c0*/  LDL.LU R29, [R1+0x740] ;  /* 0x00074000011d7983 */ /* 0x000f620000300800 */
[----:B--2---:R-:W-:-:S03]  /*539d0*/  FADD R4, R4, R8 ;  /* 0x0000000804047221 */ /* 0x004fc60000000000 */
[----:B------:R-:W2:Y:S04]  /*539e0*/  LDL.LU R8, [R1+0x2858] ;  /* 0x0028580001087983 */ /* 0x000ea80000300800 */
[----:B------:R0:W-:Y:S01]  /*539f0*/  STL [R1+0x64c], R4 ;  /* 0x00064c0401007387 */ /* 0x0001e20000100800 */
[----:B---3--:R-:W-:-:S03]  /*53a00*/  FADD R13, R13, R5 ;  /* 0x000000050d0d7221 */ /* 0x008fc60000000000 */
[----:B0-----:R-:W3:Y:S01]  /*53a10*/  LDL.LU R4, [R1+0x2854] ;  /* 0x0028540001047983 */ /* 0x001ee20000300800 */
[----:B----4-:R-:W-:Y:S02]  /*53a20*/  FADD R18, R18, R9 ;  /* 0x0000000912127221 */ /* 0x010fe40000000000 */
[----:B-----5:R-:W-:Y:S02]  /*53a30*/  FADD R2, R2, R26 ;  /* 0x0000001a02027221 */ /* 0x020fe40000000000 */
[----:B------:R-:W-:Y:S01]  /*53a40*/  FADD R23, R23, R19 ;  /* 0x0000001317177221 */ /* 0x000fe20000000000 */
[----:B------:R-:W-:Y:S02]  /*53a50*/  ISETP.GE.U32.AND P3, PT, R15, 0x7f800000, PT ;  /* 0x7f8000000f00780c */ /* 0x000fe40003f66070 */
[----:B------:R-:W4:Y:S04]  /*53a60*/  LDL.LU R15, [R1+0x728] ;  /* 0x00072800010f7983 */ /* 0x000f280000300800 */
[----:B------:R-:W5:Y:S04]  /*53a70*/  LDL.LU R5, [R1+0x2850] ;  /* 0x0028500001057983 */ /* 0x000f680000300800 */
[----:B------:R-:W2:Y:S04]  /*53a80*/  LDL.LU R9, [R1+0x284c] ;  /* 0x00284c0001097983 */ /* 0x000ea80000300800 */
[----:B------:R-:W2:Y:S01]  /*53a90*/  LDL.LU R26, [R1+0x2848] ;  /* 0x00284800011a7983 */ /* 0x000ea20000300800 */
[----:B------:R-:W-:-:S03]  /*53aa0*/  FADD R27, R27, R10 ;  /* 0x0000000a1b1b7221 */ /* 0x000fc60000000000 */
[----:B------:R-:W2:Y:S01]  /*53ab0*/  LDL.LU R19, [R1+0x2844] ;  /* 0x0028440001137983 */ /* 0x000ea20000300800 */
[----:B------:R-:W-:Y:S02]  /*53ac0*/  FADD R28, R28, R3 ;  /* 0x000000031c1c7221 */ /* 0x000fe40000000000 */
[----:B------:R-:W-:Y:S02]  /*53ad0*/  FADD R29, R29, R11 ;  /* 0x0000000b1d1d7221 */ /* 0x000fe40000000000 */
[----:B------:R-:W2:Y:S04]  /*53ae0*/  LDL.LU R11, [R1+0x2840] ;  /* 0x00284000010b7983 */ /* 0x000ea80000300800 */
[----:B------:R-:W2:Y:S04]  /*53af0*/  LDL.LU R3, [R1+0x283c] ;  /* 0x00283c0001037983 */ /* 0x000ea80000300800 */
[----:B------:R-:W2:Y:S04]  /*53b00*/  LDL.LU R10, [R1+0x2838] ;  /* 0x00283800010a7983 */ /* 0x000ea80000300800 */
[----:B------:R0:W-:Y:S04]  /*53b10*/  STL [R1+0x2834], R14 ;  /* 0x0028340e01007387 */ /* 0x0001e80000100800 */
[----:B0-----:R-:W2:Y:S04]  /*53b20*/  LDL R14, [R1+0x20] ;  /* 0x00002000010e7983 */ /* 0x001ea80000100800 */
[----:B------:R0:W-:Y:S04]  /*53b30*/  STL [R1+0x2830], R22 ;  /* 0x0028301601007387 */ /* 0x0001e80000100800 */
[----:B0-----:R-:W3:Y:S01]  /*53b40*/  LDL.LU R22, [R1+0x6f4] ;  /* 0x0006f40001167983 */ /* 0x001ee20000300800 */
[----:B--2---:R-:W-:-:S03]  /*53b50*/  ISETP.GE.U32.AND P2, PT, R14, 0x7f800000, PT ;  /* 0x7f8000000e00780c */ /* 0x004fc60003f46070 */
[----:B------:R-:W2:Y:S01]  /*53b60*/  LDL.LU R14, [R1+0x2834] ;  /* 0x00283400010e7983 */ /* 0x000ea20000300800 */
[----:B---3--:R-:W-:-:S03]  /*53b70*/  FADD R17, R17, R22 ;  /* 0x0000001611117221 */ /* 0x008fc60000000000 */
[----:B------:R-:W3:Y:S04]  /*53b80*/  LDL.LU R22, [R1+0x2830] ;  /* 0x0028300001167983 */ /* 0x000ee80000300800 */
[----:B------:R0:W-:Y:S04]  /*53b90*/  STL [R1+0x282c], R29 ;  /* 0x00282c1d01007387 */ /* 0x0001e80000100800 */
[----:B0-----:R-:W2:Y:S04]  /*53ba0*/  LDL.LU R29, [R1+0x674] ;  /* 0x00067400011d7983 */ /* 0x001ea80000300800 */
[----:B------:R0:W-:Y:S04]  /*53bb0*/  STL [R1+0x2828], R28 ;  /* 0x0028281c01007387 */ /* 0x0001e80000100800 */
[----:B0-----:R-:W3:Y:S04]  /*53bc0*/  LDL.LU R28, [R1+0x6e4] ;  /* 0x0006e400011c7983 */ /* 0x001ee80000300800 */
[----:B------:R0:W-:Y:S04]  /*53bd0*/  STL [R1+0x2824], R8 ;  /* 0x0028240801007387 */ /* 0x0001e80000100800 */
[----:B0-----:R-:W4:Y:S04]  /*53be0*/  LDL.LU R8, [R1+0x680] ;  /* 0x0006800001087983 */ /* 0x001f280000300800 */
[----:B------:R0:W-:Y:S04]  /*53bf0*/  STL [R1+0x2820], R4 ;  /* 0x0028200401007387 */ /* 0x0001e80000100800 */
[----:B0-----:R-:W4:Y:S04]  /*53c00*/  LDL.LU R4, [R1+0x24] ;  /* 0x0000240001047983 */ /* 0x001f280000300800 */
[----:B-----5:R0:W-:Y:S04]  /*53c10*/  STL [R1+0x281c], R5 ;  /* 0x00281c0501007387 */ /* 0x0201e80000100800 */
[----:B0-----:R-:W5:Y:S04]  /*53c20*/  LDL.LU R5, [R1+0x64c] ;  /* 0x00064c0001057983 */ /* 0x001f680000300800 */
[----:B------:R0:W-:Y:S04]  /*53c30*/  STL [R1+0x2818], R9 ;  /* 0x0028180901007387 */ /* 0x0001e80000100800 */
[----:B0-----:R-:W5:Y:S04]  /*53c40*/  LDL.LU R9, [R1+0x1c] ;  /* 0x00001c0001097983 */ /* 0x001f680000300800 */
[----:B------:R0:W-:Y:S04]  /*53c50*/  STL [R1+0x2814], R26 ;  /* 0x0028141a01007387 */ /* 0x0001e80000100800 */
[----:B0-----:R-:W5:Y:S04]  /*53c60*/  LDL.LU R26, [R1+0x20] ;  /* 0x00002000011a7983 */ /* 0x001f680000300800 */
[----:B------:R0:W-:Y:S04]  /*53c70*/  STL [R1+0x2810], R27 ;  /* 0x0028101b01007387 */ /* 0x0001e80000100800 */
[----:B0-----:R-:W5:Y:S04]  /*53c80*/  LDL.LU R27, [R1+0x18] ;  /* 0x00001800011b7983 */ /* 0x001f680000300800 */
[----:B------:R0:W-:Y:S04]  /*53c90*/  STL [R1+0x2808], R7 ;  /* 0x0028080701007387 */ /* 0x0001e80000100800 */
[----:B0-----:R-:W5:Y:S01]  /*53ca0*/  LDL.LU R7, [R1+0x6e0] ;  /* 0x0006e00001077983 */ /* 0x001f620000300800 */
[----:B--2---:R-:W-:-:S03]  /*53cb0*/  FADD R19, R19, R29 ;  /* 0x0000001d13137221 */ /* 0x004fc60000000000 */
[----:B------:R-:W2:Y:S01]  /*53cc0*/  LDL.LU R29, [R1+0x282c] ;  /* 0x00282c00011d7983 */ /* 0x000ea20000300800 */
[----:B---3--:R-:W-:-:S03]  /*53cd0*/  FADD R11, R11, R28 ;  /* 0x0000001c0b0b7221 */ /* 0x008fc60000000000 */
[----:B------:R-:W3:Y:S01]  /*53ce0*/  LDL.LU R28, [R1+0x2828] ;  /* 0x00282800011c7983 */ /* 0x000ee20000300800 */
[----:B----4-:R-:W-:Y:S01]  /*53cf0*/  FADD R15, R15, R8 ;  /* 0x000000080f0f7221 */ /* 0x010fe20000000000 */
[----:B------:R-:W-:Y:S02]  /*53d00*/  @P3 MOV R8, 0x7f800000 ;  /* 0x7f80000000083802 */ /* 0x000fe40000000f00 */
[----:B------:R-:W-:-:S03]  /*53d10*/  FSETP.NEU.AND P1, PT, R4, RZ, PT ;  /* 0x000000ff0400720b */ /* 0x000fc60003f2d000 */
[----:B-----5:R-:W-:Y:S02]  /*53d20*/  @P3 FFMA.FTZ R5, R4, R8, +INF ;  /* 0x7f80000004053423 */ /* 0x020fe40000010008 */
[----:B------:R-:W4:Y:S03]  /*53d30*/  LDL.LU R8, [R1+0x2824] ;  /* 0x0028240001087983 */ /* 0x000f260000300800 */
[----:B------:R-:W-:Y:S01]  /*53d40*/  FSEL R5, R5, -INF , P1 ;  /* 0xff80000005057808 */ /* 0x000fe20000800000 */
[----:B------:R-:W4:Y:S01]  /*53d50*/  LDL.LU R4, [R1+0x2820] ;  /* 0x0028200001047983 */ /* 0x000f220000300800 */
[----:B------:R-:W-:-:S03]  /*53d60*/  ISETP.GE.U32.AND P6, PT, R9, 0x7f800000, PT ;  /* 0x7f8000000900780c */ /* 0x000fc60003fc6070 */
[----:B------:R0:W-:Y:S10]  /*53d70*/  STL [R1+0x170c], R5 ;  /* 0x00170c0501007387 */ /* 0x0001f40000100800 */
[----:B0-----:R-:W-:-:S02]  /*53d80*/  @P6 MOV R5, 0x7f800000 ;  /* 0x7f80000000056802 */ /* 0x001fc40000000f00 */
[----:B------:R-:W-:Y:S02]  /*53d90*/  FSETP.NEU.AND P5, PT, R26, RZ, PT ;  /* 0x000000ff1a00720b */ /* 0x000fe40003fad000 */
[----:B------:R-:W-:Y:S01]  /*53da0*/  ISETP.GE.U32.AND P4, PT, R27, 0x7f800000, PT ;  /* 0x7f8000001b00780c */ /* 0x000fe20003f86070 */
[----:B------:R-:W-:Y:S02]  /*53db0*/  @P6 FFMA.FTZ R18, R9, R5, +INF ;  /* 0x7f80000009126423 */ /* 0x000fe40000010005 */
[----:B------:R-:W5:Y:S01]  /*53dc0*/  LDL.LU R5, [R1+0x281c] ;  /* 0x00281c0001057983 */ /* 0x000f620000300800 */
[----:B------:R-:W-:Y:S01]  /*53dd0*/  FADD R10, R10, R7 ;  /* 0x000000070a0a7221 */ /* 0x000fe20000000000 */
[----:B------:R-:W-:-:S05]  /*53de0*/  @P2 MOV R7, 0x7f800000 ;  /* 0x7f80000000072802 */ /* 0x000fca0000000f00 */
[----:B------:R-:W-:Y:S01]  /*53df0*/  @P2 FFMA.FTZ R13, R26, R7, +INF ;  /* 0x7f8000001a0d2423 */ /* 0x000fe20000010007 */
[----:B------:R-:W-:Y:S02]  /*53e00*/  FSETP.NEU.AND P2, PT, R9, RZ, PT ;  /* 0x000000ff0900720b */ /* 0x000fe40003f4d000 */
[----:B------:R-:W-:Y:S01]  /*53e10*/  @P4 IMAD.MOV.U32 R26, RZ, RZ, 0x7f800000 ;  /* 0x7f800000ff1a4424 */ /* 0x000fe200078e00ff */
[----:B------:R-:W5:Y:S01]  /*53e20*/  LDL.LU R9, [R1+0x2818] ;  /* 0x0028180001097983 */ /* 0x000f620000300800 */
[C---:B------:R-:W-:Y:S02]  /*53e30*/  FSETP.NEU.AND P6, PT, R27.reuse, RZ, PT ;  /* 0x000000ff1b00720b */ /* 0x040fe40003fcd000 */
[----:B------:R-:W-:Y:S02]  /*53e40*/  @P4 FFMA.FTZ R2, R27, R26, +INF ;  /* 0x7f8000001b024423 */ /* 0x000fe4000001001a */
[----:B------:R-:W4:Y:S04]  /*53e50*/  LDL.LU R26, [R1+0x2814] ;  /* 0x00281400011a7983 */ /* 0x000f280000300800 */
[----:B------:R-:W4:Y:S01]  /*53e60*/  LDL.LU R27, [R1+0x2810] ;  /* 0x00281000011b7983 */ /* 0x000f220000300800 */
[----:B------:R-:W-:-:S13]  /*53e70*/  ISETP.GE.U32.AND P0, PT, R24, 0x7f800000, PT ;  /* 0x7f8000001800780c */ /* 0x000fda0003f06070 */
[----:B------:R-:W-:-:S05]  /*53e80*/  @P0 MOV R7, 0x7f800000 ;  /* 0x7f80000000070802 */ /* 0x000fca0000000f00 */
[----:B------:R-:W-:Y:S01]  /*53e90*/  @P0 FFMA.FTZ R23, R24, R7, +INF ;  /* 0x7f80000018170423 */ /* 0x000fe20000010007 */
[----:B------:R-:W-:-:S05]  /*53ea0*/  FSEL R7, R13, -INF , P5 ;  /* 0xff8000000d077808 */ /* 0x000fca0002800000 */
[----:B------:R0:W-:Y:S02]  /*53eb0*/  STL [R1+0x1704], R7 ;  /* 0x0017040701007387 */ /* 0x0001e40000100800 */
[----:B0-----:R-:W-:Y:S02]  /*53ec0*/  FSEL R7, R18, -INF , P2 ;  /* 0xff80000012077808 */ /* 0x001fe40001000000 */
[----:B------:R-:W4:Y:S01]  /*53ed0*/  LDL.LU R18, [R1+0x280c] ;  /* 0x00280c0001127983 */ /* 0x000f220000300800 */
[C---:B------:R-:W-:Y:S02]  /*53ee0*/  ISETP.GE.U32.AND P3, PT, R25.reuse, 0x7f800000, PT ;  /* 0x7f8000001900780c */ /* 0x040fe40003f66070 */
[----:B------:R-:W-:Y:S01]  /*53ef0*/  ISETP.GE.U32.AND P1, PT, R0, 0x7f800000, PT ;  /* 0x7f8000000000780c */ /* 0x000fe20003f26070 */
[----:B------:R0:W-:Y:S01]  /*53f00*/  STL [R1+0x1714], R7 ;  /* 0x0017140701007387 */ /* 0x0001e20000100800 */
[----:B------:R-:W-:Y:S02]  /*53f10*/  FSETP.NEU.AND P4, PT, R24, RZ, PT ;  /* 0x000000ff1800720b */ /* 0x000fe40003f8d000 */
[----:B------:R-:W-:-:S07]  /*53f20*/  FSETP.NEU.AND P2, PT, R25, RZ, PT ;  /* 0x000000ff1900720b */ /* 0x000fce0003f4d000 */
[----:B------:R-:W-:Y:S01]  /*53f30*/  @P3 MOV R13, 0x7f800000 ;  /* 0x7f800000000d3802 */ /* 0x000fe20000000f00 */
[----:B0-----:R-:W4:Y:S01]  /*53f40*/  LDL.LU R7, [R1+0x2808] ;  /* 0x0028080001077983 */ /* 0x001f220000300800 */
[----:B------:R-:W-:Y:S02]  /*53f50*/  @P1 MOV R24, 0x7f800000 ;  /* 0x7f80000000181802 */ /* 0x000fe40000000f00 */
[----:B------:R-:W-:Y:S02]  /*53f60*/  ISETP.GE.U32.AND P0, PT, R3, 0x7f800000, PT ;  /* 0x7f8000000300780c */ /* 0x000fe40003f06070 */
[----:B------:R-:W-:Y:S02]  /*53f70*/  FSEL R2, R2, -INF , P6 ;  /* 0xff80000002027808 */ /* 0x000fe40003000000 */
[----:B------:R-:W-:Y:S01]  /*53f80*/  FSEL R23, R23, -INF , P4 ;  /* 0xff80000017177808 */ /* 0x000fe20002000000 */
[----:B--2---:R-:W-:Y:S02]  /*53f90*/  @P3 FFMA.FTZ R29, R25, R13, +INF ;  /* 0x7f800000191d3423 */ /* 0x004fe4000001000d */
[----:B------:R-:W2:Y:S04]  /*53fa0*/  LDL.LU R13, [R1+0x2804] ;  /* 0x00280400010d7983 */ /* 0x000ea80000300800 */
[----:B------:R-:W2:Y:S01]  /*53fb0*/  LDL.LU R25, [R1+0x2800] ;  /* 0x0028000001197983 */ /* 0x000ea20000300800 */
[C---:B------:R-:W-:Y:S01]  /*53fc0*/  FSETP.NEU.AND P3, PT, R0.reuse, RZ, PT ;  /* 0x000000ff0000720b */ /* 0x040fe20003f6d000 */
[----:B---3--:R-:W-:-:S02]  /*53fd0*/  @P1 FFMA.FTZ R28, R0, R24, +INF ;  /* 0x7f800000001c1423 */ /* 0x008fc40000010018 */
[----:B------:R-:W3:Y:S04]  /*53fe0*/  LDL.LU R24, [R1+0x27fc] ;  /* 0x0027fc0001187983 */ /* 0x000ee80000300800 */
[----:B------:R-:W3:Y:S04]  /*53ff0*/  LDL.LU R0, [R1+0x27f8] ;  /* 0x0027f80001007983 */ /* 0x000ee80000300800 */
[----:B------:R0:W-:Y:S01]  /*54000*/  STL [R1+0x1718], R2 ;  /* 0x0017180201007387 */ /* 0x0001e20000100800 */
[----:B------:R-:W-:-:S03]  /*54010*/  FSETP.NEU.AND P1, PT, R3, RZ, PT ;  /* 0x000000ff0300720b */ /* 0x000fc60003f2d000 */
[----:B0-----:R-:W3:Y:S04]  /*54020*/  LDL.LU R2, [R1+0x27f4] ;  /* 0x0027f40001027983 */ /* 0x001ee80000300800 */
[----:B------:R-:W-:Y:S01]  /*54030*/  STL [R1+0x1720], R23 ;  /* 0x0017201701007387 */ /* 0x000fe20000100800 */
[----:B-----5:R-:W-:-:S03]  /*54040*/  IADD3 R5, R9, -R5, RZ ;  /* 0x8000000509057210 */ /* 0x020fc60007ffe0ff */
[----:B------:R0:W-:Y:S02]  /*54050*/  STL [R1+0x2560], R9 ;  /* 0x0025600901007387 */ /* 0x0001e40000100800 */
[----:B0-----:R-:W-:-:S05]  /*54060*/  @P0 MOV R9, 0x7f800000 ;  /* 0x7f80000000090802 */ /* 0x001fca0000000f00 */
[----:B----4-:R-:W-:Y:S02]  /*54070*/  @P0 FFMA.FTZ R27, R3, R9, +INF ;  /* 0x7f800000031b0423 */ /* 0x010fe40000010009 */
[----:B------:R-:W4:Y:S01]  /*54080*/  LDL.LU R3, [R1+0x27f0] ;  /* 0x0027f00001037983 */ /* 0x000f220000300800 */
[----:B------:R-:W-:Y:S01]  /*54090*/  ISETP.GE.U32.AND P5, PT, R14, 0x7f800000, PT ;  /* 0x7f8000000e00780c */ /* 0x000fe20003fa6070 */
[----:B------:R-:W-:Y:S01]  /*540a0*/  IMAD.IADD R8, R4, 0x1, -R8 ;  /* 0x0000000104087824 */ /* 0x000fe200078e0a08 */
[----:B------:R-:W-:-:S03]  /*540b0*/  ISETP.GE.U32.AND P4, PT, R22, 0x7f800000, PT ;  /* 0x7f8000001600780c */ /* 0x000fc60003f86070 */
[----:B------:R-:W-:Y:S01]  /*540c0*/  FADD R8, R8, -1 ;  /* 0xbf80000008087421 */ /* 0x000fe20000000000 */
[----:B------:R-:W-:Y:S01]  /*540d0*/  ISETP.GE.U32.AND P6, PT, R26, 0x7f800000, PT ;  /* 0x7f8000001a00780c */ /* 0x000fe20003fc6070 */
[----:B------:R-:W-:Y:S01]  /*540e0*/  FADD R5, R5, -1 ;  /* 0xbf80000005057421 */ /* 0x000fe20000000000 */
[----:B------:R-:W-:-:S05]  /*540f0*/  FSETP.NEU.AND P0, PT, R14, RZ, PT ;  /* 0x000000ff0e00720b */ /* 0x000fca0003f0d000 */
[----:B------:R-:W-:-:S05]  /*54100*/  @P5 MOV R23, 0x7f800000 ;  /* 0x7f80000000175802 */ /* 0x000fca0000000f00 */
[----:B------:R-:W-:Y:S02]  /*54110*/  @P5 FFMA.FTZ R17, R14, R23, +INF ;  /* 0x7f8000000e115423 */ /* 0x000fe40000010017 */
[CC--:B------:R-:W-:Y:S02]  /*54120*/  FFMA.FTZ R9, R8.reuse, R18.reuse, -0.16845393180847167969 ;  /* 0xbe2c7f3008097423 */ /* 0x0c0fe40000010012 */
[C---:B------:R-:W-:Y:S02]  /*54130*/  FFMA.FTZ R14, R5.reuse, R18, -0.16845393180847167969 ;  /* 0xbe2c7f30050e7423 */ /* 0x040fe40000010012 */
[C---:B------:R-:W-:Y:S02]  /*54140*/  FFMA.FTZ R9, R8.reuse, R9, 0.1716887056827545166 ;  /* 0x3e2fcf2a08097423 */ /* 0x040fe40000010009 */
[----:B------:R-:W-:Y:S02]  /*54150*/  FFMA.FTZ R14, R5, R14, 0.1716887056827545166 ;  /* 0x3e2fcf2a050e7423 */ /* 0x000fe4000001000e */
[----:B------:R-:W-:Y:S01]  /*54160*/  FFMA.FTZ R9, R8, R9, -0.17900948226451873779 ;  /* 0xbe374e4308097423 */ /* 0x000fe20000010009 */
[----:B------:R-:W-:Y:S01]  /*54170*/  @P6 MOV R18, 0x7f800000 ;  /* 0x7f80000000126802 */ /* 0x000fe20000000f00 */
[----:B------:R-:W-:-:S02]  /*54180*/  @P4 IMAD.MOV.U32 R23, RZ, RZ, 0x7f800000 ;  /* 0x7f800000ff174424 */ /* 0x000fc400078e00ff */
[----:B------:R-:W-:Y:S02]  /*54190*/  FFMA.FTZ R9, R8, R9, 0.20512372255325317383 ;  /* 0x3e520bf408097423 */ /* 0x000fe40000010009 */
[C---:B------:R-:W-:Y:S02]  /*541a0*/  FFMA.FTZ R14, R5.reuse, R14, -0.17900948226451873779 ;  /* 0xbe374e43050e7423 */ /* 0x040fe4000001000e */
[----:B------:R-:W-:Y:S01]  /*541b0*/  @P4 FFMA.FTZ R19, R22, R23, +INF ;  /* 0x7f80000016134423 */ /* 0x000fe20000010017 */
[----:B------:R-:W-:Y:S01]  /*541c0*/  FSETP.NEU.AND P4, PT, R26, RZ, PT ;  /* 0x000000ff1a00720b */ /* 0x000fe20003f8d000 */
[----:B------:R-:W-:Y:S01]  /*541d0*/  FFMA.FTZ R9, R8, R9, -0.24046532809734344482 ;  /* 0xbe763c8b08097423 */ /* 0x000fe20000010009 */
[----:B------:R-:W5:Y:S01]  /*541e0*/  LDL.LU R23, [R1+0x27ec] ;  /* 0x0027ec0001177983 */ /* 0x000f620000300800 */
[----:B------:R-:W-:Y:S02]  /*541f0*/  @P6 FFMA.FTZ R15, R26, R18, +INF ;  /* 0x7f8000001a0f6423 */ /* 0x000fe40000010012 */
[----:B------:R-:W-:Y:S01]  /*54200*/  FFMA.FTZ R26, R5, R14, 0.20512372255325317383 ;  /* 0x3e520bf4051a7423 */ /* 0x000fe2000001000e */
[----:B------:R-:W-:Y:S01]  /*54210*/  FSEL R14, R29, -INF , P2 ;  /* 0xff8000001d0e7808 */ /* 0x000fe20001000000 */
[----:B------:R-:W-:Y:S01]  /*54220*/  FFMA.FTZ R29, R8, R9, 0.28857114911079406738 ;  /* 0x3e93bf99081d7423 */ /* 0x000fe20000010009 */
[----:B------:R-:W-:Y:S01]  /*54230*/  FSEL R9, R28, -INF , P3 ;  /* 0xff8000001c097808 */ /* 0x000fe20001800000 */
[C---:B------:R-:W-:Y:S01]  /*54240*/  FFMA.FTZ R26, R5.reuse, R26, -0.24046532809734344482 ;  /* 0xbe763c8b051a7423 */ /* 0x040fe2000001001a */
[----:B------:R-:W-:Y:S04]  /*54250*/  STL [R1+0x674], R19 ;  /* 0x0006741301007387 */ /* 0x000fe80000100800 */
[----:B------:R-:W-:Y:S01]  /*54260*/  STL [R1+0x1494], R15 ;  /* 0x0014940f01007387 */ /* 0x000fe20000100800 */
[----:B------:R-:W-:-:S03]  /*54270*/  FFMA.FTZ R26, R5, R26, 0.28857114911079406738 ;  /* 0x3e93bf99051a7423 */ /* 0x000fc6000001001a */
[----:B------:R-:W-:Y:S04]  /*54280*/  STL [R1+0x1708], R14 ;  /* 0x0017080e01007387 */ /* 0x000fe80000100800 */
[----:B------:R0:W-:Y:S01]  /*54290*/  STL [R1+0x1710], R9 ;  /* 0x0017100901007387 */ /* 0x0001e20000100800 */
[----:B------:R-:W-:Y:S02]  /*542a0*/  FFMA.FTZ R26, R5, R26, -0.36067417263984680176 ;  /* 0xbeb8aa49051a7423 */ /* 0x000fe4000001001a */
[----:B------:R-:W-:Y:S01]  /*542b0*/  FFMA.FTZ R28, R8, R29, -0.36067417263984680176 ;  /* 0xbeb8aa49081c7423 */ /* 0x000fe2000001001d */
[----:B0-----:R-:W-:-:S05]  /*542c0*/  FSEL R9, R27, -INF , P1 ;  /* 0xff8000001b097808 */ /* 0x001fca0000800000 */
[----:B------:R0:W-:Y:S01]  /*542d0*/  STL [R1+0x171c], R9 ;  /* 0x00171c0901007387 */ /* 0x0001e20000100800 */
[----:B------:R-:W-:Y:S01]  /*542e0*/  FFMA.FTZ R27, R8, R28, 0.48089820146560668945 ;  /* 0x3ef6384a081b7423 */ /* 0x000fe2000001001c */
[----:B0-----:R-:W-:Y:S01]  /*542f0*/  FSEL R9, R17, -INF , P0 ;  /* 0xff80000011097808 */ /* 0x001fe20000000000 */
[----:B------:R-:W-:-:S04]  /*54300*/  FFMA.FTZ R17, R5, R26, 0.48089820146560668945 ;  /* 0x3ef6384a05117423 */ /* 0x000fc8000001001a */
[C---:B------:R-:W-:Y:S02]  /*54310*/  FFMA.FTZ R17, R5.reuse, R17, -0.72134751081466674805 ;  /* 0xbf38aa3b05117423 */ /* 0x040fe40000010011 */
[----:B------:R-:W-:Y:S02]  /*54320*/  FFMA.FTZ R26, R8, R27, -0.72134751081466674805 ;  /* 0xbf38aa3b081a7423 */ /* 0x000fe4000001001b */
[----:B------:R-:W-:-:S04]  /*54330*/  FMUL R17, R5, R17 ;  /* 0x0000001105117220 */ /* 0x000fc80000400000 */
[----:B------:R-:W-:-:S04]  /*54340*/  FMUL R17, R5, R17 ;  /* 0x0000001105117220 */ /* 0x000fc80000400000 */
[----:B------:R-:W-:Y:S01]  /*54350*/  FFMA.FTZ R17, R5, 1.4426950216293334961, R17 ;  /* 0x3fb8aa3b05117823 */ /* 0x000fe20000010011 */
[----:B------:R-:W-:Y:S01]  /*54360*/  STL [R1+0x1724], R9 ;  /* 0x0017240901007387 */ /* 0x000fe20000100800 */
[----:B--2---:R-:W-:Y:S02]  /*54370*/  ISETP.GE.U32.AND P2, PT, R13, 0x7f800000, PT ;  /* 0x7f8000000d00780c */ /* 0x004fe40003f46070 */
[----:B------:R-:W-:Y:S02]  /*54380*/  ISETP.GE.U32.AND P6, PT, R25, 0x7f800000, PT ;  /* 0x7f8000001900780c */ /* 0x000fe40003fc6070 */
[----:B---3--:R-:W-:-:S09]  /*54390*/  ISETP.GE.U32.AND P1, PT, R24, 0x7f800000, PT ;  /* 0x7f8000001800780c */ /* 0x008fd20003f26070 */
[----:B------:R-:W-:Y:S02]  /*543a0*/  @P2 MOV R28, 0x7f800000 ;  /* 0x7f800000001c2802 */ /* 0x000fe40000000f00 */
[----:B------:R-:W-:-:S03]  /*543b0*/  @P6 IMAD.MOV.U32 R27, RZ, RZ, 0x7f800000 ;  /* 0x7f800000ff1b6424 */ /* 0x000fc600078e00ff */
[----:B------:R-:W-:Y:S01]  /*543c0*/  @P2 FFMA.FTZ R11, R13, R28, +INF ;  /* 0x7f8000000d0b2423 */ /* 0x000fe2000001001c */
[C---:B------:R-:W-:Y:S01]  /*543d0*/  FSETP.NEU.AND P2, PT, R25.reuse, RZ, PT ;  /* 0x000000ff1900720b */ /* 0x040fe20003f4d000 */
[----:B------:R-:W-:Y:S01]  /*543e0*/  @P6 FFMA.FTZ R10, R25, R27, +INF ;  /* 0x7f800000190a6423 */ /* 0x000fe2000001001b */
[----:B------:R-:W-:Y:S02]  /*543f0*/  @P1 MOV R25, 0x7f800000 ;  /* 0x7f80000000191802 */ /* 0x000fe40000000f00 */
[----:B------:R-:W-:Y:S01]  /*54400*/  STL [R1+0x1490], R11 ;  /* 0x0014900b01007387 */ /* 0x000fe20000100800 */
[----:B------:R-:W-:-:S03]  /*54410*/  FADD R17, R2, R17 ;  /* 0x0000001102117221 */ /* 0x000fc60000000000 */
[----:B------:R-:W-:Y:S01]  /*54420*/  STL [R1+0x148c], R10 ;  /* 0x00148c0a01007387 */ /* 0x000fe20000100800 */
[----:B----4-:R-:W-:Y:S02]  /*54430*/  FADD R3, R3, R7 ;  /* 0x0000000703037221 */ /* 0x010fe40000000000 */
[----:B------:R-:W-:-:S05]  /*54440*/  @P1 FFMA.FTZ R3, R24, R25, +INF ;  /* 0x7f80000018031423 */ /* 0x000fca0000010019 */
[----:B------:R-:W-:Y:S04]  /*54450*/  STL [R1+0x1434], R3 ;  /* 0x0014340301007387 */ /* 0x000fe80000100800 */
[----:B------:R-:W-:Y:S04]  /*54460*/  STL [R1+0x2564], R17 ;  /* 0x0025641101007387 */ /* 0x000fe80000100800 */
[----:B------:R-:W2:Y:S01]  /*54470*/  LDL R14, [R1+0x8c] ;  /* 0x00008c00010e7983 */ /* 0x000ea20000100800 */
[----:B------:R-:W-:Y:S01]  /*54480*/  ISETP.GE.U32.AND P0, PT, R4, 0x7f800000, PT ;  /* 0x7f8000000400780c */ /* 0x000fe20003f06070 */
[----:B------:R-:W-:Y:S01]  /*54490*/  FMUL R26, R8, R26 ;  /* 0x0000001a081a7220 */ /* 0x000fe20000400000 */
[----:B------:R-:W-:-:S03]  /*544a0*/  FSETP.NEU.AND P3, PT, R13, RZ, PT ;  /* 0x000000ff0d00720b */ /* 0x000fc60003f6d000 */
[----:B------:R-:W-:-:S04]  /*544b0*/  FMUL R26, R8, R26 ;  /* 0x0000001a081a7220 */ /* 0x000fc80000400000 */
[----:B------:R-:W-:Y:S01]  /*544c0*/  FFMA.FTZ R26, R8, 1.4426950216293334961, R26 ;  /* 0x3fb8aa3b081a7823 */ /* 0x000fe2000001001a */
[----:B--2---:R0:W-:Y:S04]  /*544d0*/  STL [R1+0x27dc], R14 ;  /* 0x0027dc0e01007387 */ /* 0x0041e80000100800 */
[----:B0-----:R-:W2:Y:S01]  /*544e0*/  LDL R14, [R1+0x90] ;  /* 0x00009000010e7983 */ /* 0x001ea20000100800 */
[----:B------:R-:W-:Y:S01]  /*544f0*/  @P0 MOV R13, 0x7f800000 ;  /* 0x7f800000000d0802 */ /* 0x000fe20000000f00 */
[----:B------:R-:W-:-:S04]  /*54500*/  FADD R0, R0, R26 ;  /* 0x0000001a00007221 */ /* 0x000fc80000000000 */
[----:B------:R-:W-:-:S05]  /*54510*/  @P0 FFMA.FTZ R0, R4, R13, +INF ;  /* 0x7f80000004000423 */ /* 0x000fca000001000d */
[----:B------:R-:W-:Y:S04]  /*54520*/  STL [R1+0x1424], R0 ;  /* 0x0014240001007387 */ /* 0x000fe80000100800 */
[----:B--2---:R0:W-:Y:S04]  /*54530*/  STL [R1+0x27e0], R14 ;  /* 0x0027e00e01007387 */ /* 0x0041e80000100800 */
[----:B0-----:R-:W2:Y:S04]  /*54540*/  LDL R14, [R1+0x94] ;  /* 0x00009400010e7983 */ /* 0x001ea80000100800 */
[----:B--2---:R0:W-:Y:S04]  /*54550*/  STL [R1+0x27e4], R14 ;  /* 0x0027e40e01007387 */ /* 0x0041e80000100800 */
[----:B0-----:R-:W2:Y:S01]  /*54560*/  LDL R14, [R1+0x98] ;  /* 0x00009800010e7983 */ /* 0x001ea20000100800 */
[----:B------:R-:W-:-:S02]  /*54570*/  FSETP.NEU.AND P5, PT, R22, RZ, PT ;  /* 0x000000ff1600720b */ /* 0x000fc40003fad000 */
[----:B------:R-:W-:Y:S02]  /*54580*/  MOV R29, R21 ;  /* 0x00000015001d7202 */ /* 0x000fe40000000f00 */
[----:B------:R-:W-:Y:S01]  /*54590*/  MOV R27, R16 ;  /* 0x00000010001b7202 */ /* 0x000fe20000000f00 */
[----:B------:R-:W-:Y:S01]  /*545a0*/  IMAD.MOV.U32 R26, RZ, RZ, R20 ;  /* 0x000000ffff1a7224 */ /* 0x000fe200078e0014 */
[----:B------:R-:W-:Y:S02]  /*545b0*/  MOV R25, R6 ;  /* 0x0000000600197202 */ /* 0x000fe40000000f00 */
[----:B------:R-:W-:Y:S02]  /*545c0*/  FSETP.NEU.AND P1, PT, R24, RZ, PT ;  /* 0x000000ff1800720b */ /* 0x000fe40003f2d000 */
[----:B------:R-:W-:Y:S01]  /*545d0*/  MOV R24, R12 ;  /* 0x0000000c00187202 */ /* 0x000fe20000000f00 */
[----:B--2---:R0:W-:Y:S04]  /*545e0*/  STL [R1+0x27e8], R14 ;  /* 0x0027e80e01007387 */ /* 0x0041e80000100800 */
[----:B0-----:R-:W2:Y:S04]  /*545f0*/  LDL R14, [R1+0x9c] ;  /* 0x00009c00010e7983 */ /* 0x001ea80000100800 */
[----:B------:R-:W3:Y:S04]  /*54600*/  LDL.LU R13, [R1+0x80] ;  /* 0x00008000010d7983 */ /* 0x000ee80000300800 */
[----:B------:R-:W4:Y:S04]  /*54610*/  LDL.LU R17, [R1+0x7c] ;  /* 0x00007c0001117983 */ /* 0x000f280000300800 */
        /* <DEDUP_REMOVED lines=20> */
[----:B------:R-:W3:Y:S01]  /*54760*/  LDL.LU R0, [R1+0xee4] ;  /* 0x000ee40001007983 */ /* 0x000ee20000300800 */
[----:B-----5:R-:W-:-:S13]  /*54770*/  FSETP.GT.AND P6, PT, |R23|, 8.50705917302346158658e+37, PT ;  /* 0x7e8000001700780b */ /* 0x020fda0003fc4200 */
[----:B--2---:R-:W-:Y:S01]  /*54780*/  @P6 FMUL R14, R14, 0.25 ;  /* 0x3e8000000e0e6820 */ /* 0x004fe20000400000 */
[----:B---3--:R0:W-:Y:S04]  /*54790*/  STL [R1+0x2598], R0 ;  /* 0x0025980001007387 */ /* 0x0081e80000100800 */
[----:B0-----:R-:W2:Y:S04]  /*547a0*/  LDL.LU R0, [R1+0x88] ;  /* 0x0000880001007983 */ /* 0x001ea80000300800 */
[----:B------:R0:W-:Y:S04]  /*547b0*/  @P6 STL [R1+0x9c], R14 ;  /* 0x00009c0e01006387 */ /* 0x0001e80000100800 */
[----:B0-----:R-:W3:Y:S02]  /*547c0*/  LDL.LU R14, [R1+0x27e8] ;  /* 0x0027e800010e7983 */ /* 0x001ee40000300800 */
[----:B---3--:R-:W-:-:S05]  /*547d0*/  @P6 FMUL R14, R14, 0.25 ;  /* 0x3e8000000e0e6820 */ /* 0x008fca0000400000 */
[----:B------:R0:W-:Y:S04]  /*547e0*/  @P6 STL [R1+0x98], R14 ;  /* 0x0000980e01006387 */ /* 0x0001e80000100800 */
[----:B0-----:R-:W3:Y:S02]  /*547f0*/  LDL.LU R14, [R1+0x27e4] ;  /* 0x0027e400010e7983 */ /* 0x001ee40000300800 */
[----:B---3--:R-:W-:-:S05]  /*54800*/  @P6 FMUL R14, R14, 0.25 ;  /* 0x3e8000000e0e6820 */ /* 0x008fca0000400000 */
[----:B------:R0:W-:Y:S04]  /*54810*/  @P6 STL [R1+0x94], R14 ;  /* 0x0000940e01006387 */ /* 0x0001e80000100800 */
[----:B0-----:R-:W3:Y:S01]  /*54820*/  LDL.LU R14, [R1+0x27e0] ;  /* 0x0027e000010e7983 */ /* 0x001ee20000300800 */
[----:B------:R-:W-:Y:S01]  /*54830*/  FSETP.GEU.AND P0, PT, |R23|, 1.175494350822287508e-38, PT ;  /* 0x008000001700780b */ /* 0x000fe20003f0e200 */
[----:B---3--:R-:W-:-:S05]  /*54840*/  @P6 FMUL R14, R14, 0.25 ;  /* 0x3e8000000e0e6820 */ /* 0x008fca0000400000 */
[----:B------:R0:W-:Y:S04]  /*54850*/  @P6 STL [R1+0x90], R14 ;  /* 0x0000900e01006387 */ /* 0x0001e80000100800 */
[----:B0-----:R-:W3:Y:S01]  /*54860*/  LDL.LU R14, [R1+0x27dc] ;  /* 0x0027dc00010e7983 */ /* 0x001ee20000300800 */
[----:B------:R-:W-:Y:S02]  /*54870*/  @P6 FMUL R25, R25, 0.25 ;  /* 0x3e80000019196820 */ /* 0x000fe40000400000 */
[----:B------:R-:W-:Y:S02]  /*54880*/  @P6 FMUL R24, R24, 0.25 ;  /* 0x3e80000018186820 */ /* 0x000fe40000400000 */
[----:B------:R-:W-:Y:S02]  /*54890*/  @P6 FMUL R27, R27, 0.25 ;  /* 0x3e8000001b1b6820 */ /* 0x000fe40000400000 */
[----:B------:R-:W-:-:S02]  /*548a0*/  @!P0 FMUL R25, R25, 16777216 ;  /* 0x4b80000019198820 */ /* 0x000fc40000400000 */
[----:B------:R-:W-:Y:S02]  /*548b0*/  @P6 FMUL R26, R26, 0.25 ;  /* 0x3e8000001a1a6820 */ /* 0x000fe40000400000 */
[----:B------:R-:W-:Y:S02]  /*548c0*/  @!P0 FMUL R24, R24, 16777216 ;  /* 0x4b80000018188820 */ /* 0x000fe40000400000 */
[----:B------:R-:W-:Y:S02]  /*548d0*/  @P6 FMUL R29, R29, 0.25 ;  /* 0x3e8000001d1d6820 */ /* 0x000fe40000400000 */
[----:B------:R-:W-:Y:S02]  /*548e0*/  @!P0 FMUL R27, R27, 16777216 ;  /* 0x4b8000001b1b8820 */ /* 0x000fe40000400000 */
[----:B------:R-:W-:Y:S02]  /*548f0*/  @!P0 FMUL R26, R26, 16777216 ;  /* 0x4b8000001a1a8820 */ /* 0x000fe40000400000 */
[----:B------:R-:W-:-:S02]  /*54900*/  @!P0 FMUL R29, R29, 16777216 ;  /* 0x4b8000001d1d8820 */ /* 0x000fc40000400000 */
[----:B---3--:R-:W-:-:S05]  /*54910*/  @P6 FMUL R14, R14, 0.25 ;  /* 0x3e8000000e0e6820 */ /* 0x008fca0000400000 */
[----:B------:R0:W-:Y:S04]  /*54920*/  @P6 STL [R1+0x8c], R14 ;  /* 0x00008c0e01006387 */ /* 0x0001e80000100800 */
[----:B0-----:R-:W3:Y:S04]  /*54930*/  LDL.LU R14, [R1+0x27d8] ;  /* 0x0027d800010e7983 */ /* 0x001ee80000300800 */
[----:B------:R0:W-:Y:S04]  /*54940*/  STL [R1+0x256c], R25 ;  /* 0x00256c1901007387 */ /* 0x0001e80000100800 */
[----:B0-----:R-:W5:Y:S04]  /*54950*/  LDL R25, [R1+0x8c] ;  /* 0x00008c0001197983 */ /* 0x001f680000100800 */
[----:B------:R0:W-:Y:S04]  /*54960*/  STL [R1+0x2570], R24 ;  /* 0x0025701801007387 */ /* 0x0001e80000100800 */
[----:B0-----:R-:W3:Y:S04]  /*54970*/  LDL R24, [R1+0x90] ;  /* 0x0000900001187983 */ /* 0x001ee80000100800 */
[----:B------:R0:W-:Y:S04]  /*54980*/  STL [R1+0x2574], R27 ;  /* 0x0025741b01007387 */ /* 0x0001e80000100800 */
[----:B0-----:R-:W3:Y:S04]  /*54990*/  LDL R27, [R1+0x94] ;  /* 0x00009400011b7983 */ /* 0x001ee80000100800 */
[----:B------:R0:W-:Y:S04]  /*549a0*/  STL [R1+0x2578], R26 ;  /* 0x0025781a01007387 */ /* 0x0001e80000100800 */
[----:B0-----:R-:W3:Y:S04]  /*549b0*/  LDL R26, [R1+0x98] ;  /* 0x00009800011a7983 */ /* 0x001ee80000100800 */
[----:B------:R0:W-:Y:S04]  /*549c0*/  STL [R1+0x257c], R29 ;  /* 0x00257c1d01007387 */ /* 0x0001e80000100800 */
[----:B0-----:R-:W3:Y:S01]  /*549d0*/  LDL R29, [R1+0x9c] ;  /* 0x00009c00011d7983 */ /* 0x001ee20000100800 */
[----:B--2---:R-:W-:-:S02]  /*549e0*/  @P6 FMUL R0, R0, 0.25 ;  /* 0x3e80000000006820 */ /* 0x004fc40000400000 */
[----:B------:R-:W-:Y:S02]  /*549f0*/  @P6 FMUL R4, R4, 0.25 ;  /* 0x3e80000004046820 */ /* 0x000fe40000400000 */
[----:B------:R-:W-:Y:S02]  /*54a00*/  @P6 FMUL R13, R13, 0.25 ;  /* 0x3e8000000d0d6820 */ /* 0x000fe40000400000 */
[----:B----4-:R-:W-:Y:S02]  /*54a10*/  @P6 FMUL R17, R17, 0.25 ;  /* 0x3e80000011116820 */ /* 0x010fe40000400000 */
[----:B------:R-:W-:Y:S02]  /*54a20*/  @P6 FMUL R28, R28, 0.25 ;  /* 0x3e8000001c1c6820 */ /* 0x000fe40000400000 */
[----:B------:R-:W-:Y:S02]  /*54a30*/  @!P0 FMUL R0, R0, 16777216 ;  /* 0x4b80000000008820 */ /* 0x000fe40000400000 */
[----:B------:R-:W-:-:S02]  /*54a40*/  @P6 FMUL R9, R9, 0.25 ;  /* 0x3e80000009096820 */ /* 0x000fc40000400000 */
[----:B------:R-:W-:Y:S02]  /*54a50*/  @!P0 FMUL R4, R4, 16777216 ;  /* 0x4b80000004048820 */ /* 0x000fe40000400000 */
[----:B------:R-:W-:Y:S02]  /*54a60*/  @P6 FMUL R10, R10, 0.25 ;  /* 0x3e8000000a0a6820 */ /* 0x000fe40000400000 */
[----:B------:R-:W-:Y:S02]  /*54a70*/  @!P0 FMUL R13, R13, 16777216 ;  /* 0x4b8000000d0d8820 */ /* 0x000fe40000400000 */
        /* <DEDUP_REMOVED lines=30> */
[----:B------:R-:W-:Y:S02]  /*54c60*/  @!P0 FMUL R2, R2, 16777216 ;  /* 0x4b80000002028820 */ /* 0x000fe40000400000 */
[----:B------:R-:W-:Y:S02]  /*54c70*/  @!P0 FMUL R23, R23, 16777216 ;  /* 0x4b80000017178820 */ /* 0x000fe40000400000 */
[----:B------:R-:W-:-:S02]  /*54c80*/  @!P0 FMUL R20, R20, 16777216 ;  /* 0x4b80000014148820 */ /* 0x000fc40000400000 */
[----:B------:R-:W-:Y:S02]  /*54c90*/  @!P0 FMUL R6, R6, 16777216 ;  /* 0x4b80000006068820 */ /* 0x000fe40000400000 */
[----:B-----5:R-:W-:Y:S02]  /*54ca0*/  @!P0 FMUL R25, R25, 16777216 ;  /* 0x4b80000019198820 */ /* 0x020fe40000400000 */
[----:B---3--:R-:W-:Y:S02]  /*54cb0*/  @!P0 FMUL R24, R24, 16777216 ;  /* 0x4b80000018188820 */ /* 0x008fe40000400000 */
[----:B------:R-:W-:Y:S02]  /*54cc0*/  @!P0 FMUL R27, R27, 16777216 ;  /* 0x4b8000001b1b8820 */ /* 0x000fe40000400000 */
[----:B------:R-:W-:Y:S02]  /*54cd0*/  @!P0 FMUL R26, R26, 16777216 ;  /* 0x4b8000001a1a8820 */ /* 0x000fe40000400000 */
[----:B------:R-:W-:-:S05]  /*54ce0*/  @!P0 FMUL R29, R29, 16777216 ;  /* 0x4b8000001d1d8820 */ /* 0x000fca0000400000 */
[----:B------:R-:W-:Y:S04]  /*54cf0*/  @!P0 STL [R1+0x9c], R29 ;  /* 0x00009c1d01008387 */ /* 0x000fe80000100800 */
[----:B------:R-:W-:Y:S04]  /*54d00*/  @!P0 STL [R1+0x98], R26 ;  /* 0x0000981a01008387 */ /* 0x000fe80000100800 */
[----:B------:R-:W-:Y:S04]  /*54d10*/  @!P0 STL [R1+0x94], R27 ;  /* 0x0000941b01008387 */ /* 0x000fe80000100800 */
[----:B------:R-:W-:Y:S04]  /*54d20*/  @!P0 STL [R1+0x90], R24 ;  /* 0x0000901801008387 */ /* 0x000fe80000100800 */
[----:B------:R-:W-:Y:S04]  /*54d30*/  @!P0 STL [R1+0x8c], R25 ;  /* 0x00008c1901008387 */ /* 0x000fe80000100800 */
[----:B------:R-:W-:Y:S04]  /*54d40*/  STL [R1+0x88], R0 ;  /* 0x0000880001007387 */ /* 0x000fe80000100800 */
[----:B------:R-:W-:Y:S04]  /*54d50*/  STL [R1+0x84], R4 ;  /* 0x0000840401007387 */ /* 0x000fe80000100800 */
[----:B------:R-:W-:Y:S04]  /*54d60*/  STL [R1+0x80], R13 ;  /* 0x0000800d01007387 */ /* 0x000fe80000100800 */
[----:B------:R-:W-:Y:S04]  /*54d70*/  STL [R1+0x7c], R17 ;  /* 0x00007c1101007387 */ /* 0x000fe80000100800 */
[----:B------:R-:W-:Y:S04]  /*54d80*/  STL [R1+0x70], R28 ;  /* 0x0000701c01007387 */ /* 0x000fe80000100800 */
[----:B------:R-:W-:Y:S04]  /*54d90*/  STL [R1+0x6c], R9 ;  /* 0x00006c0901007387 */ /* 0x000fe80000100800 */
[----:B------:R0:W-:Y:S04]  /*54da0*/  STL [R1+0x60], R10 ;  /* 0x0000600a01007387 */ /* 0x0001e80000100800 */
        /* <DEDUP_REMOVED lines=15> */
[----:B0-----:R-:W2:Y:S01]  /*54ea0*/  LDL R10, [R1+0xd0] ;  /* 0x0000d000010a7983 */ /* 0x001ea20000100800 */
[----:B------:R-:W-:-:S04]  /*54eb0*/  @P6 FMUL R12, R12, 0.25 ;  /* 0x3e8000000c0c6820 */ /* 0x000fc80000400000 */
[----:B------:R-:W-:Y:S01]  /*54ec0*/  @!P0 FMUL R12, R12, 16777216 ;  /* 0x4b8000000c0c8820 */ /* 0x000fe20000400000 */
[----:B--2---:R0:W-:Y:S04]  /*54ed0*/  STL [R1+0x27c8], R10 ;  /* 0x0027c80a01007387 */ /* 0x0041e80000100800 */
[----:B0-----:R-:W2:Y:S04]  /*54ee0*/  LDL R10, [R1+0xd4] ;  /* 0x0000d400010a7983 */ /* 0x001ea80000100800 */
[----:B------:R-:W-:Y:S04]  /*54ef0*/  STL [R1+0x11c], R12 ;  /* 0x00011c0c01007387 */ /* 0x000fe80000100800 */
[----:B--2---:R0:W-:Y:S04]  /*54f00*/  STL [R1+0x27cc], R10 ;  /* 0x0027cc0a01007387 */ /* 0x0041e80000100800 */
[----:B0-----:R-:W2:Y:S04]  /*54f10*/  LDL R10, [R1+0xd8] ;  /* 0x0000d800010a7983 */ /* 0x001ea80000100800 */
[----:B--2---:R0:W-:Y:S04]  /*54f20*/  STL [R1+0x27d0], R10 ;  /* 0x0027d00a01007387 */ /* 0x0041e80000100800 */
[----:B0-----:R-:W2:Y:S01]  /*54f30*/  LDL R10, [R1+0xdc] ;  /* 0x0000dc00010a7983 */ /* 0x001ea20000100800 */
[----:B------:R-:W-:-:S03]  /*54f40*/  FSETP.GT.AND P6, PT, |R14|, 8.50705917302346158658e+37, PT ;  /* 0x7e8000000e00780b */ /* 0x000fc60003fc4200 */
[----:B--2---:R0:W-:Y:S04]  /*54f50*/  STL [R1+0x27d4], R10 ;  /* 0x0027d40a01007387 */ /* 0x0041e80000100800 */
[----:B0-----:R-:W2:Y:S04]  /*54f60*/  LDL R10, [R1+0xe0] ;  /* 0x0000e000010a7983 */ /* 0x001ea80000100800 */
[----:B------:R-:W3:Y:S04]  /*54f70*/  LDL.LU R23, [R1+0xcc] ;  /* 0x0000cc0001177983 */ /* 0x000ee80000300800 */
[----:B------:R-:W4:Y:S04]  /*54f80*/  LDL.LU R29, [R1+0xc8] ;  /* 0x0000c800011d7983 */ /* 0x000f280000300800 */
[----:B------:R-:W5:Y:S04]  /*54f90*/  LDL.LU R26, [R1+0xc4] ;  /* 0x0000c400011a7983 */ /* 0x000f680000300800 */
        /* <DEDUP_REMOVED lines=24> */
[----:B--2---:R-:W-:-:S05]  /*55120*/  @P6 FMUL R10, R10, 0.25 ;  /* 0x3e8000000a0a6820 */ /* 0x004fca0000400000 */
[----:B------:R0:W-:Y:S04]  /*55130*/  @P6 STL [R1+0xe0], R10 ;  /* 0x0000e00a01006387 */ /* 0x0001e80000100800 */
[----:B0-----:R-:W2:Y:S02]  /*55140*/  LDL.LU R10, [R1+0x27d4] ;  /* 0x0027d400010a7983 */ /* 0x001ea40000300800 */
        /* <DEDUP_REMOVED lines=8> */
[----:B0-----:R-:W2:Y:S01]  /*551d0*/  LDL.LU R10, [R1+0x27c8] ;  /* 0x0027c800010a7983 */ /* 0x001ea20000300800 */
[----:B---3--:R-:W-:Y:S02]  /*551e0*/  @P6 FMUL R23, R23, 0.25 ;  /* 0x3e80000017176820 */ /* 0x008fe40000400000 */
[----:B--2---:R-:W-:-:S05]  /*551f0*/  @P6 FMUL R10, R10, 0.25 ;  /* 0x3e8000000a0a6820 */ /* 0x004fca0000400000 */
[----:B------:R0:W-:Y:S04]  /*55200*/  @P6 STL [R1+0xd0], R10 ;  /* 0x0000d00a01006387 */ /* 0x0001e80000100800 */
[----:B0-----:R-:W2:Y:S04]  /*55210*/  LDL.LU R10, [R1+0x27c4] ;  /* 0x0027c400010a7983 */ /* 0x001ea80000300800 */
[----:B------:R0:W-:Y:S04]  /*55220*/  STL [R1+0x27b0], R23 ;  /* 0x0027b01701007387 */ /* 0x0001e80000100800 */
[----:B0-----:R-:W3:Y:S04]  /*55230*/  LDL R23, [R1+0xd0] ;  /* 0x0000d00001177983 */ /* 0x001ee80000100800 */
[----:B---3--:R0:W-:Y:S04]  /*55240*/  STL [R1+0x27b4], R23 ;  /* 0x0027b41701007387 */ /* 0x0081e80000100800 */
[----:B0-----:R-:W3:Y:S04]  /*55250*/  LDL R23, [R1+0xd4] ;  /* 0x0000d40001177983 */ /* 0x001ee80000100800 */
[----:B---3--:R0:W-:Y:S04]  /*55260*/  STL [R1+0x27b8], R23 ;  /* 0x0027b81701007387 */ /* 0x0081e80000100800 */
[----:B0-----:R-:W3:Y:S04]  /*55270*/  LDL R23, [R1+0xd8] ;  /* 0x0000d80001177983 */ /* 0x001ee80000100800 */
[----:B---3--:R0:W-:Y:S04]  /*55280*/  STL [R1+0x27bc], R23 ;  /* 0x0027bc1701007387 */ /* 0x0081e80000100800 */
[----:B0-----:R-:W3:Y:S01]  /*55290*/  LDL R23, [R1+0xdc] ;  /* 0x0000dc0001177983 */ /* 0x001ee20000100800 */
[----:B------:R-:W-:-:S03]  /*552a0*/  FSETP.GEU.AND P0, PT, |R14|, 1.175494350822287508e-38, PT ;  /* 0x008000000e00780b */ /* 0x000fc60003f0e200 */
[----:B---3--:R0:W-:Y:S04]  /*552b0*/  STL [R1+0x27c0], R23 ;  /* 0x0027c01701007387 */ /* 0x0081e80000100800 */
[----:B0-----:R-:W3:Y:S06]  /*552c0*/  LDL R23, [R1+0xe0] ;  /* 0x0000e00001177983 */ /* 0x001eec0000100800 */
[----:B---3--:R-:W-:-:S05]  /*552d0*/  @!P0 FMUL R23, R23, 16777216 ;  /* 0x4b80000017178820 */ /* 0x008fca0000400000 */
[----:B------:R0:W-:Y:S04]  /*552e0*/  @!P0 STL [R1+0xe0], R23 ;  /* 0x0000e01701008387 */ /* 0x0001e80000100800 */
[----:B0-----:R-:W3:Y:S02]  /*552f0*/  LDL.LU R23, [R1+0x27c0] ;  /* 0x0027c00001177983 */ /* 0x001ee40000300800 */
        /* <DEDUP_REMOVED lines=11> */
[----:B0-----:R-:W3:Y:S01]  /*553b0*/  LDL.LU R23, [R1+0x27b0] ;  /* 0x0027b00001177983 */ /* 0x001ee20000300800 */
[----:B----4-:R-:W-:Y:S02]  /*553c0*/  @P6 FMUL R29, R29, 0.25 ;  /* 0x3e8000001d1d6820 */ /* 0x010fe40000400000 */
[----:B-----5:R-:W-:Y:S02]  /*553d0*/  @P6 FMUL R26, R26, 0.25 ;  /* 0x3e8000001a1a6820 */ /* 0x020fe40000400000 */
[----:B------:R-:W-:Y:S02]  /*553e0*/  @P6 FMUL R27, R27, 0.25 ;  /* 0x3e8000001b1b6820 */ /* 0x000fe40000400000 */
[----:B------:R-:W-:-:S02]  /*553f0*/  @P6 FMUL R24, R24, 0.25 ;  /* 0x3e80000018186820 */ /* 0x000fc40000400000 */
[----:B------:R-:W-:Y:S02]  /*55400*/  @P6 FMUL R25, R25, 0.25 ;  /* 0x3e80000019196820 */ /* 0x000fe40000400000 */
[----:B------:R-:W-:Y:S02]  /*55410*/  @!P0 FMUL R29, R29, 16777216 ;  /* 0x4b8000001d1d8820 */ /* 0x000fe40000400000 */
[----:B------:R-:W-:Y:S02]  /*55420*/  @P6 FMUL R0, R0, 0.25 ;  /* 0x3e80000000006820 */ /* 0x000fe40000400000 */
[----:B------:R-:W-:Y:S02]  /*55430*/  @!P0 FMUL R26, R26, 16777216 ;  /* 0x4b8000001a1a8820 */ /* 0x000fe40000400000 */
[----:B------:R-:W-:Y:S02]  /*55440*/  @P6 FMUL R4, R4, 0.25 ;  /* 0x3e80000004046820 */ /* 0x000fe40000400000 */
[----:B------:R-:W-:-:S02]  /*55450*/  @!P0 FMUL R27, R27, 16777216 ;  /* 0x4b8000001b1b8820 */ /* 0x000fc40000400000 */
        /* <DEDUP_REMOVED lines=38> */
[----:B------:R-:W-:Y:S02]  /*556c0*/  @!P0 FMUL R2, R2, 16777216 ;  /* 0x4b80000002028820 */ /* 0x000fe40000400000 */
[----:B------:R-:W-:Y:S02]  /*556d0*/  @!P0 FMUL R14, R14, 16777216 ;  /* 0x4b8000000e0e8820 */ /* 0x000fe40000400000 */
[----:B------:R-:W-:Y:S02]  /*556e0*/  @!P0 FMUL R20, R20, 16777216 ;  /* 0x4b80000014148820 */ /* 0x000fe40000400000 */
[----:B------:R-:W-:-:S02]  /*556f0*/  @!P0 FMUL R6, R6, 16777216 ;  /* 0x4b80000006068820 */ /* 0x000fc40000400000 */
[----:B---3--:R-:W-:-:S05]  /*55700*/  @!P0 FMUL R23, R23, 16777216 ;  /* 0x4b80000017178820 */ /* 0x008fca0000400000 */
        /* <DEDUP_REMOVED lines=12> */
[----:B------:R0:W-:Y:S01]  /*557d0*/  STL [R1+0x54], R18 ;  /* 0x0000541201007387 */ /* 0x0001e20000100800 */
        /* <DEDUP_REMOVED lines=14> */
[----:B0-----:R-:W3:Y:S02]  /*558c0*/  LDL R18, [R1+0x148] ;  /* 0x0001480001127983 */ /* 0x001ee40000100800 */
[----:B------:R-:W-:-:S04]  /*558d0*/  @P6 FMUL R12, R12, 0.25 ;  /* 0x3e8000000c0c6820 */ /* 0x000fc80000400000 */
[----:B------:R-:W-:Y:S01]  /*558e0*/  @!P0 FMUL R12, R12, 16777216 ;  /* 0x4b8000000c0c8820 */ /* 0x000fe20000400000 */
[----:B---3--:R0:W-:Y:S04]  /*558f0*/  STL [R1+0x27a0], R18 ;  /* 0x0027a01201007387 */ /* 0x0081e80000100800 */
[----:B0-----:R-:W3:Y:S01]  /*55900*/  LDL R18, [R1+0x13c] ;  /* 0x00013c0001127983 */ /* 0x001ee20000100800 */
[----:B------:R-:W-:Y:S03]  /*55910*/  STL [R1+0x124], R12 ;  /* 0x0001240c01007387 */ /* 0x000fe60000100800 */
[----:B---3--:R0:W-:Y:S04]  /*55920*/  STL [R1+0x27a4], R18 ;  /* 0x0027a41201007387 */ /* 0x0081e80000100800 */
[----:B0-----:R-:W3:Y:S04]  /*55930*/  LDL R18, [R1+0x138] ;  /* 0x0001380001127983 */ /* 0x001ee80000100800 */
[----:B---3--:R0:W-:Y:S04]  /*55940*/  STL [R1+0x27a8], R18 ;  /* 0x0027a81201007387 */ /* 0x0081e80000100800 */
[----:B0-----:R-:W3:Y:S01]  /*55950*/  LDL R18, [R1+0x12c] ;  /* 0x00012c0001127983 */ /* 0x001ee20000100800 */
[----:B--2---:R-:W-:-:S03]  /*55960*/  FSETP.GT.AND P6, PT, |R10|, 8.50705917302346158658e+37, PT ;  /* 0x7e8000000a00780b */ /* 0x004fc60003fc4200 */
[----:B---3--:R0:W-:Y:S04]  /*55970*/  STL [R1+0x27ac], R18 ;  /* 0x0027ac1201007387 */ /* 0x0081e80000100800 */
[----:B0-----:R-:W2:Y:S01]  /*55980*/  LDL R18, [R1+0x128] ;  /* 0x0001280001127983 */ /* 0x001ea20000100800 */
        /* <DEDUP_REMOVED lines=26> */
[----:B------:R-:W3:Y:S02]  /*55b30*/  LDL.LU R12, [R1+0x21c] ;  /* 0x00021c00010c7983 */ /* 0x000ee40000300800 */
        /* <DEDUP_REMOVED lines=15> */
[----:B0-----:R-:W2:Y:S01]  /*55c30*/  LDL.LU R18, [R1+0x279c] ;  /* 0x00279c0001127983 */ /* 0x001ea20000300800 */
[----:B------:R0:W-:Y:S03]  /*55c40*/  STL [R1+0x2788], R14 ;  /* 0x0027880e01007387 */ /* 0x0001e60000100800 */
        /* <DEDUP_REMOVED lines=254> */
[----:B------:R0:W-:Y:S02]  /*56c30*/  STL [R1+0x1c8], R19 ;  /* 0x0001c81301007387 */ /* 0x0001e40000100800 */
        /* <DEDUP_REMOVED lines=162> */
[----:B------:R0:W-:Y:S01]  /*57660*/  STL [R1+0x2c4], R22 ;  /* 0x0002c41601007387 */ /* 0x0001e20000100800 */
        /* <DEDUP_REMOVED lines=496> */
[----:B------:R-:W-:Y:S01]  /*59570*/  STL [R1+0x424], R6 ;  /* 0x0004240601007387 */ /* 0x000fe20000100800 */
[----:B0-----:R-:W3:Y:S01]  /*59580*/  LDL R21, [R1+0x444] ;  /* 0x0004440001157983 */ /* 0x001ee20000100800 */
        /* <DEDUP_REMOVED lines=943> */
[----:B------:R-:W-:Y:S02]  /*5d080*/  @!P0 FMUL R2, R2, 16777216 ;  /* 0x4b80000002028820 */ /* 0x000fe40000400000 */
[----:B------:R-:W-:Y:S02]  /*5d090*/  @!P0 FMUL R12, R12, 16777216 ;  /* 0x4b8000000c0c8820 */ /* 0x000fe40000400000 */
        /* <DEDUP_REMOVED lines=28> */
[----:B------:R0:W-:Y:S02]  /*5d260*/  STL [R1+0x914], R12 ;  /* 0x0009140c01007387 */ /* 0x0001e40000100800 */
[----:B0-----:R-:W3:Y:S04]  /*5d270*/  LDL R12, [R1+0x928] ;  /* 0x00092800010c7983 */ /* 0x001ee80000100800 */
[----:B---3--:R0:W-:Y:S04]  /*5d280*/  STL [R1+0x25c0], R12 ;  /* 0x0025c00c01007387 */ /* 0x0081e80000100800 */
[----:B0-----:R-:W3:Y:S04]  /*5d290*/  LDL R12, [R1+0x924] ;  /* 0x00092400010c7983 */ /* 0x001ee80000100800 */
        /* <DEDUP_REMOVED lines=244> */
[----:B------:R-:W-:Y:S02]  /*5e1e0*/  @!P0 FMUL R17, R17, 16777216 ;  /* 0x4b80000011118820 */ /* 0x000fe40000400000 */
[----:B------:R-:W-:Y:S02]  /*5e1f0*/  @!P0 FMUL R9, R9, 16777216 ;  /* 0x4b80000009098820 */ /* 0x000fe40000400000 */
[----:B---3--:R-:W-:-:S05]  /*5e200*/  @!P0 FMUL R14, R14, 16777216 ;  /* 0x4b8000000e0e8820 */ /* 0x008fca0000400000 */
[----:B------:R0:W-:Y:S04]  /*5e210*/  STL [R1+0x964], R14 ;  /* 0x0009640e01007387 */ /* 0x0001e80000100800 */
[----:B0-----:R-:W3:Y:S01]  /*5e220*/  LDL.LU R14, [R1+0x2584] ;  /* 0x00258400010e7983 */ /* 0x001ee20000300800 */
[----:B------:R0:W-:Y:S03]  /*5e230*/  STL [R1+0x96c], R23 ;  /* 0x00096c1701007387 */ /* 0x0001e60000100800 */
[----:B0-----:R-:W4:Y:S01]  /*5e240*/  LDL.LU R23, [R1+0x2580] ;  /* 0x0025800001177983 */ /* 0x001f220000300800 */
[----:B------:R0:W-:Y:S03]  /*5e250*/  STL [R1+0x994], R29 ;  /* 0x0009941d01007387 */ /* 0x0001e60000100800 */
[----:B0-----:R-:W5:Y:S01]  /*5e260*/  LDL.LU R29, [R1+0x257c] ;  /* 0x00257c00011d7983 */ /* 0x001f620000300800 */
[----:B------:R0:W-:Y:S03]  /*5e270*/  STL [R1+0x998], R26 ;  /* 0x0009981a01007387 */ /* 0x0001e60000100800 */
[----:B0-----:R-:W3:Y:S01]  /*5e280*/  LDL.LU R26, [R1+0x2578] ;  /* 0x00257800011a7983 */ /* 0x001ee20000300800 */
[----:B------:R0:W-:Y:S03]  /*5e290*/  STL [R1+0xd00], R27 ;  /* 0x000d001b01007387 */ /* 0x0001e60000100800 */
[----:B0-----:R-:W4:Y:S01]  /*5e2a0*/  LDL.LU R27, [R1+0x2574] ;  /* 0x00257400011b7983 */ /* 0x001f220000300800 */
[----:B------:R0:W-:Y:S03]  /*5e2b0*/  STL [R1+0xd04], R24 ;  /* 0x000d041801007387 */ /* 0x0001e60000100800 */
[----:B0-----:R-:W5:Y:S01]  /*5e2c0*/  LDL.LU R24, [R1+0x2570] ;  /* 0x0025700001187983 */ /* 0x001f620000300800 */
        /* <DEDUP_REMOVED lines=8> */
[----:B------:R-:W-:-:S02]  /*5e350*/  @P6 FMUL R2, R2, 0.25 ;  /* 0x3e80000002026820 */ /* 0x000fc40000400000 */
[----:B------:R-:W-:Y:S02]  /*5e360*/  @P6 FMUL R3, R3, 0.25 ;  /* 0x3e80000003036820 */ /* 0x000fe40000400000 */
[----:B------:R-:W-:Y:S02]  /*5e370*/  @P6 FMUL R28, R28, 0.25 ;  /* 0x3e8000001c1c6820 */ /* 0x000fe40000400000 */
[----:B------:R-:W-:Y:S02]  /*5e380*/  @P6 FMUL R6, R6, 0.25 ;  /* 0x3e80000006066820 */ /* 0x000fe40000400000 */
[----:B------:R-:W-:Y:S02]  /*5e390*/  @!P0 FMUL R2, R2, 16777216 ;  /* 0x4b80000002028820 */ /* 0x000fe40000400000 */
[----:B------:R-:W-:Y:S02]  /*5e3a0*/  @P6 FMUL R20, R20, 0.25 ;  /* 0x3e80000014146820 */ /* 0x000fe40000400000 */
[----:B------:R-:W-:-:S02]  /*5e3b0*/  @!P0 FMUL R3, R3, 16777216 ;  /* 0x4b80000003038820 */ /* 0x000fc40000400000 */
[----:B------:R-:W-:Y:S02]  /*5e3c0*/  @P6 FMUL R16, R16, 0.25 ;  /* 0x3e80000010106820 */ /* 0x000fe40000400000 */
[----:B------:R-:W-:Y:S02]  /*5e3d0*/  @P6 FMUL R7, R7, 0.25 ;  /* 0x3e80000007076820 */ /* 0x000fe40000400000 */
[----:B------:R-:W-:Y:S02]  /*5e3e0*/  @!P0 FMUL R28, R28, 16777216 ;  /* 0x4b8000001c1c8820 */ /* 0x000fe40000400000 */
[----:B------:R-:W-:Y:S01]  /*5e3f0*/  @P6 FMUL R11, R11, 0.25 ;  /* 0x3e8000000b0b6820 */ /* 0x000fe20000400000 */
[----:B------:R0:W-:Y:S01]  /*5e400*/  STL [R1+0xe78], R2 ;  /* 0x000e780201007387 */ /* 0x0001e20000100800 */
[----:B------:R-:W-:Y:S02]  /*5e410*/  @!P0 FMUL R6, R6, 16777216 ;  /* 0x4b80000006068820 */ /* 0x000fe40000400000 */
[----:B------:R-:W-:-:S02]  /*5e420*/  @P6 FMUL R21, R21, 0.25 ;  /* 0x3e80000015156820 */ /* 0x000fc40000400000 */
[----:B------:R-:W-:Y:S02]  /*5e430*/  @!P0 FMUL R20, R20, 16777216 ;  /* 0x4b80000014148820 */ /* 0x000fe40000400000 */
[----:B------:R-:W-:Y:S02]  /*5e440*/  @P6 FMUL R5, R5, 0.25 ;  /* 0x3e80000005056820 */ /* 0x000fe40000400000 */
[----:B------:R-:W-:Y:S02]  /*5e450*/  @!P0 FMUL R16, R16, 16777216 ;  /* 0x4b80000010108820 */ /* 0x000fe40000400000 */
[----:B------:R-:W-:Y:S02]  /*5e460*/  @P6 FMUL R8, R8, 0.25 ;  /* 0x3e80000008086820 */ /* 0x000fe40000400000 */
[----:B------:R-:W-:Y:S01]  /*5e470*/  @!P0 FMUL R7, R7, 16777216 ;  /* 0x4b80000007078820 */ /* 0x000fe20000400000 */
[----:B0-----:R-:W5:Y:S01]  /*5e480*/  LDL.LU R2, [R1+0x255c] ;  /* 0x00255c0001027983 */ /* 0x001f620000300800 */
[----:B------:R0:W-:Y:S02]  /*5e490*/  STL [R1+0xe7c], R3 ;  /* 0x000e7c0301007387 */ /* 0x0001e40000100800 */
[----:B------:R-:W-:-:S02]  /*5e4a0*/  @P6 FMUL R22, R22, 0.25 ;  /* 0x3e80000016166820 */ /* 0x000fc40000400000 */
[----:B------:R-:W-:Y:S02]  /*5e4b0*/  @P6 FMUL R19, R19, 0.25 ;  /* 0x3e80000013136820 */ /* 0x000fe40000400000 */
[----:B------:R-:W-:Y:S02]  /*5e4c0*/  @P6 FMUL R15, R15, 0.25 ;  /* 0x3e8000000f0f6820 */ /* 0x000fe40000400000 */
[----:B------:R-:W-:Y:S02]  /*5e4d0*/  @P6 FMUL R13, R13, 0.25 ;  /* 0x3e8000000d0d6820 */ /* 0x000fe40000400000 */
[----:B--2---:R-:W-:Y:S02]  /*5e4e0*/  @P6 FMUL R0, R0, 0.25 ;  /* 0x3e80000000006820 */ /* 0x004fe40000400000 */
[----:B------:R-:W-:Y:S02]  /*5e4f0*/  @P6 FMUL R18, R18, 0.25 ;  /* 0x3e80000012126820 */ /* 0x000fe40000400000 */
[----:B------:R-:W-:-:S02]  /*5e500*/  @P6 FMUL R12, R12, 0.25 ;  /* 0x3e8000000c0c6820 */ /* 0x000fc40000400000 */
[----:B------:R-:W-:Y:S02]  /*5e510*/  @P6 FMUL R10, R10, 0.25 ;  /* 0x3e8000000a0a6820 */ /* 0x000fe40000400000 */
[----:B------:R-:W-:Y:S01]  /*5e520*/  @!P0 FMUL R11, R11, 16777216 ;  /* 0x4b8000000b0b8820 */ /* 0x000fe20000400000 */
[----:B0-----:R-:W2:Y:S01]  /*5e530*/  LDL.LU R3, [R1+0x2558] ;  /* 0x0025580001037983 */ /* 0x001ea20000300800 */
[----:B------:R0:W-:Y:S02]  /*5e540*/  STL [R1+0xe88], R28 ;  /* 0x000e881c01007387 */ /* 0x0001e40000100800 */
[----:B------:R-:W-:Y:S02]  /*5e550*/  STL [R1+0xe8c], R6 ;  /* 0x000e8c0601007387 */ /* 0x000fe40000100800 */
[----:B------:R-:W-:Y:S01]  /*5e560*/  @!P0 FMUL R21, R21, 16777216 ;  /* 0x4b80000015158820 */ /* 0x000fe20000400000 */
[----:B------:R-:W-:Y:S01]  /*5e570*/  STL [R1+0xe98], R20 ;  /* 0x000e981401007387 */ /* 0x000fe20000100800 */
[----:B------:R-:W-:-:S02]  /*5e580*/  @!P0 FMUL R5, R5, 16777216 ;  /* 0x4b80000005058820 */ /* 0x000fc40000400000 */
[----:B------:R-:W-:Y:S02]  /*5e590*/  STL [R1+0xe9c], R16 ;  /* 0x000e9c1001007387 */ /* 0x000fe40000100800 */
[----:B------:R-:W-:Y:S01]  /*5e5a0*/  @!P0 FMUL R8, R8, 16777216 ;  /* 0x4b80000008088820 */ /* 0x000fe20000400000 */
[----:B------:R-:W-:Y:S01]  /*5e5b0*/  STL [R1+0xea8], R7 ;  /* 0x000ea80701007387 */ /* 0x000fe20000100800 */
[----:B------:R-:W-:Y:S02]  /*5e5c0*/  @!P0 FMUL R22, R22, 16777216 ;  /* 0x4b80000016168820 */ /* 0x000fe40000400000 */
[----:B------:R-:W-:Y:S02]  /*5e5d0*/  STL [R1+0xeac], R11 ;  /* 0x000eac0b01007387 */ /* 0x000fe40000100800 */
[----:B------:R-:W-:Y:S01]  /*5e5e0*/  @!P0 FMUL R19, R19, 16777216 ;  /* 0x4b80000013138820 */ /* 0x000fe20000400000 */
[----:B------:R-:W-:Y:S01]  /*5e5f0*/  STL [R1+0xeb8], R21 ;  /* 0x000eb81501007387 */ /* 0x000fe20000100800 */
[----:B------:R-:W-:-:S02]  /*5e600*/  @!P0 FMUL R0, R0, 16777216 ;  /* 0x4b80000000008820 */ /* 0x000fc40000400000 */
[----:B------:R-:W-:Y:S02]  /*5e610*/  STL [R1+0xebc], R5 ;  /* 0x000ebc0501007387 */ /* 0x000fe40000100800 */
[----:B------:R-:W-:Y:S01]  /*5e620*/  @!P0 FMUL R15, R15, 16777216 ;  /* 0x4b8000000f0f8820 */ /* 0x000fe20000400000 */
[----:B------:R1:W-:Y:S01]  /*5e630*/  STL [R1+0xec8], R8 ;  /* 0x000ec80801007387 */ /* 0x0003e20000100800 */
[----:B------:R-:W-:Y:S02]  /*5e640*/  @!P0 FMUL R13, R13, 16777216 ;  /* 0x4b8000000d0d8820 */ /* 0x000fe40000400000 */
[----:B------:R-:W-:Y:S02]  /*5e650*/  STL [R1+0xecc], R22 ;  /* 0x000ecc1601007387 */ /* 0x000fe40000100800 */
[----:B------:R-:W-:Y:S01]  /*5e660*/  STL [R1+0xed0], R19 ;  /* 0x000ed01301007387 */ /* 0x000fe20000100800 */
[----:B------:R-:W-:Y:S01]  /*5e670*/  STL [R1+0x232c], R0 ;  /* 0x00232c0001007387 */ /* 0x000fe20000100800 */
[----:B------:R-:W-:-:S02]  /*5e680*/  @!P0 FMUL R12, R12, 16777216 ;  /* 0x4b8000000c0c8820 */ /* 0x000fc40000400000 */
[----:B------:R3:W-:Y:S02]  /*5e690*/  STL [R1+0xed4], R15 ;  /* 0x000ed40f01007387 */ /* 0x0007e40000100800 */
[----:B------:R-:W-:Y:S01]  /*5e6a0*/  @!P0 FMUL R18, R18, 16777216 ;  /* 0x4b80000012128820 */ /* 0x000fe20000400000 */
[----:B------:R-:W-:Y:S01]  /*5e6b0*/  STL [R1+0xedc], R13 ;  /* 0x000edc0d01007387 */ /* 0x000fe20000100800 */
[----:B------:R-:W-:Y:S01]  /*5e6c0*/  @!P0 FMUL R10, R10, 16777216 ;  /* 0x4b8000000a0a8820 */ /* 0x000fe20000400000 */
[----:B0-----:R-:W-:Y:S01]  /*5e6d0*/  MOV R28, c[0x0][0x1c8] ;  /* 0x00007200001c7a02 */ /* 0x001fe20000000f00 */
[----:B------:R-:W-:Y:S01]  /*5e6e0*/  STL [R1+0x2388], R12 ;  /* 0x0023880c01007387 */ /* 0x000fe20000100800 */
[----:B------:R-:W-:Y:S02]  /*5e6f0*/  STL [R1+0xed8], R18 ;  /* 0x000ed81201007387 */ /* 0x000fe40000100800 */
[----:B------:R5:W-:Y:S02]  /*5e700*/  STL [R1+0xee0], R10 ;  /* 0x000ee00a01007387 */ /* 0x000be40000100800 */
[C---:B-1----:R-:W-:Y:S01]  /*5e710*/  IMAD R8, R28.reuse, 0x206, RZ ;  /* 0x000002061c087824 */ /* 0x042fe200078e02ff */
[----:B---3--:R-:W-:Y:S01]  /*5e720*/  MOV R15, R26 ;  /* 0x0000001a000f7202 */ /* 0x008fe20000000f00 */
[----:B------:R-:W-:-:S02]  /*5e730*/  IMAD R26, R28, 0x84, RZ ;  /* 0x000000841c1a7824 */ /* 0x000fc400078e02ff */
[----:B----4-:R-:W-:Y:S02]  /*5e740*/  IMAD.MOV.U32 R19, RZ, RZ, R27 ;  /* 0x000000ffff137224 */ /* 0x010fe400078e001b */
[C---:B------:R-:W-:Y:S01]  /*5e750*/  IMAD R27, R28.reuse, 0x108, RZ ;  /* 0x000001081c1b7824 */ /* 0x040fe200078e02ff */
[----:B-----5:R-:W-:Y:S01]  /*5e760*/  MOV R10, R24 ;  /* 0x00000018000a7202 */ /* 0x020fe20000000f00 */
[C---:B------:R-:W-:Y:S01]  /*5e770*/  IMAD R24, R28.reuse, 0x106, RZ ;  /* 0x000001061c187824 */ /* 0x040fe200078e02ff */
[----:B------:R-:W-:Y:S01]  /*5e780*/  MOV R18, R25 ;  /* 0x0000001900127202 */ /* 0x000fe20000000f00 */
[----:B------:R-:W-:Y:S01]  /*5e790*/  IMAD R25, R28, 0x42, RZ ;  /* 0x000000421c197824 */ /* 0x000fe200078e02ff */
[----:B------:R-:W-:-:S13]  /*5e7a0*/  ISETP.GE.U32.AND P6, PT, R9, 0x7f800000, PT ;  /* 0x7f8000000900780c */ /* 0x000fda0003fc6070 */
[----:B------:R-:W-:-:S04]  /*5e7b0*/  @P6 IMAD.MOV.U32 R13, RZ, RZ, 0x7f800000 ;  /* 0x7f800000ff0d6424 */ /* 0x000fc800078e00ff */
[----:B------:R-:W-:-:S05]  /*5e7c0*/  @P6 FFMA.FTZ R17, R9, R13, +INF ;  /* 0x7f80000009116423 */ /* 0x000fca000001000d */
[----:B------:R-:W-:Y:S01]  /*5e7d0*/  STL [R1+0x1420], R17 ;  /* 0x0014201101007387 */ /* 0x000fe20000100800 */
[----:B------:R0:W-:Y:S02]  /*5e7e0*/  STL.64 [R1+0x2550], R8 ;  /* 0x0025500801007387 */ /* 0x0001e40000100a00 */
[----:B------:R-:W-:Y:S02]  /*5e7f0*/  STL.64 [R1+0x2540], R24 ;  /* 0x0025401801007387 */ /* 0x000fe40000100a00 */
[----:B------:R1:W-:Y:S01]  /*5e800*/  STL.64 [R1+0x2548], R26 ;  /* 0x0025481a01007387 */ /* 0x0003e20000100a00 */
[----:B0-----:R-:W3:Y:S01]  /*5e810*/  LDL.LU R8, [R1+0x674] ;  /* 0x0006740001087983 */ /* 0x001ee20000300800 */
[C---:B------:R-:W-:Y:S02]  /*5e820*/  IMAD R21, R28.reuse, 0x296, RZ ;  /* 0x000002961c157824 */ /* 0x040fe400078e02ff */
[C---:B------:R-:W-:Y:S02]  /*5e830*/  IMAD R20, R28.reuse, 0x15a, RZ ;  /* 0x0000015a1c147824 */ /* 0x040fe400078e02ff */
[----:B------:R-:W-:-:S02]  /*5e840*/  IMAD R9, R28, 0x202, RZ ;  /* 0x000002021c097824 */ /* 0x000fc400078e02ff */
[----:B-1----:R-:W-:Y:S01]  /*5e850*/  IMAD R26, R28, 0x101, RZ ;  /* 0x000001011c1a7824 */ /* 0x002fe200078e02ff */
[----:B------:R3:W-:Y:S02]  /*5e860*/  STL.64 [R1+0x2530], R20 ;  /* 0x0025301401007387 */ /* 0x0007e40000100a00 */
[----:B---3--:R-:W-:Y:S01]  /*5e870*/  FSEL R20, R8, -INF , P5 ;  /* 0xff80000008147808 */ /* 0x008fe20002800000 */
[----:B------:R-:W-:-:S04]  /*5e880*/  IADD3 R8, P5, R9, R2, RZ ;  /* 0x0000000209087210 */ /* 0x000fc80007fbe0ff */
[----:B--2---:R-:W-:Y:S01]  /*5e890*/  LEA.HI.X.SX32 R9, R26, R3, 0x1, P5 ;  /* 0x000000031a097211 */ /* 0x004fe200028f0eff */
[----:B------:R-:W-:Y:S04]  /*5e8a0*/  STL [R1+0x1728], R20 ;  /* 0x0017281401007387 */ /* 0x000fe80000100800 */
[----:B------:R0:W-:Y:S04]  /*5e8b0*/  STL.64 [R1+0xf58], R8 ;  /* 0x000f580801007387 */ /* 0x0001e80000100a00 */
[----:B0-----:R-:W2:Y:S01]  /*5e8c0*/  LDL.LU.64 R8, [R1+0x2550] ;  /* 0x0025500001087983 */ /* 0x001ea20000300a00 */
[----:B------:R-:W-:Y:S01]  /*5e8d0*/  FSETP.NEU.AND P0, PT, R4, RZ, PT ;  /* 0x000000ff0400720b */ /* 0x000fe20003f0d000 */
[----:B------:R-:W-:-:S02]  /*5e8e0*/  IMAD R4, R28, 0x102, RZ ;  /* 0x000001021c047824 */ /* 0x000fc400078e02ff */
[C---:B------:R-:W-:Y:S02]  /*5e8f0*/  IMAD R20, R28.reuse, 0x81, RZ ;  /* 0x000000811c147824 */ /* 0x040fe400078e02ff */
[----:B------:R-:W-:Y:S01]  /*5e900*/  IMAD R27, R28, 0x204, RZ ;  /* 0x000002041c1b7824 */ /* 0x000fe200078e02ff */
[----:B------:R-:W-:-:S04]  /*5e910*/  IADD3 R24, P6, R4, R2, RZ ;  /* 0x0000000204187210 */ /* 0x000fc80007fde0ff */
[-C--:B------:R-:W-:Y:S02]  /*5e920*/  LEA.HI.X.SX32 R25, R20, R3.reuse, 0x1, P6 ;  /* 0x0000000314197211 */ /* 0x080fe400030f0eff */
[-C--:B------:R-:W-:Y:S01]  /*5e930*/  IADD3 R26, P5, R27, R2.reuse, RZ ;  /* 0x000000021b1a7210 */ /* 0x080fe20007fbe0ff */
[----:B------:R-:W-:Y:S02]  /*5e940*/  IMAD R7, R28, 0x103, RZ ;  /* 0x000001031c077824 */ /* 0x000fe400078e02ff */
[----:B------:R2:W-:Y:S01]  /*5e950*/  STL.64 [R1+0xc10], R24 ;  /* 0x000c101801007387 */ /* 0x0005e20000100a00 */
[----:B------:R-:W-:Y:S02]  /*5e960*/  LEA.HI.X.SX32 R27, R4, R3, 0x1, P5 ;  /* 0x00000003041b7211 */ /* 0x000fe400028f0eff */
[----:B--2---:R-:W-:Y:S01]  /*5e970*/  IADD3 R24, P6, R8, R2, RZ ;  /* 0x0000000208187210 */ /* 0x004fe20007fde0ff */
[----:B------:R-:W-:-:S03]  /*5e980*/  IMAD R8, R28, 0x160, RZ ;  /* 0x000001601c087824 */ /* 0x000fc600078e02ff */
[----:B------:R-:W-:Y:S02]  /*5e990*/  LEA.HI.X.SX32 R25, R7, R3, 0x1, P6 ;  /* 0x0000000307197211 */ /* 0x000fe400030f0eff */
[----:B------:R-:W-:Y:S01]  /*5e9a0*/  STL.64 [R1+0x2508], R8 ;  /* 0x0025080801007387 */ /* 0x000fe20000100a00 */
[----:B------:R0:W-:Y:S03]  /*5e9b0*/  STL.64 [R1+0xf60], R26 ;  /* 0x000f601a01007387 */ /* 0x0001e60000100a00 */
[----:B0-----:R-:W2:Y:S01]  /*5e9c0*/  LDL.LU.64 R26, [R1+0x2548] ;  /* 0x00254800011a7983 */ /* 0x001ea20000300a00 */
[----:B------:R0:W-:Y:S03]  /*5e9d0*/  STL.64 [R1+0xf78], R24 ;  /* 0x000f781801007387 */ /* 0x0001e60000100a00 */
[----:B0-----:R-:W3:Y:S01]  /*5e9e0*/  LDL.LU.64 R24, [R1+0x2540] ;  /* 0x0025400001187983 */ /* 0x001ee20000300a00 */
[----:B------:R-:W-:-:S02]  /*5e9f0*/  IMAD R17, R28, 0x104, RZ ;  /* 0x000001041c117824 */ /* 0x000fc400078e02ff */
[C---:B------:R-:W-:Y:S02]  /*5ea00*/  IMAD R13, R28.reuse, 0x82, RZ ;  /* 0x000000821c0d7824 */ /* 0x040fe400078e02ff */
[C---:B------:R-:W-:Y:S02]  /*5ea10*/  IMAD R6, R28.reuse, 0x117, RZ ;  /* 0x000001171c067824 */ /* 0x040fe400078e02ff */
[C---:B------:R-:W-:Y:S02]  /*5ea20*/  IMAD R7, R28.reuse, 0x2c0, RZ ;  /* 0x000002c01c077824 */ /* 0x040fe400078e02ff */
[----:B------:R-:W-:Y:S01]  /*5ea30*/  IMAD R4, R28, 0x41, RZ ;  /* 0x000000411c047824 */ /* 0x000fe200078e02ff */
[-C--:B------:R-:W-:Y:S02]  /*5ea40*/  IADD3 R20, P6, R17, R2.reuse, RZ ;  /* 0x0000000211147210 */ /* 0x080fe40007fde0ff */
[----:B------:R-:W-:Y:S01]  /*5ea50*/  IADD3 R8, P5, R13, R2, RZ ;  /* 0x000000020d087210 */ /* 0x000fe20007fbe0ff */
[----:B------:R0:W-:Y:S02]  /*5ea60*/  STL.64 [R1+0x2538], R6 ;  /* 0x0025380601007387 */ /* 0x0001e40000100a00 */
[----:B------:R1:W-:Y:S01]  /*5ea70*/  STL [R1+0xc08], R20 ;  /* 0x000c081401007387 */ /* 0x0003e20000100800 */
[----:B------:R-:W-:-:S05]  /*5ea80*/  LEA.HI.X.SX32 R9, R4, R3, 0x1, P5 ;  /* 0x0000000304097211 */ /* 0x000fca00028f0eff */
[----:B------:R4:W-:Y:S01]  /*5ea90*/  STL.64 [R1+0xd38], R8 ;  /* 0x000d380801007387 */ /* 0x0009e20000100a00 */
[----:B0-----:R-:W-:Y:S01]  /*5eaa0*/  MOV R6, R20 ;  /* 0x0000001400067202 */ /* 0x001fe20000000f00 */
[----:B------:R-:W-:Y:S02]  /*5eab0*/  IMAD.MOV.U32 R7, RZ, RZ, R21 ;  /* 0x000000ffff077224 */ /* 0x000fe400078e0015 */
[C---:B-1----:R-:W-:Y:S02]  /*5eac0*/  IMAD R20, R28.reuse, 0x208, RZ ;  /* 0x000002081c147824 */ /* 0x042fe400078e02ff */
[----:B------:R-:W-:Y:S01]  /*5ead0*/  IMAD R21, R28, 0x20a, RZ ;  /* 0x0000020a1c157824 */ /* 0x000fe200078e02ff */
[-C--:B------:R-:W-:Y:S02]  /*5eae0*/  LEA.HI.X.SX32 R7, R13, R3.reuse, 0x1, P6 ;  /* 0x000000030d077211 */ /* 0x080fe400030f0eff */
[-C--:B----4-:R-:W-:Y:S02]  /*5eaf0*/  IADD3 R8, P5, R20, R2.reuse, RZ ;  /* 0x0000000214087210 */ /* 0x090fe40007fbe0ff */
[----:B------:R-:W-:Y:S01]  /*5eb00*/  IADD3 R6, P6, R21, R2, RZ ;  /* 0x0000000215067210 */ /* 0x000fe20007fde0ff */
[C---:B------:R-:W-:Y:S01]  /*5eb10*/  IMAD R21, R28.reuse, 0x105, RZ ;  /* 0x000001051c157824 */ /* 0x040fe200078e02ff */
[----:B------:R0:W-:Y:S01]  /*5eb20*/  STL [R1+0xc0c], R7 ;  /* 0x000c0c0701007387 */ /* 0x0001e20000100800 */
[----:B------:R-:W-:Y:S01]  /*5eb30*/  LEA.HI.X.SX32 R9, R17, R3, 0x1, P5 ;  /* 0x0000000311097211 */ /* 0x000fe200028f0eff */
[----:B------:R-:W-:-:S02]  /*5eb40*/  IMAD R4, R28, 0x20c, RZ ;  /* 0x0000020c1c047824 */ /* 0x000fc400078e02ff */
[C---:B------:R-:W-:Y:S02]  /*5eb50*/  IMAD R20, R28.reuse, 0x83, RZ ;  /* 0x000000831c147824 */ /* 0x040fe400078e02ff */
[----:B------:R-:W-:Y:S01]  /*5eb60*/  STL.64 [R1+0xf70], R8 ;  /* 0x000f700801007387 */ /* 0x000fe20000100a00 */
[----:B0-----:R-:W-:Y:S01]  /*5eb70*/  LEA.HI.X.SX32 R7, R21, R3, 0x1, P6 ;  /* 0x0000000315077211 */ /* 0x001fe200030f0eff */
[----:B------:R-:W-:-:S04]  /*5eb80*/  IMAD R21, R28, 0x20e, RZ ;  /* 0x0000020e1c157824 */ /* 0x000fc800078e02ff */
[----:B------:R0:W-:Y:S02]  /*5eb90*/  STL.64 [R1+0xf68], R6 ;  /* 0x000f680601007387 */ /* 0x0001e40000100a00 */
[----:B0-----:R-:W-:Y:S01]  /*5eba0*/  IADD3 R6, P6, R4, R2, RZ ;  /* 0x0000000204067210 */ /* 0x001fe20007fde0ff */
[C---:B------:R-:W-:Y:S01]  /*5ebb0*/  IMAD R13, R28.reuse, 0x109, RZ ;  /* 0x000001091c0d7824 */ /* 0x040fe200078e02ff */
[----:B------:R-:W-:Y:S01]  /*5ebc0*/  MOV R22, R10 ;  /* 0x0000000a00167202 */ /* 0x000fe20000000f00 */
[----:B------:R-:W-:Y:S02]  /*5ebd0*/  MOV R10, R29 ;  /* 0x0000001d000a7202 */ /* 0x000fe40000000f00 */
[C---:B------:R-:W-:Y:S02]  /*5ebe0*/  IMAD R29, R28.reuse, 0x10a, RZ ;  /* 0x0000010a1c1d7824 */ /* 0x040fe400078e02ff */
[C---:B------:R-:W-:Y:S02]  /*5ebf0*/  IMAD R11, R28.reuse, 0x216, RZ ;  /* 0x000002161c0b7824 */ /* 0x040fe400078e02ff */
[----:B------:R-:W-:-:S02]  /*5ec00*/  IMAD R17, R28, 0x10d, RZ ;  /* 0x0000010d1c117824 */ /* 0x000fc400078e02ff */
[----:B------:R-:W-:Y:S01]  /*5ec10*/  IMAD R12, R28, 0x15f, RZ ;  /* 0x0000015f1c0c7824 */ /* 0x000fe200078e02ff */
[C---:B---3--:R-:W-:Y:S02]  /*5ec20*/  IADD3 R8, P5, R24.reuse, R2, RZ ;  /* 0x0000000218087210 */ /* 0x048fe40007fbe0ff */
[-C--:B------:R-:W-:Y:S02]  /*5ec30*/  LEA.HI.X.SX32 R7, R24, R3.reuse, 0x1, P6 ;  /* 0x0000000318077211 */ /* 0x080fe400030f0eff */
[----:B------:R-:W-:Y:S01]  /*5ec40*/  LEA.HI.X.SX32 R9, R20, R3, 0x1, P5 ;  /* 0x0000000314097211 */ /* 0x000fe200028f0eff */
[----:B------:R-:W-:-:S04]  /*5ec50*/  IMAD R20, R28, 0x107, RZ ;  /* 0x000001071c147824 */ /* 0x000fc800078e02ff */
[----:B------:R0:W-:Y:S01]  /*5ec60*/  STL.64 [R1+0xc00], R8 ;  /* 0x000c000801007387 */ /* 0x0001e20000100a00 */
[----:B------:R1:W-:Y:S01]  /*5ec70*/  STL.64 [R1+0xf80], R6 ;  /* 0x000f800601007387 */ /* 0x0003e20000100a00 */
[-C--:B0-----:R-:W-:Y:S01]  /*5ec80*/  IADD3 R8, P5, R21, R2.reuse, RZ ;  /* 0x0000000215087210 */ /* 0x081fe20007fbe0ff */
[----:B------:R-:W-:Y:S01]  /*5ec90*/  IMAD R21, R28, 0x21, RZ ;  /* 0x000000211c157824 */ /* 0x000fe200078e02ff */
[----:B-1----:R-:W-:Y:S02]  /*5eca0*/  IADD3 R6, P6, R25, R2, RZ ;  /* 0x0000000219067210 */ /* 0x002fe40007fde0ff */
[-C--:B------:R-:W-:Y:S02]  /*5ecb0*/  LEA.HI.X.SX32 R9, R20, R3.reuse, 0x1, P5 ;  /* 0x0000000314097211 */ /* 0x080fe400028f0eff */
[----:B------:R-:W-:-:S03]  /*5ecc0*/  LEA.HI.X.SX32 R7, R21, R3, 0x1, P6 ;  /* 0x0000000315077211 */ /* 0x000fc600030f0eff */
[----:B------:R2:W-:Y:S02]  /*5ecd0*/  STL.64 [R1+0xf98], R8 ;  /* 0x000f980801007387 */ /* 0x0005e40000100a00 */
[----:B------:R0:W-:Y:S02]  /*5ece0*/  STL.64 [R1+0xdd0], R6 ;  /* 0x000dd00601007387 */ /* 0x0001e40000100a00 */
[C---:B------:R-:W-:Y:S02]  /*5ecf0*/  IMAD R20, R28.reuse, 0x210, RZ ;  /* 0x000002101c147824 */ /* 0x040fe400078e02ff */
[----:B------:R-:W-:Y:S01]  /*5ed00*/  IMAD R21, R28, 0x212, RZ ;  /* 0x000002121c157824 */ /* 0x000fe200078e02ff */
[-C--:B--2---:R-:W-:Y:S02]  /*5ed10*/  IADD3 R8, P5, R26, R2.reuse, RZ ;  /* 0x000000021a087210 */ /* 0x084fe40007fbe0ff */
[----:B0-----:R-:W-:Y:S02]  /*5ed20*/  IADD3 R6, P6, R27, R2, RZ ;  /* 0x000000021b067210 */ /* 0x001fe40007fde0ff */
[----:B------:R-:W-:-:S02]  /*5ed30*/  LEA.HI.X.SX32 R9, R25, R3, 0x1, P5 ;  /* 0x0000000319097211 */ /* 0x000fc400028f0eff */
[----:B------:R-:W-:-:S03]  /*5ed40*/  LEA.HI.X.SX32 R7, R26, R3, 0x1, P6 ;  /* 0x000000031a077211 */ /* 0x000fc600030f0eff */
[----:B------:R0:W-:Y:S02]  /*5ed50*/  STL.64 [R1+0xd30], R8 ;  /* 0x000d300801007387 */ /* 0x0001e40000100a00 */
[----:B------:R1:W-:Y:S01]  /*5ed60*/  STL.64 [R1+0xbf8], R6 ;  /* 0x000bf80601007387 */ /* 0x0003e20000100a00 */
[-C--:B0-----:R-:W-:Y:S02]  /*5ed70*/  IADD3 R8, P5, R20, R2.reuse, RZ ;  /* 0x0000000214087210 */ /* 0x081fe40007fbe0ff */
[----:B-1----:R-:W-:Y:S01]  /*5ed80*/  IADD3 R6, P6, R21, R2, RZ ;  /* 0x0000000215067210 */ /* 0x002fe20007fde0ff */
[C---:B------:R-:W-:Y:S01]  /*5ed90*/  IMAD R20, R28.reuse, 0x214, RZ ;  /* 0x000002141c147824 */ /* 0x040fe200078e02ff */
[-C--:B------:R-:W-:Y:S02]  /*5eda0*/  LEA.HI.X.SX32 R9, R27, R3.reuse, 0x1, P5 ;  /* 0x000000031b097211 */ /* 0x080fe400028f0eff */
[----:B------:R-:W-:Y:S01]  /*5edb0*/  LEA.HI.X.SX32 R7, R13, R3, 0x1, P6 ;  /* 0x000000030d077211 */ /* 0x000fe200030f0eff */
[----:B------:R-:W-:-:S02]  /*5edc0*/  IMAD R21, R28, 0x85, RZ ;  /* 0x000000851c157824 */ /* 0x000fc400078e02ff */
[----:B------:R0:W-:Y:S02]  /*5edd0*/  STL.64 [R1+0xf90], R8 ;  /* 0x000f900801007387 */ /* 0x0001e40000100a00 */
[----:B------:R1:W-:Y:S02]  /*5ede0*/  STL.64 [R1+0xf88], R6 ;  /* 0x000f880601007387 */ /* 0x0003e40000100a00 */
[----:B------:R-:W-:Y:S01]  /*5edf0*/  IMAD R13, R28, 0x10b, RZ ;  /* 0x0000010b1c0d7824 */ /* 0x000fe200078e02ff */
[-C--:B0-----:R-:W-:Y:S02]  /*5ee00*/  IADD3 R8, P5, R29, R2.reuse, RZ ;  /* 0x000000021d087210 */ /* 0x081fe40007fbe0ff */
[-C--:B-1----:R-:W-:Y:S02]  /*5ee10*/  IADD3 R6, P6, R20, R2.reuse, RZ ;  /* 0x0000000214067210 */ /* 0x082fe40007fde0ff */
[-C--:B------:R-:W-:Y:S02]  /*5ee20*/  LEA.HI.X.SX32 R9, R21, R3.reuse, 0x1, P5 ;  /* 0x0000000315097211 */ /* 0x080fe400028f0eff */
[-C--:B------:R-:W-:Y:S01]  /*5ee30*/  LEA.HI.X.SX32 R7, R29, R3.reuse, 0x1, P6 ;  /* 0x000000031d077211 */ /* 0x080fe200030f0eff */
[C---:B------:R-:W-:Y:S01]  /*5ee40*/  IMAD R21, R28.reuse, 0x86, RZ ;  /* 0x000000861c157824 */ /* 0x040fe200078e02ff */
[----:B------:R-:W-:Y:S01]  /*5ee50*/  IADD3 R24, P5, R11, R2, RZ ;  /* 0x000000020b187210 */ /* 0x000fe20007fbe0ff */
[----:B------:R0:W-:Y:S02]  /*5ee60*/  STL.64 [R1+0xbf0], R8 ;  /* 0x000bf00801007387 */ /* 0x0001e40000100a00 */
[----:B------:R1:W-:Y:S01]  /*5ee70*/  STL.64 [R1+0xfa0], R6 ;  /* 0x000fa00601007387 */ /* 0x0003e20000100a00 */
[----:B------:R-:W-:Y:S01]  /*5ee80*/  LEA.HI.X.SX32 R25, R13, R3, 0x1, P5 ;  /* 0x000000030d197211 */ /* 0x000fe200028f0eff */
[----:B------:R-:W-:-:S02]  /*5ee90*/  IMAD R20, R28, 0x10c, RZ ;  /* 0x0000010c1c147824 */ /* 0x000fc400078e02ff */
[C---:B0-----:R-:W-:Y:S01]  /*5eea0*/  IMAD R8, R28.reuse, 0x43, RZ ;  /* 0x000000431c087824 */ /* 0x041fe200078e02ff */
[----:B-1----:R-:W-:Y:S01]  /*5eeb0*/  IADD3 R6, P6, R21, R2, RZ ;  /* 0x0000000215067210 */ /* 0x002fe20007fde0ff */
[----:B------:R-:W-:-:S03]  /*5eec0*/  IMAD R9, R28, 0x218, RZ ;  /* 0x000002181c097824 */ /* 0x000fc600078e02ff */
[-C--:B------:R-:W-:Y:S01]  /*5eed0*/  LEA.HI.X.SX32 R7, R8, R3.reuse, 0x1, P6 ;  /* 0x0000000308077211 */ /* 0x080fe200030f0eff */
[----:B------:R0:W-:Y:S04]  /*5eee0*/  STL.64 [R1+0xfb8], R24 ;  /* 0x000fb81801007387 */ /* 0x0001e80000100a00 */
[----:B------:R1:W-:Y:S01]  /*5eef0*/  STL.64 [R1+0xd28], R6 ;  /* 0x000d280601007387 */ /* 0x0003e20000100a00 */
[-C--:B0-----:R-:W-:Y:S02]  /*5ef00*/  IADD3 R24, P5, R20, R2.reuse, RZ ;  /* 0x0000000214187210 */ /* 0x081fe40007fbe0ff */
[----:B-1----:R-:W-:Y:S02]  /*5ef10*/  IADD3 R6, P6, R9, R2, RZ ;  /* 0x0000000209067210 */ /* 0x002fe40007fde0ff */
[----:B------:R-:W-:Y:S01]  /*5ef20*/  LEA.HI.X.SX32 R25, R21, R3, 0x1, P5 ;  /* 0x0000000315197211 */ /* 0x000fe200028f0eff */
[----:B------:R-:W-:-:S02]  /*5ef30*/  IMAD R9, R28, 0x21a, RZ ;  /* 0x0000021a1c097824 */ /* 0x000fc400078e02ff */
[----:B------:R-:W-:Y:S01]  /*5ef40*/  IMAD R21, R28, 0x10e, RZ ;  /* 0x0000010e1c157824 */ /* 0x000fe200078e02ff */
[----:B------:R-:W-:Y:S01]  /*5ef50*/  LEA.HI.X.SX32 R7, R20, R3, 0x1, P6 ;  /* 0x0000000314077211 */ /* 0x000fe200030f0eff */
[----:B------:R0:W-:Y:S04]  /*5ef60*/  STL.64 [R1+0xbe8], R24 ;  /* 0x000be81801007387 */ /* 0x0001e80000100a00 */
[----:B------:R1:W-:Y:S02]  /*5ef70*/  STL.64 [R1+0xfb0], R6 ;  /* 0x000fb00601007387 */ /* 0x0003e40000100a00 */
[C---:B------:R-:W-:Y:S02]  /*5ef80*/  IMAD R8, R28.reuse, 0x21c, RZ ;  /* 0x0000021c1c087824 */ /* 0x040fe400078e02ff */
[----:B------:R-:W-:-:S02]  /*5ef90*/  IMAD R13, R28, 0xb2, RZ ;  /* 0x000000b21c0d7824 */ /* 0x000fc400078e02ff */
[C---:B------:R-:W-:Y:S01]  /*5efa0*/  IMAD R20, R28.reuse, 0x21e, RZ ;  /* 0x0000021e1c147824 */ /* 0x040fe200078e02ff */
[-C--:B0-----:R-:W-:Y:S01]  /*5efb0*/  IADD3 R24, P5, R9, R2.reuse, RZ ;  /* 0x0000000209187210 */ /* 0x081fe20007fbe0ff */
[----:B------:R-:W-:Y:S01]  /*5efc0*/  IMAD R9, R28, 0x87, RZ ;  /* 0x000000871c097824 */ /* 0x000fe200078e02ff */
[-C--:B-1----:R-:W-:Y:S02]  /*5efd0*/  IADD3 R6, P6, R21, R2.reuse, RZ ;  /* 0x0000000215067210 */ /* 0x082fe40007fde0ff */
[-C--:B------:R-:W-:Y:S01]  /*5efe0*/  LEA.HI.X.SX32 R25, R17, R3.reuse, 0x1, P5 ;  /* 0x0000000311197211 */ /* 0x080fe200028f0eff */
[-C--:B------:R-:W-:Y:S01]  /*5eff0*/  IADD3 R26, P5, R8, R2.reuse, RZ ;  /* 0x00000002081a7210 */ /* 0x080fe20007fbe0ff */
[-C--:B------:R-:W-:Y:S01]  /*5f000*/  LEA.HI.X.SX32 R7, R9, R3.reuse, 0x1, P6 ;  /* 0x0000000309077211 */ /* 0x080fe200030f0eff */
[----:B------:R-:W-:Y:S01]  /*5f010*/  STL.64 [R1+0x2510], R12 ;  /* 0x0025100c01007387 */ /* 0x000fe20000100a00 */
[C---:B------:R-:W-:Y:S01]  /*5f020*/  IMAD R9, R28.reuse, 0x22, RZ ;  /* 0x000000221c097824 */ /* 0x040fe200078e02ff */
[----:B------:R-:W-:Y:S01]  /*5f030*/  LEA.HI.X.SX32 R27, R21, R3, 0x1, P5 ;  /* 0x00000003151b7211 */ /* 0x000fe200028f0eff */
[C---:B------:R-:W-:Y:S01]  /*5f040*/  IMAD R8, R28.reuse, 0x10f, RZ ;  /* 0x0000010f1c087824 */ /* 0x040fe200078e02ff */
[----:B------:R0:W-:Y:S01]  /*5f050*/  STL.64 [R1+0xbe0], R6 ;  /* 0x000be00601007387 */ /* 0x0001e20000100a00 */
[----:B------:R-:W-:Y:S02]  /*5f060*/  STL.64 [R1+0xfa8], R24 ;  /* 0x000fa81801007387 */ /* 0x000fe40000100a00 */
[----:B------:R1:W-:Y:S02]  /*5f070*/  STL.64 [R1+0xfc0], R26 ;  /* 0x000fc01a01007387 */ /* 0x0003e40000100a00 */
[----:B------:R-:W-:Y:S01]  /*5f080*/  IMAD R21, R28, 0x11, RZ ;  /* 0x000000111c157824 */ /* 0x000fe200078e02ff */
[-C--:B0-----:R-:W-:Y:S01]  /*5f090*/  IADD3 R6, P6, R20, R2.reuse, RZ ;  /* 0x0000000214067210 */ /* 0x081fe20007fde0ff */
[----:B------:R-:W-:Y:S01]  /*5f0a0*/  IMAD R20, R28, 0x44, RZ ;  /* 0x000000441c147824 */ /* 0x000fe200078e02ff */
[----:B-1----:R-:W-:-:S02]  /*5f0b0*/  IADD3 R26, P5, R9, R2, RZ ;  /* 0x00000002091a7210 */ /* 0x002fc40007fbe0ff */
[-C--:B------:R-:W-:Y:S01]  /*5f0c0*/  LEA.HI.X.SX32 R7, R8, R3.reuse, 0x1, P6 ;  /* 0x0000000308077211 */ /* 0x080fe200030f0eff */
[C---:B------:R-:W-:Y:S01]  /*5f0d0*/  IMAD R17, R28.reuse, 0x88, RZ ;  /* 0x000000881c117824 */ /* 0x040fe200078e02ff */
[----:B------:R-:W-:Y:S01]  /*5f0e0*/  LEA.HI.X.SX32 R27, R21, R3, 0x1, P5 ;  /* 0x00000003151b7211 */ /* 0x000fe200028f0eff */
[----:B------:R-:W-:Y:S02]  /*5f0f0*/  IMAD R21, R28, 0x110, RZ ;  /* 0x000001101c157824 */ /* 0x000fe400078e02ff */
[----:B------:R0:W-:Y:S02]  /*5f100*/  STL.64 [R1+0xfd8], R6 ;  /* 0x000fd80601007387 */ /* 0x0001e40000100a00 */
[----:B------:R1:W-:Y:S01]  /*5f110*/  STL.64 [R1+0xe10], R26 ;  /* 0x000e101a01007387 */ /* 0x0003e20000100a00 */
[-C--:B0-----:R-:W-:Y:S02]  /*5f120*/  IADD3 R6, P6, R20, R2.reuse, RZ ;  /* 0x0000000214067210 */ /* 0x081fe40007fde0ff */
[----:B-1----:R-:W-:-:S02]  /*5f130*/  IADD3 R26, P5, R17, R2, RZ ;  /* 0x00000002111a7210 */ /* 0x002fc40007fbe0ff */
[-C--:B------:R-:W-:Y:S01]  /*5f140*/  LEA.HI.X.SX32 R7, R9, R3.reuse, 0x1, P6 ;  /* 0x0000000309077211 */ /* 0x080fe200030f0eff */
[-C--:B------:R-:W-:Y:S01]  /*5f150*/  IADD3 R8, P6, R21, R2.reuse, RZ ;  /* 0x0000000215087210 */ /* 0x080fe20007fde0ff */
[-C--:B------:R-:W-:Y:S01]  /*5f160*/  LEA.HI.X.SX32 R27, R20, R3.reuse, 0x1, P5 ;  /* 0x00000003141b7211 */ /* 0x080fe200028f0eff */
[C---:B------:R-:W-:Y:S02]  /*5f170*/  IMAD R20, R28.reuse, 0x222, RZ ;  /* 0x000002221c147824 */ /* 0x040fe400078e02ff */
[----:B------:R-:W-:Y:S01]  /*5f180*/  LEA.HI.X.SX32 R9, R17, R3, 0x1, P6 ;  /* 0x0000000311097211 */ /* 0x000fe200030f0eff */
[----:B------:R0:W-:Y:S01]  /*5f190*/  STL.64 [R1+0xdc8], R6 ;  /* 0x000dc80601007387 */ /* 0x0001e20000100a00 */
[----:B------:R-:W-:Y:S03]  /*5f1a0*/  STL.64 [R1+0xd20], R26 ;  /* 0x000d201a01007387 */ /* 0x000fe60000100a00 */
[----:B------:R1:W-:Y:S01]  /*5f1b0*/  STL.64 [R1+0xbd8], R8 ;  /* 0x000bd80801007387 */ /* 0x0003e20000100a00 */
[----:B0-----:R-:W-:Y:S01]  /*5f1c0*/  IMAD R7, R28, 0x220, RZ ;  /* 0x000002201c077824 */ /* 0x001fe200078e02ff */
[----:B-1----:R-:W-:-:S04]  /*5f1d0*/  IADD3 R8, P6, R20, R2, RZ ;  /* 0x0000000214087210 */ /* 0x002fc80007fde0ff */
[----:B------:R-:W-:Y:S01]  /*5f1e0*/  IADD3 R6, P5, R7, R2, RZ ;  /* 0x0000000207067210 */ /* 0x000fe20007fbe0ff */
[----:B------:R-:W-:-:S03]  /*5f1f0*/  IMAD R20, R28, 0x111, RZ ;  /* 0x000001111c147824 */ /* 0x000fc600078e02ff */
[-C--:B------:R-:W-:Y:S02]  /*5f200*/  LEA.HI.X.SX32 R7, R21, R3.reuse, 0x1, P5 ;  /* 0x0000000315077211 */ /* 0x080fe400028f0eff */
[----:B------:R-:W-:Y:S01]  /*5f210*/  LEA.HI.X.SX32 R9, R20, R3, 0x1, P6 ;  /* 0x0000000314097211 */ /* 0x000fe200030f0eff */
[C---:B------:R-:W-:Y:S02]  /*5f220*/  IMAD R17, R28.reuse, 0x112, RZ ;  /* 0x000001121c117824 */ /* 0x040fe400078e02ff */
[----:B------:R0:W-:Y:S02]  /*5f230*/  STL.64 [R1+0xfd0], R6 ;  /* 0x000fd00601007387 */ /* 0x0001e40000100a00 */
[----:B------:R1:W-:Y:S01]  /*5f240*/  STL.64 [R1+0xfc8], R8 ;  /* 0x000fc80801007387 */ /* 0x0003e20000100a00 */
[----:B0-----:R-:W-:Y:S01]  /*5f250*/  IADD3 R6, P5, R17, R2, RZ ;  /* 0x0000000211067210 */ /* 0x001fe20007fbe0ff */
[----:B-1----:R-:W-:-:S05]  /*5f260*/  IMAD R8, R28, 0x89, RZ ;  /* 0x000000891c087824 */ /* 0x002fca00078e02ff */
[----:B------:R-:W-:-:S05]  /*5f270*/  LEA.HI.X.SX32 R7, R8, R3, 0x1, P5 ;  /* 0x0000000308077211 */ /* 0x000fca00028f0eff */
[----:B------:R0:W-:Y:S04]  /*5f280*/  STL.64 [R1+0xbd0], R6 ;  /* 0x000bd00601007387 */ /* 0x0001e80000100a00 */
[----:B0-----:R-:W2:Y:S01]  /*5f290*/  LDL.LU.64 R6, [R1+0x2538] ;  /* 0x0025380001067983 */ /* 0x001ea20000300a00 */
[C---:B------:R-:W-:Y:S02]  /*5f2a0*/  IMAD R21, R28.reuse, 0x224, RZ ;  /* 0x000002241c157824 */ /* 0x040fe400078e02ff */
[C---:B------:R-:W-:Y:S02]  /*5f2b0*/  IMAD R9, R28.reuse, 0x226, RZ ;  /* 0x000002261c097824 */ /* 0x040fe400078e02ff */
[C---:B------:R-:W-:Y:S01]  /*5f2c0*/  IMAD R26, R28.reuse, 0x8a, RZ ;  /* 0x0000008a1c1a7824 */ /* 0x040fe200078e02ff */
[-C--:B------:R-:W-:Y:S01]  /*5f2d0*/  IADD3 R20, P6, R21, R2.reuse, RZ ;  /* 0x0000000215147210 */ /* 0x080fe20007fde0ff */
[----:B------:R-:W-:Y:S01]  /*5f2e0*/  IMAD R27, R28, 0x113, RZ ;  /* 0x000001131c1b7824 */ /* 0x000fe200078e02ff */
[----:B------:R-:W-:-:S02]  /*5f2f0*/  IADD3 R8, P5, R9, R2, RZ ;  /* 0x0000000209087210 */ /* 0x000fc40007fbe0ff */
[-C--:B------:R-:W-:Y:S01]  /*5f300*/  LEA.HI.X.SX32 R21, R17, R3.reuse, 0x1, P6 ;  /* 0x0000000311157211 */ /* 0x080fe200030f0eff */
[----:B------:R-:W-:Y:S01]  /*5f310*/  IMAD R17, R28, 0x166, RZ ;  /* 0x000001661c117824 */ /* 0x000fe200078e02ff */
[----:B------:R-:W-:Y:S01]  /*5f320*/  IADD3 R12, P6, R26, R2, RZ ;  /* 0x000000021a0c7210 */ /* 0x000fe20007fde0ff */
[C---:B------:R-:W-:Y:S01]  /*5f330*/  IMAD R16, R28.reuse, 0x156, RZ ;  /* 0x000001561c107824 */ /* 0x040fe200078e02ff */
[----:B------:R-:W-:Y:S01]  /*5f340*/  LEA.HI.X.SX32 R9, R27, R3, 0x1, P5 ;  /* 0x000000031b097211 */ /* 0x000fe200028f0eff */
[----:B------:R0:W-:Y:S01]  /*5f350*/  STL.64 [R1+0xfe0], R20 ;  /* 0x000fe01401007387 */ /* 0x0001e20000100a00 */
[----:B------:R-:W-:-:S03]  /*5f360*/  IMAD R25, R28, 0x114, RZ ;  /* 0x000001141c197824 */ /* 0x000fc600078e02ff */
[----:B0-----:R-:W3:Y:S01]  /*5f370*/  LDL.LU.64 R20, [R1+0x2530] ;  /* 0x0025300001147983 */ /* 0x001ee20000300a00 */
[----:B------:R-:W-:Y:S02]  /*5f380*/  STL [R1+0x2524], R17 ;  /* 0x0025241101007387 */ /* 0x000fe40000100800 */
[----:B------:R-:W-:Y:S02]  /*5f390*/  STL [R1+0xd18], R12 ;  /* 0x000d180c01007387 */ /* 0x000fe40000100800 */
[----:B------:R0:W-:Y:S01]  /*5f3a0*/  STL [R1+0x2528], R16 ;  /* 0x0025281001007387 */ /* 0x0001e20000100800 */
[----:B------:R1:W-:Y:S01]  /*5f3b0*/  STL.64 [R1+0xff8], R8 ;  /* 0x000ff80801007387 */ /* 0x0003e20000100a00 */
[----:B0-----:R-:W-:Y:S01]  /*5f3c0*/  MOV R16, R12 ;  /* 0x0000000c00107202 */ /* 0x001fe20000000f00 */
[----:B------:R-:W-:Y:S02]  /*5f3d0*/  IADD3 R12, P5, R25, R2, RZ ;  /* 0x00000002190c7210 */ /* 0x000fe40007fbe0ff */
[----:B-1----:R-:W-:-:S02]  /*5f3e0*/  IMAD R8, R28, 0x45, RZ ;  /* 0x000000451c087824 */ /* 0x002fc400078e02ff */
[----:B------:R-:W-:Y:S01]  /*5f3f0*/  IMAD R9, R28, 0x228, RZ ;  /* 0x000002281c097824 */ /* 0x000fe200078e02ff */
[----:B------:R-:W-:Y:S01]  /*5f400*/  MOV R17, R13 ;  /* 0x0000000d00117202 */ /* 0x000fe20000000f00 */
[-C--:B------:R-:W-:Y:S01]  /*5f410*/  LEA.HI.X.SX32 R13, R26, R3.reuse, 0x1, P5 ;  /* 0x000000031a0d7211 */ /* 0x080fe200028f0eff */
[----:B------:R-:W-:Y:S01]  /*5f420*/  LEA.HI.X.SX32 R17, R8, R3, 0x1, P6 ;  /* 0x0000000308117211 */ /* 0x000fe200030f0eff */
[----:B------:R-:W-:Y:S01]  /*5f430*/  IMAD R8, R28, 0x22a, RZ ;  /* 0x0000022a1c087824 */ /* 0x000fe200078e02ff */
[----:B------:R-:W-:-:S03]  /*5f440*/  IADD3 R16, P6, R9, R2, RZ ;  /* 0x0000000209107210 */ /* 0x000fc60007fde0ff */
[----:B------:R0:W-:Y:S01]  /*5f450*/  STL [R1+0xd1c], R17 ;  /* 0x000d1c1101007387 */ /* 0x0001e20000100800 */
[----:B------:R1:W-:Y:S02]  /*5f460*/  STL.64 [R1+0xbc8], R12 ;  /* 0x000bc80c01007387 */ /* 0x0003e40000100a00 */
[C---:B------:R-:W-:Y:S02]  /*5f470*/  IMAD R9, R28.reuse, 0x116, RZ ;  /* 0x000001161c097824 */ /* 0x040fe400078e02ff */
[----:B------:R-:W-:Y:S01]  /*5f480*/  IMAD R26, R28, 0x22c, RZ ;  /* 0x0000022c1c1a7824 */ /* 0x000fe200078e02ff */
[----:B0-----:R-:W-:Y:S02]  /*5f490*/  LEA.HI.X.SX32 R17, R25, R3, 0x1, P6 ;  /* 0x0000000319117211 */ /* 0x001fe400030f0eff */
[----:B-1----:R-:W-:Y:S01]  /*5f4a0*/  IADD3 R12, P5, R8, R2, RZ ;  /* 0x00000002080c7210 */ /* 0x002fe20007fbe0ff */
[C---:B------:R-:W-:Y:S02]  /*5f4b0*/  IMAD R8, R28.reuse, 0x115, RZ ;  /* 0x000001151c087824 */ /* 0x040fe400078e02ff */
[----:B------:R0:W-:Y:S01]  /*5f4c0*/  STL.64 [R1+0xff0], R16 ;  /* 0x000ff01001007387 */ /* 0x0001e20000100a00 */
[----:B------:R-:W-:-:S02]  /*5f4d0*/  IMAD R25, R28, 0x8b, RZ ;  /* 0x0000008b1c197824 */ /* 0x000fc400078e02ff */
[----:B------:R-:W-:Y:S01]  /*5f4e0*/  LEA.HI.X.SX32 R13, R8, R3, 0x1, P5 ;  /* 0x00000003080d7211 */ /* 0x000fe200028f0eff */
[----:B------:R-:W-:Y:S01]  /*5f4f0*/  IMAD R8, R28, 0x22e, RZ ;  /* 0x0000022e1c087824 */ /* 0x000fe200078e02ff */
[----:B0-----:R-:W-:-:S03]  /*5f500*/  IADD3 R16, P6, R9, R2, RZ ;  /* 0x0000000209107210 */ /* 0x001fc60007fde0ff */
[----:B------:R0:W-:Y:S01]  /*5f510*/  STL.64 [R1+0xfe8], R12 ;  /* 0x000fe80c01007387 */ /* 0x0001e20000100a00 */
[----:B------:R-:W-:-:S05]  /*5f520*/  LEA.HI.X.SX32 R17, R25, R3, 0x1, P6 ;  /* 0x0000000319117211 */ /* 0x000fca00030f0eff */
[----:B------:R1:W-:Y:S01]  /*5f530*/  STL.64 [R1+0xbc0], R16 ;  /* 0x000bc01001007387 */ /* 0x0003e20000100a00 */
[----:B0-----:R-:W-:-:S04]  /*5f540*/  IADD3 R12, P5, R26, R2, RZ ;  /* 0x000000021a0c7210 */ /* 0x001fc80007fbe0ff */
[----:B------:R-:W-:Y:S02]  /*5f550*/  LEA.HI.X.SX32 R13, R9, R3, 0x1, P5 ;  /* 0x00000003090d7211 */ /* 0x000fe400028f0eff */
[-C--:B-1----:R-:W-:Y:S01]  /*5f560*/  IADD3 R16, P6, R8, R2.reuse, RZ ;  /* 0x0000000208107210 */ /* 0x082fe20007fde0ff */
[C---:B------:R-:W-:Y:S02]  /*5f570*/  IMAD R8, R28.reuse, 0x46, RZ ;  /* 0x000000461c087824 */ /* 0x040fe400078e02ff */
[----:B------:R0:W-:Y:S01]  /*5f580*/  STL.64 [R1+0x1000], R12 ;  /* 0x0010000c01007387 */ /* 0x0001e20000100a00 */
[C---:B------:R-:W-:Y:S02]  /*5f590*/  IMAD R26, R28.reuse, 0x23, RZ ;  /* 0x000000231c1a7824 */ /* 0x040fe400078e02ff */
[C---:B------:R-:W-:Y:S02]  /*5f5a0*/  IMAD R25, R28.reuse, 0x8c, RZ ;  /* 0x0000008c1c197824 */ /* 0x040fe400078e02ff */
[----:B------:R-:W-:Y:S01]  /*5f5b0*/  IMAD R9, R28, 0x118, RZ ;  /* 0x000001181c097824 */ /* 0x000fe200078e02ff */
[----:B0-----:R-:W-:-:S04]  /*5f5c0*/  IADD3 R12, P5, R8, R2, RZ ;  /* 0x00000002080c7210 */ /* 0x001fc80007fbe0ff */
[-C--:B------:R-:W-:Y:S01]  /*5f5d0*/  LEA.HI.X.SX32 R13, R26, R3.reuse, 0x1, P5 ;  /* 0x000000031a0d7211 */ /* 0x080fe200028f0eff */
[C---:B------:R-:W-:Y:S02]  /*5f5e0*/  IMAD R26, R28.reuse, 0x230, RZ ;  /* 0x000002301c1a7824 */ /* 0x040fe400078e02ff */
[C---:B------:R-:W-:Y:S02]  /*5f5f0*/  IMAD R29, R28.reuse, 0x11a, RZ ;  /* 0x0000011a1c1d7824 */ /* 0x040fe400078e02ff */
[C---:B------:R-:W-:Y:S02]  /*5f600*/  IMAD R24, R28.reuse, 0x164, RZ ;  /* 0x000001641c187824 */ /* 0x040fe400078e02ff */
[C---:B------:R-:W-:Y:S02]  /*5f610*/  IMAD R27, R28.reuse, 0x234, RZ ;  /* 0x000002341c1b7824 */ /* 0x040fe400078e02ff */
[----:B------:R-:W-:Y:S01]  /*5f620*/  IMAD R5, R28, 0x9, RZ ;  /* 0x000000091c057824 */ /* 0x000fe200078e02ff */
[----:B--2---:R-:W-:Y:S01]  /*5f630*/  LEA.HI.X.SX32 R17, R6, R3, 0x1, P6 ;  /* 0x0000000306117211 */ /* 0x004fe200030f0eff */
[----:B------:R-:W-:-:S04]  /*5f640*/  IMAD R6, R28, 0x2d, RZ ;  /* 0x0000002d1c067824 */ /* 0x000fc800078e02ff */
[----:B------:R0:W-:Y:S01]  /*5f650*/  STL.64 [R1+0x1018], R16 ;  /* 0x0010181001007387 */ /* 0x0001e20000100a00 */
[----:B------:R-:W-:Y:S02]  /*5f660*/  STL.64 [R1+0x2518], R6 ;  /* 0x0025180601007387 */ /* 0x000fe40000100a00 */
[----:B------:R1:W-:Y:S01]  /*5f670*/  STL.64 [R1+0xdc0], R12 ;  /* 0x000dc00c01007387 */ /* 0x0003e20000100a00 */
[-C--:B0-----:R-:W-:Y:S02]  /*5f680*/  IADD3 R16, P6, R25, R2.reuse, RZ ;  /* 0x0000000219107210 */ /* 0x081fe40007fde0ff */
[-C--:B-1----:R-:W-:Y:S02]  /*5f690*/  IADD3 R12, P5, R9, R2.reuse, RZ ;  /* 0x00000002090c7210 */ /* 0x082fe40007fbe0ff */
[-C--:B------:R-:W-:Y:S01]  /*5f6a0*/  LEA.HI.X.SX32 R17, R8, R3.reuse, 0x1, P6 ;  /* 0x0000000308117211 */ /* 0x080fe200030f0eff */
[----:B------:R-:W-:Y:S01]  /*5f6b0*/  IADD3 R6, P6, R26, R2, RZ ;  /* 0x000000021a067210 */ /* 0x000fe20007fde0ff */
[----:B------:R-:W-:Y:S01]  /*5f6c0*/  LEA.HI.X.SX32 R13, R25, R3, 0x1, P5 ;  /* 0x00000003190d7211 */ /* 0x000fe200028f0eff */
[----:B------:R-:W-:-:S02]  /*5f6d0*/  IMAD R8, R28, 0x232, RZ ;  /* 0x000002321c087824 */ /* 0x000fc400078e02ff */
[-C--:B------:R-:W-:Y:S01]  /*5f6e0*/  LEA.HI.X.SX32 R7, R9, R3.reuse, 0x1, P6 ;  /* 0x0000000309077211 */ /* 0x080fe200030f0eff */
[----:B------:R0:W-:Y:S01]  /*5f6f0*/  STL.64 [R1+0xd10], R16 ;  /* 0x000d101001007387 */ /* 0x0001e20000100a00 */
[----:B------:R1:W-:Y:S02]  /*5f700*/  STL.64 [R1+0xbb8], R12 ;  /* 0x000bb80c01007387 */ /* 0x0003e40000100a00 */
[C---:B------:R-:W-:Y:S01]  /*5f710*/  IMAD R25, R28.reuse, 0xb4, RZ ;  /* 0x000000b41c197824 */ /* 0x040fe200078e02ff */
[----:B------:R2:W-:Y:S01]  /*5f720*/  STL.64 [R1+0x1010], R6 ;  /* 0x0010100601007387 */ /* 0x0005e20000100a00 */
[----:B0-----:R-:W-:Y:S01]  /*5f730*/  IMAD R17, R28, 0x119, RZ ;  /* 0x000001191c117824 */ /* 0x001fe200078e02ff */
[-C--:B-1----:R-:W-:Y:S01]  /*5f740*/  IADD3 R12, P5, R8, R2.reuse, RZ ;  /* 0x00000002080c7210 */ /* 0x082fe20007fbe0ff */
[C---:B------:R-:W-:Y:S01]  /*5f750*/  IMAD R8, R28.reuse, 0x8d, RZ ;  /* 0x0000008d1c087824 */ /* 0x040fe200078e02ff */
[-C--:B--2---:R-:W-:Y:S02]  /*5f760*/  IADD3 R6, P6, R29, R2.reuse, RZ ;  /* 0x000000021d067210 */ /* 0x084fe40007fde0ff */
[-C--:B------:R-:W-:Y:S01]  /*5f770*/  LEA.HI.X.SX32 R13, R17, R3.reuse, 0x1, P5 ;  /* 0x00000003110d7211 */ /* 0x080fe200028f0eff */
[----:B------:R-:W-:Y:S01]  /*5f780*/  IMAD R9, R28, 0x236, RZ ;  /* 0x000002361c097824 */ /* 0x000fe200078e02ff */
[-C--:B------:R-:W-:Y:S01]  /*5f790*/  LEA.HI.X.SX32 R7, R8, R3.reuse, 0x1, P6 ;  /* 0x0000000308077211 */ /* 0x080fe200030f0eff */
[----:B------:R-:W-:Y:S02]  /*5f7a0*/  STL.64 [R1+0x24f8], R24 ;  /* 0x0024f81801007387 */ /* 0x000fe40000100a00 */
[----:B------:R0:W-:Y:S02]  /*5f7b0*/  STL.64 [R1+0x1008], R12 ;  /* 0x0010080c01007387 */ /* 0x0001e40000100a00 */
[C---:B------:R-:W-:Y:S01]  /*5f7c0*/  IMAD R26, R28.reuse, 0x5a, RZ ;  /* 0x0000005a1c1a7824 */ /* 0x040fe200078e02ff */
[----:B------:R1:W-:Y:S01]  /*5f7d0*/  STL.64 [R1+0xbb0], R6 ;  /* 0x000bb00601007387 */ /* 0x0003e20000100a00 */
[C---:B------:R-:W-:Y:S01]  /*5f7e0*/  IMAD R8, R28.reuse, 0x8e, RZ ;  /* 0x0000008e1c087824 */ /* 0x040fe200078e02ff */
[-C--:B0-----:R-:W-:Y:S01]  /*5f7f0*/  IADD3 R12, P5, R27, R2.reuse, RZ ;  /* 0x000000021b0c7210 */ /* 0x081fe20007fbe0ff */
[C---:B------:R-:W-:Y:S01]  /*5f800*/  IMAD R27, R28.reuse, 0x168, RZ ;  /* 0x000001681c1b7824 */ /* 0x040fe200078e02ff */
[----:B-1----:R-:W-:Y:S01]  /*5f810*/  IADD3 R6, P6, R9, R2, RZ ;  /* 0x0000000209067210 */ /* 0x002fe20007fde0ff */
[----:B------:R-:W-:Y:S01]  /*5f820*/  IMAD R9, R28, 0x11b, RZ ;  /* 0x0000011b1c097824 */ /* 0x000fe200078e02ff */
[----:B------:R-:W-:-:S02]  /*5f830*/  LEA.HI.X.SX32 R13, R29, R3, 0x1, P5 ;  /* 0x000000031d0d7211 */ /* 0x000fc400028f0eff */
[----:B------:R-:W-:Y:S01]  /*5f840*/  STL.64 [R1+0x24f0], R26 ;  /* 0x0024f01a01007387 */ /* 0x000fe20000100a00 */
[----:B------:R-:W-:Y:S02]  /*5f850*/  STL [R1+0x2520], R27 ;  /* 0x0025201b01007387 */ /* 0x000fe40000100800 */
[C---:B------:R-:W-:Y:S01]  /*5f860*/  IMAD R17, R28.reuse, 0x11c, RZ ;  /* 0x0000011c1c117824 */ /* 0x040fe200078e02ff */
[----:B------:R-:W-:Y:S01]  /*5f870*/  LEA.HI.X.SX32 R7, R9, R3, 0x1, P6 ;  /* 0x0000000309077211 */ /* 0x000fe200030f0eff */
[----:B------:R0:W-:Y:S01]  /*5f880*/  STL.64 [R1+0x1020], R12 ;  /* 0x0010200c01007387 */ /* 0x0001e20000100a00 */
[C---:B------:R-:W-:Y:S02]  /*5f890*/  IMAD R16, R28.reuse, 0x47, RZ ;  /* 0x000000471c107824 */ /* 0x040fe400078e02ff */
[----:B------:R-:W-:Y:S01]  /*5f8a0*/  IMAD R29, R28, 0x238, RZ ;  /* 0x000002381c1d7824 */ /* 0x000fe200078e02ff */
[----:B------:R1:W-:Y:S01]  /*5f8b0*/  STL.64 [R1+0x1038], R6 ;  /* 0x0010380601007387 */ /* 0x0003e20000100a00 */
[----:B0-----:R-:W-:-:S02]  /*5f8c0*/  IADD3 R12, P5, R8, R2, RZ ;  /* 0x00000002080c7210 */ /* 0x001fc40007fbe0ff */
[----:B-1----:R-:W-:Y:S02]  /*5f8d0*/  IADD3 R6, P6, R17, R2, RZ ;  /* 0x0000000211067210 */ /* 0x002fe40007fde0ff */
[-C--:B------:R-:W-:Y:S01]  /*5f8e0*/  LEA.HI.X.SX32 R13, R16, R3.reuse, 0x1, P5 ;  /* 0x00000003100d7211 */ /* 0x080fe200028f0eff */
[----:B------:R-:W-:Y:S01]  /*5f8f0*/  IMAD R9, R28, 0x23a, RZ ;  /* 0x0000023a1c097824 */ /* 0x000fe200078e02ff */
[----:B------:R-:W-:-:S03]  /*5f900*/  LEA.HI.X.SX32 R7, R8, R3, 0x1, P6 ;  /* 0x0000000308077211 */ /* 0x000fc600030f0eff */
[----:B------:R0:W-:Y:S02]  /*5f910*/  STL.64 [R1+0xcf8], R12 ;  /* 0x000cf80c01007387 */ /* 0x0001e40000100a00 */
[----:B------:R1:W-:Y:S02]  /*5f920*/  STL.64 [R1+0xba8], R6 ;  /* 0x000ba80601007387 */ /* 0x0003e40000100a00 */
[C---:B------:R-:W-:Y:S01]  /*5f930*/  IMAD R8, R28.reuse, 0x23c, RZ ;  /* 0x0000023c1c087824 */ /* 0x040fe200078e02ff */
[-C--:B0-----:R-:W-:Y:S01]  /*5f940*/  IADD3 R12, P5, R29, R2.reuse, RZ ;  /* 0x000000021d0c7210 */ /* 0x081fe20007fbe0ff */
[C---:B------:R-:W-:Y:S01]  /*5f950*/  IMAD R29, R28.reuse, 0x11d, RZ ;  /* 0x0000011d1c1d7824 */ /* 0x040fe200078e02ff */
[----:B-1----:R-:W-:Y:S01]  /*5f960*/  IADD3 R6, P6, R9, R2, RZ ;  /* 0x0000000209067210 */ /* 0x002fe20007fde0ff */
[C---:B------:R-:W-:Y:S01]  /*5f970*/  IMAD R9, R28.reuse, 0x11e, RZ ;  /* 0x0000011e1c097824 */ /* 0x040fe200078e02ff */
[-C--:B------:R-:W-:Y:S02]  /*5f980*/  LEA.HI.X.SX32 R13, R17, R3.reuse, 0x1, P5 ;  /* 0x00000003110d7211 */ /* 0x080fe400028f0eff */
[----:B------:R-:W-:Y:S01]  /*5f990*/  LEA.HI.X.SX32 R7, R29, R3, 0x1, P6 ;  /* 0x000000031d077211 */ /* 0x000fe200030f0eff */
[----:B------:R-:W-:-:S02]  /*5f9a0*/  IMAD R29, R28, 0x8f, RZ ;  /* 0x0000008f1c1d7824 */ /* 0x000fc400078e02ff */
[----:B------:R0:W-:Y:S02]  /*5f9b0*/  STL.64 [R1+0x1030], R12 ;  /* 0x0010300c01007387 */ /* 0x0001e40000100a00 */
[----:B------:R1:W-:Y:S01]  /*5f9c0*/  STL.64 [R1+0x1028], R6 ;  /* 0x0010280601007387 */ /* 0x0003e20000100a00 */
[-C--:B0-----:R-:W-:Y:S02]  /*5f9d0*/  IADD3 R12, P5, R9, R2.reuse, RZ ;  /* 0x00000002090c7210 */ /* 0x081fe40007fbe0ff */
[----:B-1----:R-:W-:Y:S01]  /*5f9e0*/  IADD3 R6, P6, R8, R2, RZ ;  /* 0x0000000208067210 */ /* 0x002fe20007fde0ff */
[----:B------:R-:W-:Y:S01]  /*5f9f0*/  IMAD R8, R28, 0x23e, RZ ;  /* 0x0000023e1c087824 */ /* 0x000fe200078e02ff */
[-C--:B------:R-:W-:Y:S02]  /*5fa00*/  LEA.HI.X.SX32 R13, R29, R3.reuse, 0x1, P5 ;  /* 0x000000031d0d7211 */ /* 0x080fe400028f0eff */
[----:B------:R-:W-:-:S03]  /*5fa10*/  LEA.HI.X.SX32 R7, R9, R3, 0x1, P6 ;  /* 0x0000000309077211 */ /* 0x000fc600030f0eff */
[----:B------:R0:W-:Y:S01]  /*5fa20*/  STL.64 [R1+0xba0], R12 ;  /* 0x000ba00c01007387 */ /* 0x0001e20000100a00 */
[C---:B------:R-:W-:Y:S02]  /*5fa30*/  IMAD R16, R28.reuse, 0x12, RZ ;  /* 0x000000121c107824 */ /* 0x040fe400078e02ff */
[----:B------:R-:W-:Y:S02]  /*5fa40*/  IMAD R9, R28, 0x24, RZ ;  /* 0x000000241c097824 */ /* 0x000fe400078e02ff */
[----:B------:R1:W-:Y:S01]  /*5fa50*/  STL.64 [R1+0x1040], R6 ;  /* 0x0010400601007387 */ /* 0x0003e20000100a00 */
[-C--:B0-----:R-:W-:Y:S01]  /*5fa60*/  IADD3 R12, P5, R8, R2.reuse, RZ ;  /* 0x00000002080c7210 */ /* 0x081fe20007fbe0ff */
[----:B------:R-:W-:Y:S01]  /*5fa70*/  IMAD R8, R28, 0x11f, RZ ;  /* 0x0000011f1c087824 */ /* 0x000fe200078e02ff */
[----:B-1----:R-:W-:-:S04]  /*5fa80*/  IADD3 R6, P6, R16, R2, RZ ;  /* 0x0000000210067210 */ /* 0x002fc80007fde0ff */
[-C--:B------:R-:W-:Y:S02]  /*5fa90*/  LEA.HI.X.SX32 R13, R8, R3.reuse, 0x1, P5 ;  /* 0x00000003080d7211 */ /* 0x080fe400028f0eff */
[----:B------:R-:W-:Y:S01]  /*5faa0*/  LEA.HI.X.SX32 R7, R5, R3, 0x1, P6 ;  /* 0x0000000305077211 */ /* 0x000fe200030f0eff */
[C---:B------:R-:W-:Y:S02]  /*5fab0*/  IMAD R29, R28.reuse, 0x48, RZ ;  /* 0x000000481c1d7824 */ /* 0x040fe400078e02ff */
[----:B------:R0:W-:Y:S02]  /*5fac0*/  STL.64 [R1+0x1058], R12 ;  /* 0x0010580c01007387 */ /* 0x0001e40000100a00 */
[----:B------:R1:W-:Y:S02]  /*5fad0*/  STL.64 [R1+0xe30], R6 ;  /* 0x000e300601007387 */ /* 0x0003e40000100a00 */
[----:B------:R-:W-:Y:S01]  /*5fae0*/  IMAD R8, R28, 0x90, RZ ;  /* 0x000000901c087824 */ /* 0x000fe200078e02ff */
[----:B0-----:R-:W-:-:S02]  /*5faf0*/  IADD3 R12, P5, R9, R2, RZ ;  /* 0x00000002090c7210 */ /* 0x001fc40007fbe0ff */
[-C--:B-1----:R-:W-:Y:S02]  /*5fb00*/  IADD3 R6, P6, R29, R2.reuse, RZ ;  /* 0x000000021d067210 */ /* 0x082fe40007fde0ff */
[-C--:B------:R-:W-:Y:S02]  /*5fb10*/  LEA.HI.X.SX32 R13, R16, R3.reuse, 0x1, P5 ;  /* 0x00000003100d7211 */ /* 0x080fe400028f0eff */
[----:B------:R-:W-:Y:S01]  /*5fb20*/  LEA.HI.X.SX32 R7, R9, R3, 0x1, P6 ;  /* 0x0000000309077211 */ /* 0x000fe200030f0eff */
[C---:B------:R-:W-:Y:S02]  /*5fb30*/  IMAD R17, R28.reuse, 0x120, RZ ;  /* 0x000001201c117824 */ /* 0x040fe400078e02ff */
[----:B------:R0:W-:Y:S01]  /*5fb40*/  STL.64 [R1+0xe08], R12 ;  /* 0x000e080c01007387 */ /* 0x0001e20000100a00 */
[----:B------:R-:W-:Y:S02]  /*5fb50*/  IMAD R9, R28, 0x240, RZ ;  /* 0x000002401c097824 */ /* 0x000fe400078e02ff */
[----:B------:R1:W-:Y:S01]  /*5fb60*/  STL.64 [R1+0xdb8], R6 ;  /* 0x000db80601007387 */ /* 0x0003e20000100a00 */
[----:B0-----:R-:W-:-:S02]  /*5fb70*/  IADD3 R12, P5, R8, R2, RZ ;  /* 0x00000002080c7210 */ /* 0x001fc40007fbe0ff */
[----:B-1----:R-:W-:Y:S02]  /*5fb80*/  IADD3 R6, P6, R17, R2, RZ ;  /* 0x0000000211067210 */ /* 0x002fe40007fde0ff */
[-C--:B------:R-:W-:Y:S02]  /*5fb90*/  LEA.HI.X.SX32 R13, R29, R3.reuse, 0x1, P5 ;  /* 0x000000031d0d7211 */ /* 0x080fe400028f0eff */
[----:B------:R-:W-:-:S03]  /*5fba0*/  LEA.HI.X.SX32 R7, R8, R3, 0x1, P6 ;  /* 0x0000000308077211 */ /* 0x000fc600030f0eff */
[----:B------:R0:W-:Y:S02]  /*5fbb0*/  STL.64 [R1+0xcf0], R12 ;  /* 0x000cf00c01007387 */ /* 0x0001e40000100a00 */
[----:B------:R1:W-:Y:S02]  /*5fbc0*/  STL.64 [R1+0xb98], R6 ;  /* 0x000b980601007387 */ /* 0x0003e40000100a00 */
[C---:B------:R-:W-:Y:S02]  /*5fbd0*/  IMAD R8, R28.reuse, 0x121, RZ ;  /* 0x000001211c087824 */ /* 0x040fe400078e02ff */
[C---:B------:R-:W-:Y:S01]  /*5fbe0*/  IMAD R29, R28.reuse, 0x122, RZ ;  /* 0x000001221c1d7824 */ /* 0x040fe200078e02ff */
[----:B0-----:R-:W-:Y:S01]  /*5fbf0*/  IADD3 R12, P5, R9, R2, RZ ;  /* 0x00000002090c7210 */ /* 0x001fe20007fbe0ff */
[----:B------:R-:W-:-:S03]  /*5fc00*/  IMAD R9, R28, 0x242, RZ ;  /* 0x000002421c097824 */ /* 0x000fc600078e02ff */
[-C--:B------:R-:W-:Y:S02]  /*5fc10*/  LEA.HI.X.SX32 R13, R17, R3.reuse, 0x1, P5 ;  /* 0x00000003110d7211 */ /* 0x080fe400028f0eff */
[----:B-1----:R-:W-:Y:S01]  /*5fc20*/  IADD3 R6, P6, R9, R2, RZ ;  /* 0x0000000209067210 */ /* 0x002fe20007fde0ff */
[----:B------:R-:W-:Y:S02]  /*5fc30*/  IMAD R9, R28, 0x244, RZ ;  /* 0x000002441c097824 */ /* 0x000fe400078e02ff */
[----:B------:R0:W-:Y:S01]  /*5fc40*/  STL.64 [R1+0x1050], R12 ;  /* 0x0010500c01007387 */ /* 0x0001e20000100a00 */
[----:B------:R-:W-:Y:S01]  /*5fc50*/  LEA.HI.X.SX32 R7, R8, R3, 0x1, P6 ;  /* 0x0000000308077211 */ /* 0x000fe200030f0eff */
[----:B------:R-:W-:-:S04]  /*5fc60*/  IMAD R8, R28, 0x91, RZ ;  /* 0x000000911c087824 */ /* 0x000fc800078e02ff */
[----:B------:R1:W-:Y:S01]  /*5fc70*/  STL.64 [R1+0x1048], R6 ;  /* 0x0010480601007387 */ /* 0x0003e20000100a00 */
[----:B0-----:R-:W-:-:S04]  /*5fc80*/  IADD3 R12, P5, R29, R2, RZ ;  /* 0x000000021d0c7210 */ /* 0x001fc80007fbe0ff */
[-C--:B------:R-:W-:Y:S02]  /*5fc90*/  LEA.HI.X.SX32 R13, R8, R3.reuse, 0x1, P5 ;  /* 0x00000003080d7211 */ /* 0x080fe400028f0eff */
[-C--:B-1----:R-:W-:Y:S01]  /*5fca0*/  IADD3 R6, P6, R9, R2.reuse, RZ ;  /* 0x0000000209067210 */ /* 0x082fe20007fde0ff */
[C---:B------:R-:W-:Y:S02]  /*5fcb0*/  IMAD R9, R28.reuse, 0x246, RZ ;  /* 0x000002461c097824 */ /* 0x040fe400078e02ff */
[----:B------:R0:W-:Y:S03]  /*5fcc0*/  STL.64 [R1+0xb90], R12 ;  /* 0x000b900c01007387 */ /* 0x0001e60000100a00 */
[----:B------:R-:W-:Y:S02]  /*5fcd0*/  IADD3 R8, P5, R9, R2, RZ ;  /* 0x0000000209087210 */ /* 0x000fe40007fbe0ff */
[----:B------:R-:W-:Y:S01]  /*5fce0*/  LEA.HI.X.SX32 R7, R29, R3, 0x1, P6 ;  /* 0x000000031d077211 */ /* 0x000fe200030f0eff */
[----:B------:R-:W-:-:S02]  /*5fcf0*/  IMAD R17, R28, 0x92, RZ ;  /* 0x000000921c117824 */ /* 0x000fc400078e02ff */
[C---:B0-----:R-:W-:Y:S02]  /*5fd00*/  IMAD R13, R28.reuse, 0x123, RZ ;  /* 0x000001231c0d7824 */ /* 0x041fe400078e02ff */
[----:B------:R0:W-:Y:S03]  /*5fd10*/  STL.64 [R1+0x1060], R6 ;  /* 0x0010600601007387 */ /* 0x0001e60000100a00 */
[----:B------:R-:W-:Y:S01]  /*5fd20*/  LEA.HI.X.SX32 R9, R13, R3, 0x1, P5 ;  /* 0x000000030d097211 */ /* 0x000fe200028f0eff */
[----:B------:R-:W-:-:S04]  /*5fd30*/  IMAD R29, R28, 0x124, RZ ;  /* 0x000001241c1d7824 */ /* 0x000fc800078e02ff */
[----:B------:R1:W-:Y:S01]  /*5fd40*/  STL.64 [R1+0x1078], R8 ;  /* 0x0010780801007387 */ /* 0x0003e20000100a00 */
[-C--:B0-----:R-:W-:Y:S02]  /*5fd50*/  IADD3 R6, P6, R17, R2.reuse, RZ ;  /* 0x0000000211067210 */ /* 0x081fe40007fde0ff */
[----:B------:R-:W-:Y:S01]  /*5fd60*/  IADD3 R12, P5, R29, R2, RZ ;  /* 0x000000021d0c7210 */ /* 0x000fe20007fbe0ff */
[C---:B-1----:R-:W-:Y:S02]  /*5fd70*/  IMAD R8, R28.reuse, 0x49, RZ ;  /* 0x000000491c087824 */ /* 0x042fe400078e02ff */
[----:B------:R-:W-:-:S03]  /*5fd80*/  IMAD R9, R28, 0x248, RZ ;  /* 0x000002481c097824 */ /* 0x000fc600078e02ff */
[-C--:B------:R-:W-:Y:S02]  /*5fd90*/  LEA.HI.X.SX32 R7, R8, R3.reuse, 0x1, P6 ;  /* 0x0000000308077211 */ /* 0x080fe400030f0eff */
[----:B------:R-:W-:-:S03]  /*5fda0*/  LEA.HI.X.SX32 R13, R17, R3, 0x1, P5 ;  /* 0x00000003110d7211 */ /* 0x000fc600028f0eff */
[----:B------:R0:W-:Y:S02]  /*5fdb0*/  STL.64 [R1+0xce8], R6 ;  /* 0x000ce80601007387 */ /* 0x0001e40000100a00 */
[----:B------:R1:W-:Y:S02]  /*5fdc0*/  STL.64 [R1+0xb88], R12 ;  /* 0x000b880c01007387 */ /* 0x0003e40000100a00 */
[C---:B------:R-:W-:Y:S01]  /*5fdd0*/  IMAD R8, R28.reuse, 0x126, RZ ;  /* 0x000001261c087824 */ /* 0x040fe200078e02ff */
[----:B0-----:R-:W-:Y:S01]  /*5fde0*/  IADD3 R6, P6, R9, R2, RZ ;  /* 0x0000000209067210 */ /* 0x001fe20007fde0ff */
[----:B------:R-:W-:-:S03]  /*5fdf0*/  IMAD R9, R28, 0x24a, RZ ;  /* 0x0000024a1c097824 */ /* 0x000fc600078e02ff */
[-C--:B------:R-:W-:Y:S02]  /*5fe00*/  LEA.HI.X.SX32 R7, R29, R3.reuse, 0x1, P6 ;  /* 0x000000031d077211 */ /* 0x080fe400030f0eff */
[-C--:B-1----:R-:W-:Y:S01]  /*5fe10*/  IADD3 R12, P5, R9, R2.reuse, RZ ;  /* 0x00000002090c7210 */ /* 0x082fe20007fbe0ff */
[C---:B------:R-:W-:Y:S02]  /*5fe20*/  IMAD R9, R28.reuse, 0x125, RZ ;  /* 0x000001251c097824 */ /* 0x040fe400078e02ff */
[C---:B------:R-:W-:Y:S01]  /*5fe30*/  IMAD R17, R28.reuse, 0x93, RZ ;  /* 0x000000931c117824 */ /* 0x040fe200078e02ff */
[----:B------:R0:W-:Y:S02]  /*5fe40*/  STL.64 [R1+0x1070], R6 ;  /* 0x0010700601007387 */ /* 0x0001e40000100a00 */
[----:B------:R-:W-:Y:S01]  /*5fe50*/  LEA.HI.X.SX32 R13, R9, R3, 0x1, P5 ;  /* 0x00000003090d7211 */ /* 0x000fe200028f0eff */
[----:B------:R-:W-:Y:S01]  /*5fe60*/  IMAD R9, R28, 0x24e, RZ ;  /* 0x0000024e1c097824 */ /* 0x000fe200078e02ff */
[----:B0-----:R-:W-:-:S03]  /*5fe70*/  IADD3 R6, P6, R8, R2, RZ ;  /* 0x0000000208067210 */ /* 0x001fc60007fde0ff */
[----:B------:R0:W-:Y:S01]  /*5fe80*/  STL.64 [R1+0x1068], R12 ;  /* 0x0010680c01007387 */ /* 0x0001e20000100a00 */
[----:B------:R-:W-:-:S05]  /*5fe90*/  LEA.HI.X.SX32 R7, R17, R3, 0x1, P6 ;  /* 0x0000000311077211 */ /* 0x000fca00030f0eff */
[----:B------:R1:W-:Y:S01]  /*5fea0*/  STL.64 [R1+0xb80], R6 ;  /* 0x000b800601007387 */ /* 0x0003e20000100a00 */
[----:B0-----:R-:W-:-:S05]  /*5feb0*/  IMAD R13, R28, 0x24c, RZ ;  /* 0x0000024c1c0d7824 */ /* 0x001fca00078e02ff */
[-C--:B------:R-:W-:Y:S02]  /*5fec0*/  IADD3 R12, P5, R13, R2.reuse, RZ ;  /* 0x000000020d0c7210 */ /* 0x080fe40007fbe0ff */
[----:B-1----:R-:W-:Y:S01]  /*5fed0*/  IADD3 R6, P6, R9, R2, RZ ;  /* 0x0000000209067210 */ /* 0x002fe20007fde0ff */
[----:B------:R-:W-:Y:S01]  /*5fee0*/  IMAD R9, R28, 0x127, RZ ;  /* 0x000001271c097824 */ /* 0x000fe200078e02ff */
[-C--:B------:R-:W-:Y:S01]  /*5fef0*/  LEA.HI.X.SX32 R13, R8, R3.reuse, 0x1, P5 ;  /* 0x00000003080d7211 */ /* 0x080fe200028f0eff */
[C---:B------:R-:W-:Y:S02]  /*5ff00*/  IMAD R16, R28.reuse, 0x4a, RZ ;  /* 0x0000004a1c107824 */ /* 0x040fe400078e02ff */
[C---:B------:R-:W-:Y:S01]  /*5ff10*/  IMAD R17, R28.reuse, 0x94, RZ ;  /* 0x000000941c117824 */ /* 0x040fe200078e02ff */
[----:B------:R-:W-:Y:S01]  /*5ff20*/  LEA.HI.X.SX32 R7, R9, R3, 0x1, P6 ;  /* 0x0000000309077211 */ /* 0x000fe200030f0eff */
[----:B------:R0:W-:Y:S01]  /*5ff30*/  STL.64 [R1+0x1080], R12 ;  /* 0x0010800c01007387 */ /* 0x0001e20000100a00 */
[----:B------:R-:W-:-:S03]  /*5ff40*/  IMAD R25, R28, 0x25, RZ ;  /* 0x000000251c197824 */ /* 0x000fc600078e02ff */
[----:B------:R1:W-:Y:S01]  /*5ff50*/  STL.64 [R1+0x1098], R6 ;  /* 0x0010980601007387 */ /* 0x0003e20000100a00 */
[C---:B------:R-:W-:Y:S02]  /*5ff60*/  IMAD R9, R28.reuse, 0x128, RZ ;  /* 0x000001281c097824 */ /* 0x040fe400078e02ff */
[----:B------:R-:W-:Y:S01]  /*5ff70*/  IMAD R8, R28, 0x250, RZ ;  /* 0x000002501c087824 */ /* 0x000fe200078e02ff */
[CC--:B0-----:R-:W-:Y:S02]  /*5ff80*/  IADD3 R12, P5, R16.reuse, R2.reuse, RZ ;  /* 0x00000002100c7210 */ /* 0x0c1fe40007fbe0ff */
[----:B-1----:R-:W-:Y:S02]  /*5ff90*/  IADD3 R6, P6, R17, R2, RZ ;  /* 0x0000000211067210 */ /* 0x002fe40007fde0ff */
[-C--:B------:R-:W-:Y:S02]  /*5ffa0*/  LEA.HI.X.SX32 R13, R25, R3.reuse, 0x1, P5 ;  /* 0x00000003190d7211 */ /* 0x080fe400028f0eff */
[----:B------:R-:W-:-:S03]  /*5ffb0*/  LEA.HI.X.SX32 R7, R16, R3, 0x1, P6 ;  /* 0x0000000310077211 */ /* 0x000fc600030f0eff */
[----:B------:R0:W-:Y:S02]  /*5ffc0*/  STL.64 [R1+0xdb0], R12 ;  /* 0x000db00c01007387 */ /* 0x0001e40000100a00 */
[----:B------:R1:W-:Y:S01]  /*5ffd0*/  STL.64 [R1+0xce0], R6 ;  /* 0x000ce00601007387 */ /* 0x0003e20000100a00 */
[-C--:B0-----:R-:W-:Y:S02]  /*5ffe0*/  IADD3 R12, P5, R9, R2.reuse, RZ ;  /* 0x00000002090c7210 */ /* 0x081fe40007fbe0ff */
[-C--:B-1----:R-:W-:Y:S01]  /*5fff0*/  IADD3 R6, P6, R8, R2.reuse, RZ ;  /* 0x0000000208067210 */ /* 0x082fe20007fde0ff */
[C---:B------:R-:W-:Y:S01]  /*60000*/  IMAD R8, R28.reuse, 0x252, RZ ;  /* 0x000002521c087824 */ /* 0x040fe200078e02ff */
[-C--:B------:R-:W-:Y:S02]  /*60010*/  LEA.HI.X.SX32 R13, R17, R3.reuse, 0x1, P5 ;  /* 0x00000003110d7211 */ /* 0x080fe400028f0eff */
[----:B------:R-:W-:Y:S01]  /*60020*/  LEA.HI.X.SX32 R7, R9, R3, 0x1, P6 ;  /* 0x0000000309077211 */ /* 0x000fe200030f0eff */
[----:B------:R-:W-:Y:S01]  /*60030*/  IMAD R17, R28, 0x12a, RZ ;  /* 0x0000012a1c117824 */ /* 0x000fe200078e02ff */
[----:B------:R-:W-:Y:S01]  /*60040*/  IADD3 R24, P5, R8, R2, RZ ;  /* 0x0000000208187210 */ /* 0x000fe20007fbe0ff */
[C---:B------:R-:W-:Y:S01]  /*60050*/  IMAD R8, R28.reuse, 0x95, RZ ;  /* 0x000000951c087824 */ /* 0x040fe200078e02ff */
[----:B------:R0:W-:Y:S01]  /*60060*/  STL.64 [R1+0xb78], R12 ;  /* 0x000b780c01007387 */ /* 0x0001e20000100a00 */
[----:B------:R1:W-:Y:S02]  /*60070*/  STL.64 [R1+0x1090], R6 ;  /* 0x0010900601007387 */ /* 0x0003e40000100a00 */
[----:B------:R-:W-:-:S02]  /*60080*/  IMAD R9, R28, 0x256, RZ ;  /* 0x000002561c097824 */ /* 0x000fc400078e02ff */
[C---:B0-----:R-:W-:Y:S01]  /*60090*/  IMAD R12, R28.reuse, 0x129, RZ ;  /* 0x000001291c0c7824 */ /* 0x041fe200078e02ff */
[----:B-1----:R-:W-:Y:S01]  /*600a0*/  IADD3 R6, P6, R17, R2, RZ ;  /* 0x0000000211067210 */ /* 0x002fe20007fde0ff */
[----:B------:R-:W-:-:S03]  /*600b0*/  IMAD R13, R28, 0x254, RZ ;  /* 0x000002541c0d7824 */ /* 0x000fc600078e02ff */
[-C--:B------:R-:W-:Y:S02]  /*600c0*/  LEA.HI.X.SX32 R7, R8, R3.reuse, 0x1, P6 ;  /* 0x0000000308077211 */ /* 0x080fe400030f0eff */
[-C--:B------:R-:W-:Y:S01]  /*600d0*/  LEA.HI.X.SX32 R25, R12, R3.reuse, 0x1, P5 ;  /* 0x000000030c197211 */ /* 0x080fe200028f0eff */
[----:B------:R-:W-:Y:S02]  /*600e0*/  IADD3 R12, P5, R13, R2, RZ ;  /* 0x000000020d0c7210 */ /* 0x000fe40007fbe0ff */
[C---:B------:R-:W-:Y:S01]  /*600f0*/  IMAD R8, R28.reuse, 0x96, RZ ;  /* 0x000000961c087824 */ /* 0x040fe200078e02ff */
[----:B------:R0:W-:Y:S01]  /*60100*/  STL.64 [R1+0xb70], R6 ;  /* 0x000b700601007387 */ /* 0x0001e20000100a00 */
[----:B------:R-:W-:Y:S01]  /*60110*/  LEA.HI.X.SX32 R13, R17, R3, 0x1, P5 ;  /* 0x00000003110d7211 */ /* 0x000fe200028f0eff */
[----:B------:R-:W-:Y:S02]  /*60120*/  STL.64 [R1+0x1088], R24 ;  /* 0x0010881801007387 */ /* 0x000fe40000100a00 */
[----:B------:R-:W-:-:S02]  /*60130*/  IMAD R17, R28, 0x4b, RZ ;  /* 0x0000004b1c117824 */ /* 0x000fc400078e02ff */
[C---:B------:R-:W-:Y:S01]  /*60140*/  IMAD R16, R28.reuse, 0x12c, RZ ;  /* 0x0000012c1c107824 */ /* 0x040fe200078e02ff */
[----:B------:R1:W-:Y:S01]  /*60150*/  STL.64 [R1+0x10a0], R12 ;  /* 0x0010a00c01007387 */ /* 0x0003e20000100a00 */
[-C--:B0-----:R-:W-:Y:S01]  /*60160*/  IADD3 R6, P6, R9, R2.reuse, RZ ;  /* 0x0000000209067210 */ /* 0x081fe20007fde0ff */
[----:B------:R-:W-:Y:S01]  /*60170*/  IMAD R9, R28, 0x12b, RZ ;  /* 0x0000012b1c097824 */ /* 0x000fe200078e02ff */
[----:B-1----:R-:W-:-:S04]  /*60180*/  IADD3 R12, P5, R8, R2, RZ ;  /* 0x00000002080c7210 */ /* 0x002fc80007fbe0ff */
[-C--:B------:R-:W-:Y:S01]  /*60190*/  LEA.HI.X.SX32 R7, R9, R3.reuse, 0x1, P6 ;  /* 0x0000000309077211 */ /* 0x080fe200030f0eff */
[----:B------:R-:W-:Y:S01]  /*601a0*/  IMAD R9, R28, 0x258, RZ ;  /* 0x000002581c097824 */ /* 0x000fe200078e02ff */
[----:B------:R-:W-:-:S03]  /*601b0*/  LEA.HI.X.SX32 R13, R17, R3, 0x1, P5 ;  /* 0x00000003110d7211 */ /* 0x000fc600028f0eff */
[----:B------:R0:W-:Y:S02]  /*601c0*/  STL.64 [R1+0x10b8], R6 ;  /* 0x0010b80601007387 */ /* 0x0001e40000100a00 */
[----:B------:R1:W-:Y:S02]  /*601d0*/  STL.64 [R1+0xcd8], R12 ;  /* 0x000cd80c01007387 */ /* 0x0003e40000100a00 */
[----:B------:R-:W-:Y:S01]  /*601e0*/  IMAD R17, R28, 0x12d, RZ ;  /* 0x0000012d1c117824 */ /* 0x000fe200078e02ff */
[-C--:B0-----:R-:W-:Y:S02]  /*601f0*/  IADD3 R6, P6, R16, R2.reuse, RZ ;  /* 0x0000000210067210 */ /* 0x081fe40007fde0ff */
[----:B-1----:R-:W-:Y:S01]  /*60200*/  IADD3 R12, P5, R9, R2, RZ ;  /* 0x00000002090c7210 */ /* 0x002fe20007fbe0ff */
[----:B------:R-:W-:Y:S01]  /*60210*/  IMAD R9, R28, 0x25a, RZ ;  /* 0x0000025a1c097824 */ /* 0x000fe200078e02ff */
[-C--:B------:R-:W-:Y:S02]  /*60220*/  LEA.HI.X.SX32 R7, R8, R3.reuse, 0x1, P6 ;  /* 0x0000000308077211 */ /* 0x080fe400030f0eff */
[----:B------:R-:W-:-:S03]  /*60230*/  LEA.HI.X.SX32 R13, R16, R3, 0x1, P5 ;  /* 0x00000003100d7211 */ /* 0x000fc600028f0eff */
[----:B------:R0:W-:Y:S01]  /*60240*/  STL.64 [R1+0xb68], R6 ;  /* 0x000b680601007387 */ /* 0x0001e20000100a00 */
[C---:B------:R-:W-:Y:S02]  /*60250*/  IMAD R8, R28.reuse, 0x12e, RZ ;  /* 0x0000012e1c087824 */ /* 0x040fe400078e02ff */
[----:B------:R1:W-:Y:S01]  /*60260*/  STL.64 [R1+0x10b0], R12 ;  /* 0x0010b00c01007387 */ /* 0x0003e20000100a00 */
[----:B0-----:R-:W-:Y:S01]  /*60270*/  IADD3 R6, P6, R9, R2, RZ ;  /* 0x0000000209067210 */ /* 0x001fe20007fde0ff */
[----:B------:R-:W-:-:S03]  /*60280*/  IMAD R9, R28, 0x25c, RZ ;  /* 0x0000025c1c097824 */ /* 0x000fc600078e02ff */
[----:B------:R-:W-:Y:S01]  /*60290*/  LEA.HI.X.SX32 R7, R17, R3, 0x1, P6 ;  /* 0x0000000311077211 */ /* 0x000fe200030f0eff */
[----:B------:R-:W-:Y:S01]  /*602a0*/  IMAD R17, R28, 0x97, RZ ;  /* 0x000000971c117824 */ /* 0x000fe200078e02ff */
[----:B-1----:R-:W-:-:S03]  /*602b0*/  IADD3 R12, P5, R8, R2, RZ ;  /* 0x00000002080c7210 */ /* 0x002fc60007fbe0ff */
[----:B------:R0:W-:Y:S01]  /*602c0*/  STL.64 [R1+0x10a8], R6 ;  /* 0x0010a80601007387 */ /* 0x0001e20000100a00 */
[----:B------:R-:W-:Y:S02]  /*602d0*/  LEA.HI.X.SX32 R13, R17, R3, 0x1, P5 ;  /* 0x00000003110d7211 */ /* 0x000fe400028f0eff */
[----:B0-----:R-:W-:Y:S01]  /*602e0*/  IADD3 R6, P6, R9, R2, RZ ;  /* 0x0000000209067210 */ /* 0x001fe20007fde0ff */
[----:B------:R-:W-:-:S03]  /*602f0*/  IMAD R9, R28, 0x25e, RZ ;  /* 0x0000025e1c097824 */ /* 0x000fc600078e02ff */
[-C--:B------:R-:W-:Y:S02]  /*60300*/  LEA.HI.X.SX32 R7, R8, R3.reuse, 0x1, P6 ;  /* 0x0000000308077211 */ /* 0x080fe400030f0eff */
[-C--:B------:R-:W-:Y:S01]  /*60310*/  IADD3 R16, P5, R9, R2.reuse, RZ ;  /* 0x0000000209107210 */ /* 0x080fe20007fbe0ff */
[C---:B------:R-:W-:Y:S01]  /*60320*/  IMAD R9, R28.reuse, 0x26, RZ ;  /* 0x000000261c097824 */ /* 0x040fe200078e02ff */
[----:B------:R0:W-:Y:S01]  /*60330*/  STL.64 [R1+0xb60], R12 ;  /* 0x000b600c01007387 */ /* 0x0001e20000100a00 */
[----:B------:R-:W-:Y:S02]  /*60340*/  IMAD R8, R28, 0x12f, RZ ;  /* 0x0000012f1c087824 */ /* 0x000fe400078e02ff */
[----:B------:R1:W-:Y:S03]  /*60350*/  STL.64 [R1+0x10c0], R6 ;  /* 0x0010c00601007387 */ /* 0x0003e60000100a00 */
[----:B------:R-:W-:Y:S01]  /*60360*/  LEA.HI.X.SX32 R17, R8, R3, 0x1, P5 ;  /* 0x0000000308117211 */ /* 0x000fe200028f0eff */
[C---:B0-----:R-:W-:Y:S01]  /*60370*/  IMAD R13, R28.reuse, 0x13, RZ ;  /* 0x000000131c0d7824 */ /* 0x041fe200078e02ff */
[----:B-1----:R-:W-:Y:S01]  /*60380*/  IADD3 R6, P6, R9, R2, RZ ;  /* 0x0000000209067210 */ /* 0x002fe20007fde0ff */
[----:B------:R-:W-:-:S02]  /*60390*/  IMAD R12, R28, 0x4c, RZ ;  /* 0x0000004c1c0c7824 */ /* 0x000fc400078e02ff */
[C---:B------:R-:W-:Y:S01]  /*603a0*/  IMAD R8, R28.reuse, 0x98, RZ ;  /* 0x000000981c087824 */ /* 0x040fe200078e02ff */
[----:B------:R-:W-:Y:S01]  /*603b0*/  LEA.HI.X.SX32 R7, R13, R3, 0x1, P6 ;  /* 0x000000030d077211 */ /* 0x000fe200030f0eff */
[----:B------:R0:W-:Y:S04]  /*603c0*/  STL.64 [R1+0x10d8], R16 ;  /* 0x0010d81001007387 */ /* 0x0001e80000100a00 */
[----:B------:R1:W-:Y:S01]  /*603d0*/  STL.64 [R1+0xe00], R6 ;  /* 0x000e000601007387 */ /* 0x0003e20000100a00 */
[----:B------:R-:W-:Y:S01]  /*603e0*/  IMAD R13, R28, 0x130, RZ ;  /* 0x000001301c0d7824 */ /* 0x000fe200078e02ff */
[-C--:B0-----:R-:W-:Y:S02]  /*603f0*/  IADD3 R16, P5, R12, R2.reuse, RZ ;  /* 0x000000020c107210 */ /* 0x081fe40007fbe0ff */
[----:B-1----:R-:W-:-:S02]  /*60400*/  IADD3 R6, P6, R8, R2, RZ ;  /* 0x0000000208067210 */ /* 0x002fc40007fde0ff */
[-C--:B------:R-:W-:Y:S01]  /*60410*/  LEA.HI.X.SX32 R17, R9, R3.reuse, 0x1, P5 ;  /* 0x0000000309117211 */ /* 0x080fe200028f0eff */
[----:B------:R-:W-:Y:S01]  /*60420*/  IMAD R9, R28, 0x260, RZ ;  /* 0x000002601c097824 */ /* 0x000fe200078e02ff */
[----:B------:R-:W-:-:S03]  /*60430*/  LEA.HI.X.SX32 R7, R12, R3, 0x1, P6 ;  /* 0x000000030c077211 */ /* 0x000fc600030f0eff */
[----:B------:R0:W-:Y:S02]  /*60440*/  STL.64 [R1+0xda8], R16 ;  /* 0x000da81001007387 */ /* 0x0001e40000100a00 */
[----:B------:R1:W-:Y:S02]  /*60450*/  STL.64 [R1+0xcd0], R6 ;  /* 0x000cd00601007387 */ /* 0x0003e40000100a00 */
[C---:B------:R-:W-:Y:S01]  /*60460*/  IMAD R12, R28.reuse, 0x131, RZ ;  /* 0x000001311c0c7824 */ /* 0x040fe200078e02ff */
[-C--:B0-----:R-:W-:Y:S02]  /*60470*/  IADD3 R16, P5, R13, R2.reuse, RZ ;  /* 0x000000020d107210 */ /* 0x081fe40007fbe0ff */
[----:B-1----:R-:W-:Y:S01]  /*60480*/  IADD3 R6, P6, R9, R2, RZ ;  /* 0x0000000209067210 */ /* 0x002fe20007fde0ff */
[----:B------:R-:W-:Y:S01]  /*60490*/  IMAD R9, R28, 0x262, RZ ;  /* 0x000002621c097824 */ /* 0x000fe200078e02ff */
[----:B------:R-:W-:-:S04]  /*604a0*/  LEA.HI.X.SX32 R17, R8, R3, 0x1, P5 ;  /* 0x0000000308117211 */ /* 0x000fc800028f0eff */
[----:B------:R-:W-:Y:S02]  /*604b0*/  IADD3 R8, P5, R9, R2, RZ ;  /* 0x0000000209087210 */ /* 0x000fe40007fbe0ff */
[-C--:B------:R-:W-:Y:S01]  /*604c0*/  LEA.HI.X.SX32 R7, R13, R3.reuse, 0x1, P6 ;  /* 0x000000030d077211 */ /* 0x080fe200030f0eff */
[----:B------:R0:W-:Y:S01]  /*604d0*/  STL.64 [R1+0xb58], R16 ;  /* 0x000b581001007387 */ /* 0x0001e20000100a00 */
[----:B------:R-:W-:-:S03]  /*604e0*/  LEA.HI.X.SX32 R9, R12, R3, 0x1, P5 ;  /* 0x000000030c097211 */ /* 0x000fc600028f0eff */
[----:B------:R-:W-:Y:S02]  /*604f0*/  STL.64 [R1+0x10d0], R6 ;  /* 0x0010d00601007387 */ /* 0x000fe40000100a00 */
[----:B------:R1:W-:Y:S02]  /*60500*/  STL.64 [R1+0x10c8], R8 ;  /* 0x0010c80801007387 */ /* 0x0003e40000100a00 */
[C---:B0-----:R-:W-:Y:S02]  /*60510*/  IMAD R17, R28.reuse, 0x132, RZ ;  /* 0x000001321c117824 */ /* 0x041fe400078e02ff */
[----:B-1----:R-:W-:-:S03]  /*60520*/  IMAD R8, R28, 0x99, RZ ;  /* 0x000000991c087824 */ /* 0x002fc600078e02ff */
[-C--:B------:R-:W-:Y:S01]  /*60530*/  IADD3 R6, P6, R17, R2.reuse, RZ ;  /* 0x0000000211067210 */ /* 0x080fe20007fde0ff */
[C---:B------:R-:W-:Y:S02]  /*60540*/  IMAD R13, R28.reuse, 0x264, RZ ;  /* 0x000002641c0d7824 */ /* 0x040fe400078e02ff */
[----:B------:R-:W-:Y:S01]  /*60550*/  IMAD R9, R28, 0x266, RZ ;  /* 0x000002661c097824 */ /* 0x000fe200078e02ff */
[----:B------:R-:W-:Y:S01]  /*60560*/  LEA.HI.X.SX32 R7, R8, R3, 0x1, P6 ;  /* 0x0000000308077211 */ /* 0x000fe200030f0eff */
[----:B------:R-:W-:Y:S01]  /*60570*/  IMAD R8, R28, 0x133, RZ ;  /* 0x000001331c087824 */ /* 0x000fe200078e02ff */
[----:B------:R-:W-:-:S03]  /*60580*/  IADD3 R12, P5, R13, R2, RZ ;  /* 0x000000020d0c7210 */ /* 0x000fc60007fbe0ff */
[----:B------:R0:W-:Y:S01]  /*60590*/  STL.64 [R1+0xb50], R6 ;  /* 0x000b500601007387 */ /* 0x0001e20000100a00 */
[----:B------:R-:W-:Y:S01]  /*605a0*/  LEA.HI.X.SX32 R13, R17, R3, 0x1, P5 ;  /* 0x00000003110d7211 */ /* 0x000fe200028f0eff */
[C---:B------:R-:W-:Y:S01]  /*605b0*/  IMAD R17, R28.reuse, 0x134, RZ ;  /* 0x000001341c117824 */ /* 0x040fe200078e02ff */
[----:B0-----:R-:W-:Y:S01]  /*605c0*/  IADD3 R6, P6, R9, R2, RZ ;  /* 0x0000000209067210 */ /* 0x001fe20007fde0ff */
[----:B------:R-:W-:-:S03]  /*605d0*/  IMAD R9, R28, 0x9a, RZ ;  /* 0x0000009a1c097824 */ /* 0x000fc600078e02ff */
[-C--:B------:R-:W-:Y:S01]  /*605e0*/  LEA.HI.X.SX32 R7, R8, R3.reuse, 0x1, P6 ;  /* 0x0000000308077211 */ /* 0x080fe200030f0eff */
[----:B------:R0:W-:Y:S01]  /*605f0*/  STL.64 [R1+0x10e0], R12 ;  /* 0x0010e00c01007387 */ /* 0x0001e20000100a00 */
[----:B------:R-:W-:Y:S01]  /*60600*/  IMAD R8, R28, 0x4d, RZ ;  /* 0x0000004d1c087824 */ /* 0x000fe200078e02ff */
[-C--:B------:R-:W-:Y:S02]  /*60610*/  IADD3 R24, P5, R9, R2.reuse, RZ ;  /* 0x0000000209187210 */ /* 0x080fe40007fbe0ff */
[----:B------:R1:W-:Y:S02]  /*60620*/  STL.64 [R1+0x10f8], R6 ;  /* 0x0010f80601007387 */ /* 0x0003e40000100a00 */
[----:B------:R-:W-:Y:S01]  /*60630*/  LEA.HI.X.SX32 R25, R8, R3, 0x1, P5 ;  /* 0x0000000308197211 */ /* 0x000fe200028f0eff */
[C---:B------:R-:W-:Y:S02]  /*60640*/  IMAD R8, R28.reuse, 0x26a, RZ ;  /* 0x0000026a1c087824 */ /* 0x040fe400078e02ff */
[----:B0-----:R-:W-:Y:S01]  /*60650*/  IMAD R13, R28, 0x268, RZ ;  /* 0x000002681c0d7824 */ /* 0x001fe200078e02ff */
[----:B-1----:R-:W-:-:S04]  /*60660*/  IADD3 R6, P6, R17, R2, RZ ;  /* 0x0000000211067210 */ /* 0x002fc80007fde0ff */
[----:B------:R-:W-:Y:S02]  /*60670*/  IADD3 R12, P5, R13, R2, RZ ;  /* 0x000000020d0c7210 */ /* 0x000fe40007fbe0ff */
[-C--:B------:R-:W-:Y:S01]  /*60680*/  LEA.HI.X.SX32 R7, R9, R3.reuse, 0x1, P6 ;  /* 0x0000000309077211 */ /* 0x080fe200030f0eff */
[----:B------:R-:W-:Y:S01]  /*60690*/  STL.64 [R1+0xcc8], R24 ;  /* 0x000cc81801007387 */ /* 0x000fe20000100a00 */
[----:B------:R-:W-:-:S03]  /*606a0*/  LEA.HI.X.SX32 R13, R17, R3, 0x1, P5 ;  /* 0x00000003110d7211 */ /* 0x000fc600028f0eff */
[----:B------:R0:W-:Y:S01]  /*606b0*/  STL.64 [R1+0xb48], R6 ;  /* 0x000b480601007387 */ /* 0x0001e20000100a00 */
[C---:B------:R-:W-:Y:S02]  /*606c0*/  IMAD R9, R28.reuse, 0x136, RZ ;  /* 0x000001361c097824 */ /* 0x040fe400078e02ff */
[----:B------:R1:W-:Y:S02]  /*606d0*/  STL.64 [R1+0x10f0], R12 ;  /* 0x0010f00c01007387 */ /* 0x0003e40000100a00 */
[C---:B------:R-:W-:Y:S02]  /*606e0*/  IMAD R17, R28.reuse, 0x9b, RZ ;  /* 0x0000009b1c117824 */ /* 0x040fe400078e02ff */
[----:B------:R-:W-:Y:S01]  /*606f0*/  IMAD R0, R28, 0x26c, RZ ;  /* 0x0000026c1c007824 */ /* 0x000fe200078e02ff */
[-C--:B0-----:R-:W-:Y:S01]  /*60700*/  IADD3 R6, P6, R8, R2.reuse, RZ ;  /* 0x0000000208067210 */ /* 0x081fe20007fde0ff */
[----:B------:R-:W-:Y:S01]  /*60710*/  IMAD R8, R28, 0x135, RZ ;  /* 0x000001351c087824 */ /* 0x000fe200078e02ff */
[----:B-1----:R-:W-:-:S04]  /*60720*/  IADD3 R12, P5, R9, R2, RZ ;  /* 0x00000002090c7210 */ /* 0x002fc80007fbe0ff */
[-C--:B------:R-:W-:Y:S02]  /*60730*/  LEA.HI.X.SX32 R7, R8, R3.reuse, 0x1, P6 ;  /* 0x0000000308077211 */ /* 0x080fe400030f0eff */
[----:B------:R-:W-:-:S03]  /*60740*/  LEA.HI.X.SX32 R13, R17, R3, 0x1, P5 ;  /* 0x00000003110d7211 */ /* 0x000fc600028f0eff */
[----:B------:R0:W-:Y:S01]  /*60750*/  STL.64 [R1+0x10e8], R6 ;  /* 0x0010e80601007387 */ /* 0x0001e20000100a00 */
[----:B------:R-:W-:Y:S02]  /*60760*/  IMAD R8, R28, 0x26e, RZ ;  /* 0x0000026e1c087824 */ /* 0x000fe400078e02ff */
[----:B------:R1:W-:Y:S01]  /*60770*/  STL.64 [R1+0xb40], R12 ;  /* 0x000b400c01007387 */ /* 0x0003e20000100a00 */
[----:B0-----:R-:W-:Y:S01]  /*60780*/  IADD3 R6, P6, R0, R2, RZ ;  /* 0x0000000200067210 */ /* 0x001fe20007fde0ff */
[----:B-1----:R-:W-:-:S03]  /*60790*/  IMAD R12, R28, 0x4e, RZ ;  /* 0x0000004e1c0c7824 */ /* 0x002fc600078e02ff */
[-C--:B------:R-:W-:Y:S01]  /*607a0*/  LEA.HI.X.SX32 R7, R9, R3.reuse, 0x1, P6 ;  /* 0x0000000309077211 */ /* 0x080fe200030f0eff */
[----:B------:R-:W-:Y:S01]  /*607b0*/  IMAD R13, R28, 0x137, RZ ;  /* 0x000001371c0d7824 */ /* 0x000fe200078e02ff */
[-C--:B------:R-:W-:Y:S01]  /*607c0*/  IADD3 R24, P5, R8, R2.reuse, RZ ;  /* 0x0000000208187210 */ /* 0x080fe20007fbe0ff */
[C---:B------:R-:W-:Y:S02]  /*607d0*/  IMAD R9, R28.reuse, 0x27, RZ ;  /* 0x000000271c097824 */ /* 0x040fe400078e02ff */
[----:B------:R0:W-:Y:S01]  /*607e0*/  STL.64 [R1+0x1100], R6 ;  /* 0x0011000601007387 */ /* 0x0001e20000100a00 */
[----:B------:R-:W-:Y:S01]  /*607f0*/  LEA.HI.X.SX32 R25, R13, R3, 0x1, P5 ;  /* 0x000000030d197211 */ /* 0x000fe200028f0eff */
[C---:B------:R-:W-:Y:S02]  /*60800*/  IMAD R8, R28.reuse, 0x9c, RZ ;  /* 0x0000009c1c087824 */ /* 0x040fe400078e02ff */
[----:B------:R-:W-:Y:S01]  /*60810*/  IMAD R17, R28, 0x138, RZ ;  /* 0x000001381c117824 */ /* 0x000fe200078e02ff */
[----:B0-----:R-:W-:-:S04]  /*60820*/  IADD3 R6, P6, R12, R2, RZ ;  /* 0x000000020c067210 */ /* 0x001fc80007fde0ff */
[----:B------:R-:W-:Y:S01]  /*60830*/  LEA.HI.X.SX32 R7, R9, R3, 0x1, P6 ;  /* 0x0000000309077211 */ /* 0x000fe200030f0eff */
[----:B------:R0:W-:Y:S01]  /*60840*/  STL.64 [R1+0x1118], R24 ;  /* 0x0011181801007387 */ /* 0x0001e20000100a00 */
[----:B------:R-:W-:-:S03]  /*60850*/  IMAD R13, R28, 0x270, RZ ;  /* 0x000002701c0d7824 */ /* 0x000fc600078e02ff */
[----:B------:R1:W-:Y:S01]  /*60860*/  STL.64 [R1+0xda0], R6 ;  /* 0x000da00601007387 */ /* 0x0003e20000100a00 */
[----:B------:R-:W-:Y:S01]  /*60870*/  IMAD R9, R28, 0x272, RZ ;  /* 0x000002721c097824 */ /* 0x000fe200078e02ff */
[-C--:B0-----:R-:W-:Y:S02]  /*60880*/  IADD3 R24, P5, R8, R2.reuse, RZ ;  /* 0x0000000208187210 */ /* 0x081fe40007fbe0ff */
[-C--:B-1----:R-:W-:Y:S02]  /*60890*/  IADD3 R6, P6, R17, R2.reuse, RZ ;  /* 0x0000000211067210 */ /* 0x082fe40007fde0ff */
[-C--:B------:R-:W-:Y:S01]  /*608a0*/  LEA.HI.X.SX32 R25, R12, R3.reuse, 0x1, P5 ;  /* 0x000000030c197211 */ /* 0x080fe200028f0eff */
[----:B------:R-:W-:Y:S01]  /*608b0*/  IADD3 R12, P5, R13, R2, RZ ;  /* 0x000000020d0c7210 */ /* 0x000fe20007fbe0ff */
[-C--:B------:R-:W-:Y:S01]  /*608c0*/  LEA.HI.X.SX32 R7, R8, R3.reuse, 0x1, P6 ;  /* 0x0000000308077211 */ /* 0x080fe200030f0eff */
[----:B------:R-:W-:Y:S02]  /*608d0*/  IMAD R8, R28, 0x139, RZ ;  /* 0x000001391c087824 */ /* 0x000fe400078e02ff */
[----:B------:R-:W-:-:S02]  /*608e0*/  LEA.HI.X.SX32 R13, R17, R3, 0x1, P5 ;  /* 0x00000003110d7211 */ /* 0x000fc400028f0eff */
[----:B------:R0:W-:Y:S01]  /*608f0*/  STL.64 [R1+0xb38], R6 ;  /* 0x000b380601007387 */ /* 0x0001e20000100a00 */
[----:B------:R-:W-:Y:S02]  /*60900*/  STL.64 [R1+0xcc0], R24 ;  /* 0x000cc01801007387 */ /* 0x000fe40000100a00 */
[----:B------:R1:W-:Y:S01]  /*60910*/  STL.64 [R1+0x1110], R12 ;  /* 0x0011100c01007387 */ /* 0x0003e20000100a00 */
[-C--:B0-----:R-:W-:Y:S01]  /*60920*/  IADD3 R6, P6, R9, R2.reuse, RZ ;  /* 0x0000000209067210 */ /* 0x081fe20007fde0ff */
[C---:B------:R-:W-:Y:S02]  /*60930*/  IMAD R9, R28.reuse, 0x13a, RZ ;  /* 0x0000013a1c097824 */ /* 0x040fe400078e02ff */
[----:B-1----:R-:W-:Y:S01]  /*60940*/  IMAD R13, R28, 0x274, RZ ;  /* 0x000002741c0d7824 */ /* 0x002fe200078e02ff */
        /* <DEDUP_REMOVED lines=9> */
[----:B------:R-:W-:Y:S01]  /*609e0*/  STL.64 [R1+0xb30], R16 ;  /* 0x000b301001007387 */ /* 0x000fe20000100a00 */
[-C--:B------:R-:W-:Y:S01]  /*609f0*/  IADD3 R24, P5, R13, R2.reuse, RZ ;  /* 0x000000020d187210 */ /* 0x080fe20007fbe0ff */
[C---:B------:R-:W-:Y:S02]  /*60a00*/  IMAD R9, R28.reuse, 0x13b, RZ ;  /* 0x0000013b1c097824 */ /* 0x040fe400078e02ff */
[C---:B------:R-:W-:Y:S01]  /*60a10*/  IMAD R13, R28.reuse, 0x4f, RZ ;  /* 0x0000004f1c0d7824 */ /* 0x040fe200078e02ff */
[----:B------:R0:W-:Y:S02]  /*60a20*/  STL.64 [R1+0x1120], R6 ;  /* 0x0011200601007387 */ /* 0x0001e40000100a00 */
[----:B------:R-:W-:Y:S01]  /*60a30*/  LEA.HI.X.SX32 R25, R9, R3, 0x1, P5 ;  /* 0x0000000309197211 */ /* 0x000fe200028f0eff */
[----:B------:R-:W-:Y:S01]  /*60a40*/  IMAD R9, R28, 0x278, RZ ;  /* 0x000002781c097824 */ /* 0x000fe200078e02ff */
[----:B0-----:R-:W-:Y:S01]  /*60a50*/  IADD3 R6, P6, R8, R2, RZ ;  /* 0x0000000208067210 */ /* 0x001fe20007fde0ff */
[----:B------:R-:W-:-:S03]  /*60a60*/  IMAD R17, R28, 0x13c, RZ ;  /* 0x0000013c1c117824 */ /* 0x000fc600078e02ff */
[-C--:B------:R-:W-:Y:S01]  /*60a70*/  LEA.HI.X.SX32 R7, R13, R3.reuse, 0x1, P6 ;  /* 0x000000030d077211 */ /* 0x080fe200030f0eff */
[----:B------:R0:W-:Y:S04]  /*60a80*/  STL.64 [R1+0x1138], R24 ;  /* 0x0011381801007387 */ /* 0x0001e80000100a00 */
[----:B------:R1:W-:Y:S01]  /*60a90*/  STL.64 [R1+0xcb8], R6 ;  /* 0x000cb80601007387 */ /* 0x0003e20000100a00 */
[C---:B------:R-:W-:Y:S01]  /*60aa0*/  IMAD R13, R28.reuse, 0x13d, RZ ;  /* 0x0000013d1c0d7824 */ /* 0x040fe200078e02ff */
[-C--:B0-----:R-:W-:Y:S02]  /*60ab0*/  IADD3 R24, P5, R17, R2.reuse, RZ ;  /* 0x0000000211187210 */ /* 0x081fe40007fbe0ff */
[----:B-1----:R-:W-:Y:S01]  /*60ac0*/  IADD3 R6, P6, R9, R2, RZ ;  /* 0x0000000209067210 */ /* 0x002fe20007fde0ff */
[----:B------:R-:W-:Y:S01]  /*60ad0*/  IMAD R9, R28, 0x27a, RZ ;  /* 0x0000027a1c097824 */ /* 0x000fe200078e02ff */
[----:B------:R-:W-:-:S04]  /*60ae0*/  LEA.HI.X.SX32 R25, R8, R3, 0x1, P5 ;  /* 0x0000000308197211 */ /* 0x000fc800028f0eff */
[-C--:B------:R-:W-:Y:S02]  /*60af0*/  IADD3 R8, P5, R9, R2.reuse, RZ ;  /* 0x0000000209087210 */ /* 0x080fe40007fbe0ff */
[-C--:B------:R-:W-:Y:S01]  /*60b00*/  LEA.HI.X.SX32 R7, R17, R3.reuse, 0x1, P6 ;  /* 0x0000000311077211 */ /* 0x080fe200030f0eff */
[C---:B------:R-:W-:Y:S01]  /*60b10*/  IMAD R12, R28.reuse, 0x13e, RZ ;  /* 0x0000013e1c0c7824 */ /* 0x040fe200078e02ff */
[----:B------:R-:W-:Y:S01]  /*60b20*/  LEA.HI.X.SX32 R9, R13, R3, 0x1, P5 ;  /* 0x000000030d097211 */ /* 0x000fe200028f0eff */
[----:B------:R-:W-:Y:S02]  /*60b30*/  STL.64 [R1+0xb28], R24 ;  /* 0x000b281801007387 */ /* 0x000fe40000100a00 */
[----:B------:R0:W-:Y:S02]  /*60b40*/  STL.64 [R1+0x1130], R6 ;  /* 0x0011300601007387 */ /* 0x0001e40000100a00 */
[----:B------:R1:W-:Y:S01]  /*60b50*/  STL.64 [R1+0x1128], R8 ;  /* 0x0011280801007387 */ /* 0x0003e20000100a00 */
[----:B------:R-:W-:Y:S01]  /*60b60*/  IMAD R13, R28, 0x27c, RZ ;  /* 0x0000027c1c0d7824 */ /* 0x000fe200078e02ff */
[----:B0-----:R-:W-:Y:S01]  /*60b70*/  IADD3 R6, P6, R12, R2, RZ ;  /* 0x000000020c067210 */ /* 0x001fe20007fde0ff */
[----:B-1----:R-:W-:-:S02]  /*60b80*/  IMAD R8, R28, 0x9f, RZ ;  /* 0x0000009f1c087824 */ /* 0x002fc400078e02ff */
[----:B------:R-:W-:-:S03]  /*60b90*/  IMAD R9, R28, 0x27e, RZ ;  /* 0x0000027e1c097824 */ /* 0x000fc600078e02ff */
[----:B------:R-:W-:Y:S02]  /*60ba0*/  LEA.HI.X.SX32 R7, R8, R3, 0x1, P6 ;  /* 0x0000000308077211 */ /* 0x000fe400030f0eff */
[----:B------:R-:W-:-:S03]  /*60bb0*/  IADD3 R16, P5, R13, R2, RZ ;  /* 0x000000020d107210 */ /* 0x000fc60007fbe0ff */
[----:B------:R0:W-:Y:S01]  /*60bc0*/  STL.64 [R1+0xb20], R6 ;  /* 0x000b200601007387 */ /* 0x0001e20000100a00 */
[-C--:B------:R-:W-:Y:S01]  /*60bd0*/  LEA.HI.X.SX32 R17, R12, R3.reuse, 0x1, P5 ;  /* 0x000000030c117211 */ /* 0x080fe200028f0eff */
[C---:B------:R-:W-:Y:S02]  /*60be0*/  IMAD R8, R28.reuse, 0xa, RZ ;  /* 0x0000000a1c087824 */ /* 0x040fe400078e02ff */
[C---:B------:R-:W-:Y:S02]  /*60bf0*/  IMAD R13, R28.reuse, 0x14, RZ ;  /* 0x000000141c0d7824 */ /* 0x040fe400078e02ff */
[C---:B------:R-:W-:Y:S01]  /*60c00*/  IMAD R12, R28.reuse, 0x5, RZ ;  /* 0x000000051c0c7824 */ /* 0x040fe200078e02ff */
[----:B0-----:R-:W-:Y:S01]  /*60c10*/  IADD3 R6, P6, R9, R2, RZ ;  /* 0x0000000209067210 */ /* 0x001fe20007fde0ff */
[C---:B------:R-:W-:Y:S01]  /*60c20*/  IMAD R9, R28.reuse, 0x13f, RZ ;  /* 0x0000013f1c097824 */ /* 0x040fe200078e02ff */
[----:B------:R0:W-:Y:S04]  /*60c30*/  STL.64 [R1+0x1140], R16 ;  /* 0x0011401001007387 */ /* 0x0001e80000100a00 */
[----:B------:R-:W-:Y:S01]  /*60c40*/  LEA.HI.X.SX32 R7, R9, R3, 0x1, P6 ;  /* 0x0000000309077211 */ /* 0x000fe200030f0eff */
[----:B------:R-:W-:-:S04]  /*60c50*/  IMAD R9, R28, 0x28, RZ ;  /* 0x000000281c097824 */ /* 0x000fc800078e02ff */
[----:B------:R1:W-:Y:S01]  /*60c60*/  STL.64 [R1+0x1158], R6 ;  /* 0x0011580601007387 */ /* 0x0003e20000100a00 */
[----:B0-----:R-:W-:-:S04]  /*60c70*/  IADD3 R16, P5, R8, R2, RZ ;  /* 0x0000000208107210 */ /* 0x001fc80007fbe0ff */
        /* <DEDUP_REMOVED lines=9> */
[----:B-1----:R-:W-:Y:S01]  /*60d10*/  IADD3 R6, P6, R25, R2, RZ ;  /* 0x0000000219067210 */ /* 0x002fe20007fde0ff */
[C---:B------:R-:W-:Y:S02]  /*60d20*/  IMAD R12, R28.reuse, 0x140, RZ ;  /* 0x000001401c0c7824 */ /* 0x040fe400078e02ff */
[----:B------:R0:W-:Y:S01]  /*60d30*/  STL.64 [R1+0xdf8], R16 ;  /* 0x000df81001007387 */ /* 0x0001e20000100a00 */
        /* <DEDUP_REMOVED lines=8> */
[----:B------:R-:W-:-:S05]  /*60dc0*/  LEA.HI.X.SX32 R7, R8, R3, 0x1, P6 ;  /* 0x0000000308077211 */ /* 0x000fca00030f0eff */
[----:B------:R1:W-:Y:S01]  /*60dd0*/  STL.64 [R1+0xb18], R6 ;  /* 0x000b180601007387 */ /* 0x0003e20000100a00 */
[----:B0-----:R-:W-:Y:S01]  /*60de0*/  IADD3 R16, P5, R13, R2, RZ ;  /* 0x000000020d107210 */ /* 0x001fe20007fbe0ff */
[----:B------:R-:W-:-:S03]  /*60df0*/  IMAD R13, R28, 0x141, RZ ;  /* 0x000001411c0d7824 */ /* 0x000fc600078e02ff */
[-C--:B------:R-:W-:Y:S02]  /*60e00*/  LEA.HI.X.SX32 R17, R12, R3.reuse, 0x1, P5 ;  /* 0x000000030c117211 */ /* 0x080fe400028f0eff */
[----:B-1----:R-:W-:Y:S01]  /*60e10*/  IADD3 R6, P6, R9, R2, RZ ;  /* 0x0000000209067210 */ /* 0x002fe20007fde0ff */
[C---:B------:R-:W-:Y:S02]  /*60e20*/  IMAD R9, R28.reuse, 0x142, RZ ;  /* 0x000001421c097824 */ /* 0x040fe400078e02ff */
[C---:B------:R-:W-:Y:S01]  /*60e30*/  IMAD R8, R28.reuse, 0x284, RZ ;  /* 0x000002841c087824 */ /* 0x040fe200078e02ff */
[----:B------:R-:W-:Y:S01]  /*60e40*/  LEA.HI.X.SX32 R7, R13, R3, 0x1, P6 ;  /* 0x000000030d077211 */ /* 0x000fe200030f0eff */
[----:B------:R0:W-:Y:S01]  /*60e50*/  STL.64 [R1+0x1150], R16 ;  /* 0x0011501001007387 */ /* 0x0001e20000100a00 */
[----:B------:R-:W-:-:S03]  /*60e60*/  IMAD R13, R28, 0xa1, RZ ;  /* 0x000000a11c0d7824 */ /* 0x000fc600078e02ff */
[----:B------:R1:W-:Y:S01]  /*60e70*/  STL.64 [R1+0x1148], R6 ;  /* 0x0011480601007387 */ /* 0x0003e20000100a00 */
[-C--:B0-----:R-:W-:Y:S02]  /*60e80*/  IADD3 R16, P5, R9, R2.reuse, RZ ;  /* 0x0000000209107210 */ /* 0x081fe40007fbe0ff */
[----:B-1----:R-:W-:Y:S02]  /*60e90*/  IADD3 R6, P6, R8, R2, RZ ;  /* 0x0000000208067210 */ /* 0x002fe40007fde0ff */
[-C--:B------:R-:W-:Y:S01]  /*60ea0*/  LEA.HI.X.SX32 R17, R13, R3.reuse, 0x1, P5 ;  /* 0x000000030d117211 */ /* 0x080fe200028f0eff */
[C---:B------:R-:W-:Y:S02]  /*60eb0*/  IMAD R8, R28.reuse, 0x286, RZ ;  /* 0x000002861c087824 */ /* 0x040fe400078e02ff */
[C---:B------:R-:W-:Y:S01]  /*60ec0*/  IMAD R12, R28.reuse, 0xa2, RZ ;  /* 0x000000a21c0c7824 */ /* 0x040fe200078e02ff */
[----:B------:R-:W-:Y:S01]  /*60ed0*/  LEA.HI.X.SX32 R7, R9, R3, 0x1, P6 ;  /* 0x0000000309077211 */ /* 0x000fe200030f0eff */
[----:B------:R0:W-:Y:S04]  /*60ee0*/  STL.64 [R1+0xb10], R16 ;  /* 0x000b101001007387 */ /* 0x0001e80000100a00 */
[----:B------:R1:W-:Y:S02]  /*60ef0*/  STL.64 [R1+0x1160], R6 ;  /* 0x0011600601007387 */ /* 0x0003e40000100a00 */
[----:B------:R-:W-:-:S02]  /*60f00*/  IMAD R13, R28, 0x51, RZ ;  /* 0x000000511c0d7824 */ /* 0x000fc400078e02ff */
[----:B------:R-:W-:Y:S01]  /*60f10*/  IMAD R9, R28, 0x144, RZ ;  /* 0x000001441c097824 */ /* 0x000fe200078e02ff */
        /* <DEDUP_REMOVED lines=10> */
[----:B-1----:R-:W-:Y:S01]  /*60fc0*/  IADD3 R6, P6, R8, R2, RZ ;  /* 0x0000000208067210 */ /* 0x002fe20007fde0ff */
[----:B------:R-:W-:Y:S01]  /*60fd0*/  IMAD R8, R28, 0x146, RZ ;  /* 0x000001461c087824 */ /* 0x000fe200078e02ff */
[-C--:B------:R-:W-:Y:S02]  /*60fe0*/  LEA.HI.X.SX32 R17, R12, R3.reuse, 0x1, P5 ;  /* 0x000000030c117211 */ /* 0x080fe400028f0eff */
[----:B------:R-:W-:-:S05]  /*60ff0*/  LEA.HI.X.SX32 R7, R9, R3, 0x1, P6 ;  /* 0x0000000309077211 */ /* 0x000fca00030f0eff */
[----:B------:R0:W-:Y:S01]  /*61000*/  STL.64 [R1+0x1170], R6 ;  /* 0x0011700601007387 */ /* 0x0001e20000100a00 */
[----:B------:R1:W-:Y:S01]  /*61010*/  STL.64 [R1+0xb08], R16 ;  /* 0x000b081001007387 */ /* 0x0003e20000100a00 */
[-C--:B------:R-:W-:Y:S01]  /*61020*/  IADD3 R24, P5, R13, R2.reuse, RZ ;  /* 0x000000020d187210 */ /* 0x080fe20007fbe0ff */
[C---:B------:R-:W-:Y:S02]  /*61030*/  IMAD R12, R28.reuse, 0x145, RZ ;  /* 0x000001451c0c7824 */ /* 0x040fe400078e02ff */
[C---:B------:R-:W-:Y:S02]  /*61040*/  IMAD R13, R28.reuse, 0x28c, RZ ;  /* 0x0000028c1c0d7824 */ /* 0x040fe400078e02ff */
[----:B------:R-:W-:Y:S01]  /*61050*/  IMAD R9, R28, 0x28e, RZ ;  /* 0x0000028e1c097824 */ /* 0x000fe200078e02ff */
[----:B0-----:R-:W-:Y:S01]  /*61060*/  IADD3 R6, P6, R8, R2, RZ ;  /* 0x0000000208067210 */ /* 0x001fe20007fde0ff */
[----:B-1----:R-:W-:Y:S01]  /*61070*/  IMAD R17, R28, 0xa3, RZ ;  /* 0x000000a31c117824 */ /* 0x002fe200078e02ff */
[----:B------:R-:W-:-:S04]  /*61080*/  LEA.HI.X.SX32 R25, R12, R3, 0x1, P5 ;  /* 0x000000030c197211 */ /* 0x000fc800028f0eff */
[----:B------:R-:W-:Y:S01]  /*61090*/  LEA.HI.X.SX32 R7, R17, R3, 0x1, P6 ;  /* 0x0000000311077211 */ /* 0x000fe200030f0eff */
[----:B------:R-:W-:-:S04]  /*610a0*/  IADD3 R12, P5, R13, R2, RZ ;  /* 0x000000020d0c7210 */ /* 0x000fc80007fbe0ff */
[----:B------:R0:W-:Y:S01]  /*610b0*/  STL.64 [R1+0xb00], R6 ;  /* 0x000b000601007387 */ /* 0x0001e20000100a00 */
[----:B------:R-:W-:Y:S01]  /*610c0*/  LEA.HI.X.SX32 R13, R8, R3, 0x1, P5 ;  /* 0x00000003080d7211 */ /* 0x000fe200028f0eff */
[C---:B------:R-:W-:Y:S02]  /*610d0*/  IMAD R16, R28.reuse, 0x52, RZ ;  /* 0x000000521c107824 */ /* 0x040fe400078e02ff */
[----:B------:R1:W-:Y:S02]  /*610e0*/  STL.64 [R1+0x1168], R24 ;  /* 0x0011681801007387 */ /* 0x0003e40000100a00 */
[C---:B------:R-:W-:Y:S01]  /*610f0*/  IMAD R17, R28.reuse, 0xa4, RZ ;  /* 0x000000a41c117824 */ /* 0x040fe200078e02ff */
[----:B0-----:R-:W-:Y:S01]  /*61100*/  IADD3 R6, P6, R9, R2, RZ ;  /* 0x0000000209067210 */ /* 0x001fe20007fde0ff */
[C---:B------:R-:W-:Y:S01]  /*61110*/  IMAD R9, R28.reuse, 0x147, RZ ;  /* 0x000001471c097824 */ /* 0x040fe200078e02ff */
[----:B------:R0:W-:Y:S01]  /*61120*/  STL.64 [R1+0x1180], R12 ;  /* 0x0011800c01007387 */ /* 0x0001e20000100a00 */
[----:B-1----:R-:W-:-:S03]  /*61130*/  IMAD R25, R28, 0x29, RZ ;  /* 0x000000291c197824 */ /* 0x002fc600078e02ff */
        /* <DEDUP_REMOVED lines=10> */
[----:B0-----:R-:W-:-:S04]  /*611e0*/  IADD3 R12, P5, R9, R2, RZ ;  /* 0x00000002090c7210 */ /* 0x001fc80007fbe0ff */
[-C--:B------:R-:W-:Y:S02]  /*611f0*/  LEA.HI.X.SX32 R13, R17, R3.reuse, 0x1, P5 ;  /* 0x00000003110d7211 */ /* 0x080fe400028f0eff */
[----:B-1----:R-:W-:Y:S01]  /*61200*/  IADD3 R6, P6, R8, R2, RZ ;  /* 0x0000000208067210 */ /* 0x002fe20007fde0ff */
[C---:B------:R-:W-:Y:S02]  /*61210*/  IMAD R8, R28.reuse, 0x292, RZ ;  /* 0x000002921c087824 */ /* 0x040fe400078e02ff */
[----:B------:R0:W-:Y:S01]  /*61220*/  STL.64 [R1+0xaf8], R12 ;  /* 0x000af80c01007387 */ /* 0x0001e20000100a00 */
[C---:B------:R-:W-:Y:S01]  /*61230*/  IMAD R16, R28.reuse, 0x149, RZ ;  /* 0x000001491c107824 */ /* 0x040fe200078e02ff */
[----:B------:R-:W-:Y:S01]  /*61240*/  LEA.HI.X.SX32 R7, R9, R3, 0x1, P6 ;  /* 0x0000000309077211 */ /* 0x000fe200030f0eff */
[C---:B------:R-:W-:Y:S02]  /*61250*/  IMAD R17, R28.reuse, 0x14a, RZ ;  /* 0x0000014a1c117824 */ /* 0x040fe400078e02ff */
[----:B------:R-:W-:-:S02]  /*61260*/  IMAD R9, R28, 0xa5, RZ ;  /* 0x000000a51c097824 */ /* 0x000fc400078e02ff */
[----:B------:R1:W-:Y:S01]  /*61270*/  STL.64 [R1+0x1190], R6 ;  /* 0x0011900601007387 */ /* 0x0003e20000100a00 */
[----:B0-----:R-:W-:Y:S01]  /*61280*/  IADD3 R12, P5, R8, R2, RZ ;  /* 0x00000002080c7210 */ /* 0x001fe20007fbe0ff */
[----:B------:R-:W-:-:S03]  /*61290*/  IMAD R8, R28, 0x294, RZ ;  /* 0x000002941c087824 */ /* 0x000fc600078e02ff */
[----:B------:R-:W-:Y:S02]  /*612a0*/  LEA.HI.X.SX32 R13, R16, R3, 0x1, P5 ;  /* 0x00000003100d7211 */ /* 0x000fe400028f0eff */
[----:B-1----:R-:W-:-:S03]  /*612b0*/  IADD3 R6, P6, R17, R2, RZ ;  /* 0x0000000211067210 */ /* 0x002fc60007fde0ff */
[----:B------:R0:W-:Y:S01]  /*612c0*/  STL.64 [R1+0x1188], R12 ;  /* 0x0011880c01007387 */ /* 0x0001e20000100a00 */
[----:B------:R-:W-:Y:S01]  /*612d0*/  LEA.HI.X.SX32 R7, R9, R3, 0x1, P6 ;  /* 0x0000000309077211 */ /* 0x000fe200030f0eff */
[----:B------:R-:W-:-:S04]  /*612e0*/  IMAD R9, R28, 0x14b, RZ ;  /* 0x0000014b1c097824 */ /* 0x000fc800078e02ff */
[----:B------:R3:W-:Y:S01]  /*612f0*/  STL.64 [R1+0xaf0], R6 ;  /* 0x000af00601007387 */ /* 0x0007e20000100a00 */
[----:B0-----:R-:W-:-:S04]  /*61300*/  IADD3 R12, P5, R8, R2, RZ ;  /* 0x00000002080c7210 */ /* 0x001fc80007fbe0ff */
[-C--:B------:R-:W-:Y:S02]  /*61310*/  LEA.HI.X.SX32 R13, R17, R3.reuse, 0x1, P5 ;  /* 0x00000003110d7211 */ /* 0x080fe400028f0eff */
[-C--:B---3--:R-:W-:Y:S01]  /*61320*/  IADD3 R6, P6, R21, R2.reuse, RZ ;  /* 0x0000000215067210 */ /* 0x088fe20007fde0ff */
[C---:B------:R-:W-:Y:S02]  /*61330*/  IMAD R8, R28.reuse, 0xa6, RZ ;  /* 0x000000a61c087824 */ /* 0x040fe400078e02ff */
[----:B------:R0:W-:Y:S01]  /*61340*/  STL.64 [R1+0x11a0], R12 ;  /* 0x0011a00c01007387 */ /* 0x0001e20000100a00 */
[----:B------:R-:W-:Y:S01]  /*61350*/  LEA.HI.X.SX32 R7, R9, R3, 0x1, P6 ;  /* 0x0000000309077211 */ /* 0x000fe200030f0eff */
[----:B------:R-:W-:Y:S01]  /*61360*/  IMAD R9, R28, 0x53, RZ ;  /* 0x000000531c097824 */ /* 0x000fe200078e02ff */
[----:B------:R-:W-:-:S03]  /*61370*/  IADD3 R16, P5, R8, R2, RZ ;  /* 0x0000000208107210 */ /* 0x000fc60007fbe0ff */
[----:B------:R1:W-:Y:S01]  /*61380*/  STL.64 [R1+0x11b8], R6 ;  /* 0x0011b80601007387 */ /* 0x0003e20000100a00 */
[C---:B0-----:R-:W-:Y:S01]  /*61390*/  IMAD R12, R28.reuse, 0x14c, RZ ;  /* 0x0000014c1c0c7824 */ /* 0x041fe200078e02ff */
[----:B------:R-:W-:Y:S01]  /*613a0*/  LEA.HI.X.SX32 R17, R9, R3, 0x1, P5 ;  /* 0x0000000309117211 */ /* 0x000fe200028f0eff */
[----:B------:R-:W-:-:S03]  /*613b0*/  IMAD R13, R28, 0x298, RZ ;  /* 0x000002981c0d7824 */ /* 0x000fc600078e02ff */
[----:B-1----:R-:W-:Y:S01]  /*613c0*/  IADD3 R6, P6, R12, R2, RZ ;  /* 0x000000020c067210 */ /* 0x002fe20007fde0ff */
[----:B------:R-:W-:-:S03]  /*613d0*/  IMAD R9, R28, 0x29a, RZ ;  /* 0x0000029a1c097824 */ /* 0x000fc600078e02ff */
[-C--:B------:R-:W-:Y:S01]  /*613e0*/  LEA.HI.X.SX32 R7, R8, R3.reuse, 0x1, P6 ;  /* 0x0000000308077211 */ /* 0x080fe200030f0eff */
[----:B------:R0:W-:Y:S04]  /*613f0*/  STL.64 [R1+0xc98], R16 ;  /* 0x000c981001007387 */ /* 0x0001e80000100a00 */
[----:B------:R1:W-:Y:S01]  /*61400*/  STL.64 [R1+0xae8], R6 ;  /* 0x000ae80601007387 */ /* 0x0003e20000100a00 */
[-C--:B0-----:R-:W-:Y:S01]  /*61410*/  IADD3 R16, P5, R13, R2.reuse, RZ ;  /* 0x000000020d107210 */ /* 0x081fe20007fbe0ff */
[----:B------:R-:W-:Y:S01]  /*61420*/  IMAD R13, R28, 0x14d, RZ ;  /* 0x0000014d1c0d7824 */ /* 0x000fe200078e02ff */
[----:B-1----:R-:W-:Y:S02]  /*61430*/  IADD3 R6, P6, R9, R2, RZ ;  /* 0x0000000209067210 */ /* 0x002fe40007fde0ff */
[-C--:B------:R-:W-:Y:S01]  /*61440*/  LEA.HI.X.SX32 R17, R12, R3.reuse, 0x1, P5 ;  /* 0x000000030c117211 */ /* 0x080fe200028f0eff */
[C---:B------:R-:W-:Y:S01]  /*61450*/  IMAD R9, R28.reuse, 0x29c, RZ ;  /* 0x0000029c1c097824 */ /* 0x040fe200078e02ff */
[----:B------:R-:W-:Y:S01]  /*61460*/  LEA.HI.X.SX32 R7, R13, R3, 0x1, P6 ;  /* 0x000000030d077211 */ /* 0x000fe200030f0eff */
[----:B------:R-:W-:-:S02]  /*61470*/  IMAD R8, R28, 0x14e, RZ ;  /* 0x0000014e1c087824 */ /* 0x000fc400078e02ff */
[----:B------:R-:W-:Y:S02]  /*61480*/  STL.64 [R1+0x11b0], R16 ;  /* 0x0011b01001007387 */ /* 0x000fe40000100a00 */
[----:B------:R0:W-:Y:S02]  /*61490*/  STL.64 [R1+0x11a8], R6 ;  /* 0x0011a80601007387 */ /* 0x0001e40000100a00 */
[C---:B------:R-:W-:Y:S01]  /*614a0*/  IMAD R13, R28.reuse, 0x29e, RZ ;  /* 0x0000029e1c0d7824 */ /* 0x040fe200078e02ff */
[-C--:B0-----:R-:W-:Y:S01]  /*614b0*/  IADD3 R6, P6, R9, R2.reuse, RZ ;  /* 0x0000000209067210 */ /* 0x081fe20007fde0ff */
[----:B------:R-:W-:Y:S01]  /*614c0*/  IMAD R9, R28, 0xa7, RZ ;  /* 0x000000a71c097824 */ /* 0x000fe200078e02ff */
[----:B------:R-:W-:-:S04]  /*614d0*/  IADD3 R16, P5, R8, R2, RZ ;  /* 0x0000000208107210 */ /* 0x000fc80007fbe0ff */
[----:B------:R-:W-:Y:S01]  /*614e0*/  LEA.HI.X.SX32 R17, R9, R3, 0x1, P5 ;  /* 0x0000000309117211 */ /* 0x000fe200028f0eff */
[----:B------:R-:W-:-:S04]  /*614f0*/  IMAD R25, R28, 0x14f, RZ ;  /* 0x0000014f1c197824 */ /* 0x000fc800078e02ff */
        /* <DEDUP_REMOVED lines=11> */
[----:B-1----:R-:W-:Y:S02]  /*615b0*/  IADD3 R16, P5, R12, R2, RZ ;  /* 0x000000020c107210 */ /* 0x002fe40007fbe0ff */
[-C--:B------:R-:W-:Y:S01]  /*615c0*/  LEA.HI.X.SX32 R7, R13, R3.reuse, 0x1, P6 ;  /* 0x000000030d077211 */ /* 0x080fe200030f0eff */
[----:B------:R-:W-:Y:S01]  /*615d0*/  IMAD R13, R28, 0x150, RZ ;  /* 0x000001501c0d7824 */ /* 0x000fe200078e02ff */
[----:B------:R-:W-:-:S03]  /*615e0*/  LEA.HI.X.SX32 R17, R9, R3, 0x1, P5 ;  /* 0x0000000309117211 */ /* 0x000fc600028f0eff */
[----:B------:R0:W-:Y:S02]  /*615f0*/  STL.64 [R1+0xdf0], R6 ;  /* 0x000df00601007387 */ /* 0x0001e40000100a00 */
[----:B------:R1:W-:Y:S01]  /*61600*/  STL.64 [R1+0xd88], R16 ;  /* 0x000d881001007387 */ /* 0x0003e20000100a00 */
[-C--:B0-----:R-:W-:Y:S02]  /*61610*/  IADD3 R6, P6, R8, R2.reuse, RZ ;  /* 0x0000000208067210 */ /* 0x081fe40007fde0ff */
[----:B-1----:R-:W-:Y:S02]  /*61620*/  IADD3 R16, P5, R13, R2, RZ ;  /* 0x000000020d107210 */ /* 0x002fe40007fbe0ff */
[-C--:B------:R-:W-:Y:S02]  /*61630*/  LEA.HI.X.SX32 R7, R12, R3.reuse, 0x1, P6 ;  /* 0x000000030c077211 */ /* 0x080fe400030f0eff */
[----:B------:R-:W-:-:S03]  /*61640*/  LEA.HI.X.SX32 R17, R8, R3, 0x1, P5 ;  /* 0x0000000308117211 */ /* 0x000fc600028f0eff */
[----:B------:R-:W-:Y:S02]  /*61650*/  STL.64 [R1+0xc90], R6 ;  /* 0x000c900601007387 */ /* 0x000fe40000100a00 */
[----:B------:R0:W-:Y:S02]  /*61660*/  STL.64 [R1+0xad8], R16 ;  /* 0x000ad81001007387 */ /* 0x0001e40000100a00 */
[----:B0-----:R-:W2:Y:S01]  /*61670*/  LDL.LU R16, [R1+0x2528] ;  /* 0x0025280001107983 */ /* 0x001ea20000300800 */
[----:B------:R-:W-:-:S05]  /*61680*/  IMAD R9, R28, 0x2a0, RZ ;  /* 0x000002a01c097824 */ /* 0x000fca00078e02ff */
[----:B------:R-:W-:Y:S01]  /*61690*/  IADD3 R6, P6, R9, R2, RZ ;  /* 0x0000000209067210 */ /* 0x000fe20007fde0ff */
[C---:B------:R-:W-:Y:S02]  /*616a0*/  IMAD R9, R28.reuse, 0x2a2, RZ ;  /* 0x000002a21c097824 */ /* 0x040fe400078e02ff */
[----:B------:R-:W-:-:S03]  /*616b0*/  IMAD R12, R28, 0x151, RZ ;  /* 0x000001511c0c7824 */ /* 0x000fc600078e02ff */
[----:B------:R-:W-:Y:S02]  /*616c0*/  IADD3 R8, P5, R9, R2, RZ ;  /* 0x0000000209087210 */ /* 0x000fe40007fbe0ff */
[-C--:B------:R-:W-:Y:S01]  /*616d0*/  LEA.HI.X.SX32 R7, R13, R3.reuse, 0x1, P6 ;  /* 0x000000030d077211 */ /* 0x080fe200030f0eff */
[----:B------:R-:W-:Y:S01]  /*616e0*/  IMAD R25, R28, 0x152, RZ ;  /* 0x000001521c197824 */ /* 0x000fe200078e02ff */
[----:B------:R-:W-:-:S03]  /*616f0*/  LEA.HI.X.SX32 R9, R12, R3, 0x1, P5 ;  /* 0x000000030c097211 */ /* 0x000fc600028f0eff */
[----:B------:R0:W-:Y:S02]  /*61700*/  STL.64 [R1+0x11d0], R6 ;  /* 0x0011d00601007387 */ /* 0x0001e40000100a00 */
[----:B------:R1:W-:Y:S02]  /*61710*/  STL.64 [R1+0x11c8], R8 ;  /* 0x0011c80801007387 */ /* 0x0003e40000100a00 */
[C---:B------:R-:W-:Y:S01]  /*61720*/  IMAD R13, R28.reuse, 0x2a4, RZ ;  /* 0x000002a41c0d7824 */ /* 0x040fe200078e02ff */
[----:B0-----:R-:W-:Y:S01]  /*61730*/  IADD3 R6, P6, R25, R2, RZ ;  /* 0x0000000219067210 */ /* 0x001fe20007fde0ff */
[C---:B-1----:R-:W-:Y:S02]  /*61740*/  IMAD R8, R28.reuse, 0xa9, RZ ;  /* 0x000000a91c087824 */ /* 0x042fe400078e02ff */
[----:B------:R-:W-:-:S03]  /*61750*/  IMAD R9, R28, 0x2a6, RZ ;  /* 0x000002a61c097824 */ /* 0x000fc600078e02ff */
[----:B------:R-:W-:Y:S02]  /*61760*/  LEA.HI.X.SX32 R7, R8, R3, 0x1, P6 ;  /* 0x0000000308077211 */ /* 0x000fe400030f0eff */
[----:B------:R-:W-:-:S03]  /*61770*/  IADD3 R12, P5, R13, R2, RZ ;  /* 0x000000020d0c7210 */ /* 0x000fc60007fbe0ff */
[----:B------:R0:W-:Y:S01]  /*61780*/  STL.64 [R1+0xad0], R6 ;  /* 0x000ad00601007387 */ /* 0x0001e20000100a00 */
[-C--:B------:R-:W-:Y:S01]  /*61790*/  LEA.HI.X.SX32 R13, R25, R3.reuse, 0x1, P5 ;  /* 0x00000003190d7211 */ /* 0x080fe200028f0eff */
[C---:B------:R-:W-:Y:S02]  /*617a0*/  IMAD R8, R28.reuse, 0xaa, RZ ;  /* 0x000000aa1c087824 */ /* 0x040fe400078e02ff */
[C---:B------:R-:W-:Y:S01]  /*617b0*/  IMAD R17, R28.reuse, 0x154, RZ ;  /* 0x000001541c117824 */ /* 0x040fe200078e02ff */
[----:B0-----:R-:W-:Y:S01]  /*617c0*/  IADD3 R6, P6, R9, R2, RZ ;  /* 0x0000000209067210 */ /* 0x001fe20007fde0ff */
[----:B------:R-:W-:Y:S01]  /*617d0*/  IMAD R9, R28, 0x153, RZ ;  /* 0x000001531c097824 */ /* 0x000fe200078e02ff */
[----:B------:R0:W-:Y:S04]  /*617e0*/  STL.64 [R1+0x11e0], R12 ;  /* 0x0011e00c01007387 */ /* 0x0001e80000100a00 */
[----:B------:R-:W-:-:S02]  /*617f0*/  LEA.HI.X.SX32 R7, R9, R3, 0x1, P6 ;  /* 0x0000000309077211 */ /* 0x000fc400030f0eff */
[----:B------:R-:W-:-:S03]  /*61800*/  IADD3 R24, P5, R8, R2, RZ ;  /* 0x0000000208187210 */ /* 0x000fc60007fbe0ff */
[----:B------:R1:W-:Y:S01]  /*61810*/  STL.64 [R1+0x11f8], R6 ;  /* 0x0011f80601007387 */ /* 0x0003e20000100a00 */
[----:B0-----:R-:W-:Y:S01]  /*61820*/  IADD3 R12, P6, R17, R2, RZ ;  /* 0x00000002110c7210 */ /* 0x001fe20007fde0ff */
[----:B------:R-:W-:-:S03]  /*61830*/  IMAD R9, R28, 0x2aa, RZ ;  /* 0x000002aa1c097824 */ /* 0x000fc600078e02ff */
[----:B------:R-:W-:Y:S01]  /*61840*/  LEA.HI.X.SX32 R13, R8, R3, 0x1, P6 ;  /* 0x00000003080d7211 */ /* 0x000fe200030f0eff */
[C---:B-1----:R-:W-:Y:S02]  /*61850*/  IMAD R6, R28.reuse, 0x55, RZ ;  /* 0x000000551c067824 */ /* 0x042fe400078e02ff */
[----:B------:R-:W-:-:S03]  /*61860*/  IMAD R7, R28, 0x2a8, RZ ;  /* 0x000002a81c077824 */ /* 0x000fc600078e02ff */
[-C--:B------:R-:W-:Y:S02]  /*61870*/  LEA.HI.X.SX32 R25, R6, R3.reuse, 0x1, P5 ;  /* 0x0000000306197211 */ /* 0x080fe400028f0eff */
[----:B------:R-:W-:Y:S01]  /*61880*/  IADD3 R6, P5, R7, R2, RZ ;  /* 0x0000000207067210 */ /* 0x000fe20007fbe0ff */
[----:B------:R0:W-:Y:S01]  /*61890*/  STL.64 [R1+0xac8], R12 ;  /* 0x000ac80c01007387 */ /* 0x0001e20000100a00 */
[C---:B------:R-:W-:Y:S02]  /*618a0*/  IMAD R8, R28.reuse, 0x155, RZ ;  /* 0x000001551c087824 */ /* 0x040fe400078e02ff */
[----:B------:R-:W-:Y:S01]  /*618b0*/  LEA.HI.X.SX32 R7, R17, R3, 0x1, P5 ;  /* 0x0000000311077211 */ /* 0x000fe200028f0eff */
[----:B------:R-:W-:Y:S01]  /*618c0*/  STL.64 [R1+0xc88], R24 ;  /* 0x000c881801007387 */ /* 0x000fe20000100a00 */
[----:B------:R-:W-:-:S03]  /*618d0*/  IMAD R17, R28, 0xab, RZ ;  /* 0x000000ab1c117824 */ /* 0x000fc600078e02ff */
[----:B------:R-:W-:Y:S01]  /*618e0*/  STL.64 [R1+0x11f0], R6 ;  /* 0x0011f00601007387 */ /* 0x000fe20000100a00 */
[----:B0-----:R-:W-:Y:S01]  /*618f0*/  IADD3 R12, P6, R9, R2, RZ ;  /* 0x00000002090c7210 */ /* 0x001fe20007fde0ff */
[----:B------:R-:W-:-:S03]  /*61900*/  IMAD R9, R28, 0x2ac, RZ ;  /* 0x000002ac1c097824 */ /* 0x000fc600078e02ff */
[----:B------:R-:W-:Y:S02]  /*61910*/  LEA.HI.X.SX32 R13, R8, R3, 0x1, P6 ;  /* 0x00000003080d7211 */ /* 0x000fe400030f0eff */
[----:B------:R-:W-:-:S03]  /*61920*/  IADD3 R8, P6, R9, R2, RZ ;  /* 0x0000000209087210 */ /* 0x000fc60007fde0ff */
[----:B------:R0:W-:Y:S02]  /*61930*/  STL.64 [R1+0x11e8], R12 ;  /* 0x0011e80c01007387 */ /* 0x0001e40000100a00 */
[C---:B0-----:R-:W-:Y:S02]  /*61940*/  IMAD R13, R28.reuse, 0x2ae, RZ ;  /* 0x000002ae1c0d7824 */ /* 0x041fe400078e02ff */
[----:B------:R-:W-:Y:S01]  /*61950*/  IMAD R12, R28, 0x56, RZ ;  /* 0x000000561c0c7824 */ /* 0x000fe200078e02ff */
[CC--:B--2---:R-:W-:Y:S02]  /*61960*/  IADD3 R6, P5, R16.reuse, R2.reuse, RZ ;  /* 0x0000000210067210 */ /* 0x0c4fe40007fbe0ff */
[-C--:B------:R-:W-:Y:S02]  /*61970*/  LEA.HI.X.SX32 R9, R16, R3.reuse, 0x1, P6 ;  /* 0x0000000310097211 */ /* 0x080fe400030f0eff */
[----:B------:R-:W-:Y:S01]  /*61980*/  LEA.HI.X.SX32 R7, R17, R3, 0x1, P5 ;  /* 0x0000000311077211 */ /* 0x000fe200028f0eff */
[----:B------:R-:W-:-:S04]  /*61990*/  IADD3 R16, P6, R12, R2, RZ ;  /* 0x000000020c107210 */ /* 0x000fc80007fde0ff */
[----:B------:R0:W-:Y:S01]  /*619a0*/  STL.64 [R1+0xac0], R6 ;  /* 0x000ac00601007387 */ /* 0x0001e20000100a00 */
[----:B------:R1:W-:Y:S01]  /*619b0*/  STL.64 [R1+0x1200], R8 ;  /* 0x0012000801007387 */ /* 0x0003e20000100a00 */
[----:B0-----:R-:W-:Y:S01]  /*619c0*/  IADD3 R6, P5, R13, R2, RZ ;  /* 0x000000020d067210 */ /* 0x001fe20007fbe0ff */
[C---:B------:R-:W-:Y:S02]  /*619d0*/  IMAD R13, R28.reuse, 0x157, RZ ;  /* 0x000001571c0d7824 */ /* 0x040fe400078e02ff */
[----:B-1----:R-:W-:-:S03]  /*619e0*/  IMAD R9, R28, 0x2b, RZ ;  /* 0x0000002b1c097824 */ /* 0x002fc600078e02ff */
[-C--:B------:R-:W-:Y:S02]  /*619f0*/  LEA.HI.X.SX32 R7, R13, R3.reuse, 0x1, P5 ;  /* 0x000000030d077211 */ /* 0x080fe400028f0eff */
[----:B------:R-:W-:-:S03]  /*61a00*/  LEA.HI.X.SX32 R17, R9, R3, 0x1, P6 ;  /* 0x0000000309117211 */ /* 0x000fc600030f0eff */
[----:B------:R-:W-:Y:S02]  /*61a10*/  STL.64 [R1+0x1218], R6 ;  /* 0x0012180601007387 */ /* 0x000fe40000100a00 */
[----:B------:R0:W-:Y:S02]  /*61a20*/  STL.64 [R1+0xd80], R16 ;  /* 0x000d801001007387 */ /* 0x0001e40000100a00 */
[----:B0-----:R-:W2:Y:S01]  /*61a30*/  LDL.LU R17, [R1+0x2524] ;  /* 0x0025240001117983 */ /* 0x001ea20000300800 */
[C---:B------:R-:W-:Y:S02]  /*61a40*/  IMAD R8, R28.reuse, 0xac, RZ ;  /* 0x000000ac1c087824 */ /* 0x040fe400078e02ff */
[C---:B------:R-:W-:Y:S02]  /*61a50*/  IMAD R25, R28.reuse, 0x158, RZ ;  /* 0x000001581c197824 */ /* 0x040fe400078e02ff */
[C---:B------:R-:W-:Y:S02]  /*61a60*/  IMAD R16, R28.reuse, 0x2fa, RZ ;  /* 0x000002fa1c107824 */ /* 0x040fe400078e02ff */
[----:B------:R-:W-:Y:S01]  /*61a70*/  IMAD R13, R28, 0x2b0, RZ ;  /* 0x000002b01c0d7824 */ /* 0x000fe200078e02ff */
[----:B------:R-:W-:-:S02]  /*61a80*/  IADD3 R6, P5, R8, R2, RZ ;  /* 0x0000000208067210 */ /* 0x000fc40007fbe0ff */
[-C--:B------:R-:W-:Y:S01]  /*61a90*/  IADD3 R26, P6, R25, R2.reuse, RZ ;  /* 0x00000002191a7210 */ /* 0x080fe20007fde0ff */
[----:B------:R-:W-:Y:S01]  /*61aa0*/  IMAD R9, R28, 0x2b2, RZ ;  /* 0x000002b21c097824 */ /* 0x000fe200078e02ff */
[----:B------:R-:W-:Y:S01]  /*61ab0*/  LEA.HI.X.SX32 R7, R12, R3, 0x1, P5 ;  /* 0x000000030c077211 */ /* 0x000fe200028f0eff */
[----:B------:R-:W-:-:S04]  /*61ac0*/  IADD3 R12, P5, R13, R2, RZ ;  /* 0x000000020d0c7210 */ /* 0x000fc80007fbe0ff */
[-C--:B------:R-:W-:Y:S01]  /*61ad0*/  LEA.HI.X.SX32 R13, R25, R3.reuse, 0x1, P5 ;  /* 0x00000003190d7211 */ /* 0x080fe200028f0eff */
[C---:B------:R-:W-:Y:S02]  /*61ae0*/  IMAD R21, R28.reuse, 0x2f0, RZ ;  /* 0x000002f01c157824 */ /* 0x040fe400078e02ff */
[C---:B------:R-:W-:Y:S02]  /*61af0*/  IMAD R25, R28.reuse, 0x15c, RZ ;  /* 0x0000015c1c197824 */ /* 0x040fe400078e02ff */
[----:B------:R-:W-:Y:S01]  /*61b00*/  IMAD R24, R28, 0x2b8, RZ ;  /* 0x000002b81c187824 */ /* 0x000fe200078e02ff */
[----:B--2---:R0:W-:Y:S01]  /*61b10*/  STL.64 [R1+0x2500], R16 ;  /* 0x0025001001007387 */ /* 0x0041e20000100a00 */
[----:B------:R-:W-:Y:S02]  /*61b20*/  STL [R1+0xab8], R26 ;  /* 0x000ab81a01007387 */ /* 0x000fe40000100800 */
[----:B0-----:R-:W-:Y:S01]  /*61b30*/  IMAD.MOV.U32 R17, RZ, RZ, R27 ;  /* 0x000000ffff117224 */ /* 0x001fe200078e001b */
[----:B------:R-:W-:-:S02]  /*61b40*/  LEA.HI.X.SX32 R17, R8, R3, 0x1, P6 ;  /* 0x0000000308117211 */ /* 0x000fc400030f0eff */
[----:B------:R-:W-:Y:S01]  /*61b50*/  MOV R16, R26 ;  /* 0x0000001a00107202 */ /* 0x000fe20000000f00 */
[C---:B------:R-:W-:Y:S01]  /*61b60*/  IMAD R8, R28.reuse, 0x159, RZ ;  /* 0x000001591c087824 */ /* 0x040fe200078e02ff */
[----:B------:R-:W2:Y:S01]  /*61b70*/  LDL.LU R27, [R1+0x2520] ;  /* 0x00252000011b7983 */ /* 0x000ea20000300800 */
[-C--:B------:R-:W-:Y:S01]  /*61b80*/  IADD3 R16, P6, R9, R2.reuse, RZ ;  /* 0x0000000209107210 */ /* 0x080fe20007fde0ff */
[----:B------:R0:W-:Y:S02]  /*61b90*/  STL.64 [R1+0xc80], R6 ;  /* 0x000c800601007387 */ /* 0x0001e40000100a00 */
[----:B------:R-:W-:Y:S01]  /*61ba0*/  IMAD R9, R28, 0x2b4, RZ ;  /* 0x000002b41c097824 */ /* 0x000fe200078e02ff */
[----:B0-----:R-:W3:Y:S01]  /*61bb0*/  LDL.LU.64 R6, [R1+0x2518] ;  /* 0x0025180001067983 */ /* 0x001ee20000300a00 */
[----:B------:R0:W-:Y:S02]  /*61bc0*/  STL [R1+0xabc], R17 ;  /* 0x000abc1101007387 */ /* 0x0001e40000100800 */
[----:B------:R1:W-:Y:S01]  /*61bd0*/  STL.64 [R1+0x1210], R12 ;  /* 0x0012100c01007387 */ /* 0x0003e20000100a00 */
[----:B0-----:R-:W-:Y:S01]  /*61be0*/  LEA.HI.X.SX32 R17, R8, R3, 0x1, P6 ;  /* 0x0000000308117211 */ /* 0x001fe200030f0eff */
[----:B------:R-:W-:Y:S01]  /*61bf0*/  IMAD R8, R28, 0xad, RZ ;  /* 0x000000ad1c087824 */ /* 0x000fe200078e02ff */
[----:B-1----:R-:W-:-:S03]  /*61c00*/  IADD3 R12, P5, R20, R2, RZ ;  /* 0x00000002140c7210 */ /* 0x002fc60007fbe0ff */
[----:B------:R0:W-:Y:S01]  /*61c10*/  STL.64 [R1+0x1208], R16 ;  /* 0x0012081001007387 */ /* 0x0001e20000100a00 */
[----:B------:R-:W-:Y:S01]  /*61c20*/  LEA.HI.X.SX32 R13, R8, R3, 0x1, P5 ;  /* 0x00000003080d7211 */ /* 0x000fe200028f0eff */
[----:B------:R-:W-:-:S04]  /*61c30*/  IMAD R8, R28, 0xae, RZ ;  /* 0x000000ae1c087824 */ /* 0x000fc800078e02ff */
[----:B------:R1:W-:Y:S01]  /*61c40*/  STL.64 [R1+0xab0], R12 ;  /* 0x000ab00c01007387 */ /* 0x0003e20000100a00 */
[----:B0-----:R-:W-:Y:S01]  /*61c50*/  IADD3 R16, P6, R9, R2, RZ ;  /* 0x0000000209107210 */ /* 0x001fe20007fde0ff */
[----:B------:R-:W-:-:S03]  /*61c60*/  IMAD R9, R28, 0x2b6, RZ ;  /* 0x000002b61c097824 */ /* 0x000fc600078e02ff */
[-C--:B------:R-:W-:Y:S02]  /*61c70*/  LEA.HI.X.SX32 R17, R20, R3.reuse, 0x1, P6 ;  /* 0x0000000314117211 */ /* 0x080fe400030f0eff */
[-C--:B-1----:R-:W-:Y:S01]  /*61c80*/  IADD3 R12, P5, R9, R2.reuse, RZ ;  /* 0x00000002090c7210 */ /* 0x082fe20007fbe0ff */
[C---:B------:R-:W-:Y:S02]  /*61c90*/  IMAD R9, R28.reuse, 0x15b, RZ ;  /* 0x0000015b1c097824 */ /* 0x040fe400078e02ff */
[----:B------:R0:W-:Y:S01]  /*61ca0*/  STL.64 [R1+0x1220], R16 ;  /* 0x0012201001007387 */ /* 0x0001e20000100a00 */
[C---:B------:R-:W-:Y:S02]  /*61cb0*/  IMAD R20, R28.reuse, 0x2fc, RZ ;  /* 0x000002fc1c147824 */ /* 0x040fe400078e02ff */
[----:B------:R-:W-:Y:S01]  /*61cc0*/  LEA.HI.X.SX32 R13, R9, R3, 0x1, P5 ;  /* 0x00000003090d7211 */ /* 0x000fe200028f0eff */
[----:B------:R-:W-:Y:S02]  /*61cd0*/  IMAD R9, R28, 0x57, RZ ;  /* 0x000000571c097824 */ /* 0x000fe400078e02ff */
[----:B------:R1:W-:Y:S01]  /*61ce0*/  STL.64 [R1+0x24d8], R20 ;  /* 0x0024d81401007387 */ /* 0x0003e20000100a00 */
[----:B0-----:R-:W-:-:S03]  /*61cf0*/  IADD3 R16, P6, R8, R2, RZ ;  /* 0x0000000208107210 */ /* 0x001fc60007fde0ff */
[----:B------:R0:W-:Y:S01]  /*61d00*/  STL.64 [R1+0x1238], R12 ;  /* 0x0012380c01007387 */ /* 0x0001e20000100a00 */
[-C--:B------:R-:W-:Y:S02]  /*61d10*/  LEA.HI.X.SX32 R17, R9, R3.reuse, 0x1, P6 ;  /* 0x0000000309117211 */ /* 0x080fe400030f0eff */
[-C--:B-1----:R-:W-:Y:S01]  /*61d20*/  IADD3 R20, P5, R25, R2.reuse, RZ ;  /* 0x0000000219147210 */ /* 0x082fe20007fbe0ff */
[----:B0-----:R-:W4:Y:S02]  /*61d30*/  LDL.LU.64 R12, [R1+0x2510] ;  /* 0x00251000010c7983 */ /* 0x001f240000300a00 */
[----:B------:R0:W-:Y:S01]  /*61d40*/  STL.64 [R1+0xc78], R16 ;  /* 0x000c781001007387 */ /* 0x0001e20000100a00 */
[----:B------:R-:W-:Y:S01]  /*61d50*/  LEA.HI.X.SX32 R21, R8, R3, 0x1, P5 ;  /* 0x0000000308157211 */ /* 0x000fe200028f0eff */
[----:B------:R-:W-:Y:S01]  /*61d60*/  IMAD R9, R28, 0x2ba, RZ ;  /* 0x000002ba1c097824 */ /* 0x000fe200078e02ff */
[----:B0-----:R-:W-:-:S04]  /*61d70*/  IADD3 R16, P6, R24, R2, RZ ;  /* 0x0000000218107210 */ /* 0x001fc80007fde0ff */
[----:B------:R-:W-:Y:S01]  /*61d80*/  LEA.HI.X.SX32 R17, R25, R3, 0x1, P6 ;  /* 0x0000000319117211 */ /* 0x000fe200030f0eff */
[----:B------:R-:W-:Y:S01]  /*61d90*/  STL.64 [R1+0xaa8], R20 ;  /* 0x000aa81401007387 */ /* 0x000fe20000100a00 */
[----:B------:R-:W-:-:S03]  /*61da0*/  IADD3 R8, P5, R9, R2, RZ ;  /* 0x0000000209087210 */ /* 0x000fc60007fbe0ff */
[----:B------:R0:W-:Y:S02]  /*61db0*/  STL.64 [R1+0x1230], R16 ;  /* 0x0012301001007387 */ /* 0x0001e40000100a00 */
[----:B0-----:R-:W-:-:S05]  /*61dc0*/  IMAD R16, R28, 0x15d, RZ ;  /* 0x0000015d1c107824 */ /* 0x001fca00078e02ff */
[----:B------:R-:W-:-:S05]  /*61dd0*/  LEA.HI.X.SX32 R9, R16, R3, 0x1, P5 ;  /* 0x0000000310097211 */ /* 0x000fca00028f0eff */
[----:B------:R0:W-:Y:S04]  /*61de0*/  STL.64 [R1+0x1228], R8 ;  /* 0x0012280801007387 */ /* 0x0001e80000100a00 */
[----:B0-----:R-:W5:Y:S01]  /*61df0*/  LDL.LU.64 R8, [R1+0x2508] ;  /* 0x0025080001087983 */ /* 0x001f620000300a00 */
[C---:B------:R-:W-:Y:S02]  /*61e00*/  IMAD R24, R28.reuse, 0x15e, RZ ;  /* 0x0000015e1c187824 */ /* 0x040fe400078e02ff */
[C---:B------:R-:W-:Y:S02]  /*61e10*/  IMAD R26, R28.reuse, 0xaf, RZ ;  /* 0x000000af1c1a7824 */ /* 0x040fe400078e02ff */
[----:B------:R-:W-:Y:S01]  /*61e20*/  IMAD R17, R28, 0x2bc, RZ ;  /* 0x000002bc1c117824 */ /* 0x000fe200078e02ff */
[----:B------:R-:W-:Y:S01]  /*61e30*/  IADD3 R20, P6, R24, R2, RZ ;  /* 0x0000000218147210 */ /* 0x000fe20007fde0ff */
[----:B------:R-:W-:-:S03]  /*61e40*/  IMAD R25, R28, 0x2be, RZ ;  /* 0x000002be1c197824 */ /* 0x000fc600078e02ff */
[----:B------:R-:W-:Y:S02]  /*61e50*/  IADD3 R16, P5, R17, R2, RZ ;  /* 0x0000000211107210 */ /* 0x000fe40007fbe0ff */
[-C--:B------:R-:W-:Y:S02]  /*61e60*/  LEA.HI.X.SX32 R21, R26, R3.reuse, 0x1, P6 ;  /* 0x000000031a157211 */ /* 0x080fe400030f0eff */
[----:B------:R-:W-:-:S03]  /*61e70*/  LEA.HI.X.SX32 R17, R24, R3, 0x1, P5 ;  /* 0x0000000318117211 */ /* 0x000fc600028f0eff */
[----:B------:R0:W-:Y:S02]  /*61e80*/  STL.64 [R1+0xaa0], R20 ;  /* 0x000aa01401007387 */ /* 0x0001e40000100a00 */
[----:B------:R1:W-:Y:S02]  /*61e90*/  STL.64 [R1+0x1240], R16 ;  /* 0x0012401001007387 */ /* 0x0003e40000100a00 */
[C---:B------:R-:W-:Y:S02]  /*61ea0*/  IMAD R24, R28.reuse, 0xb, RZ ;  /* 0x0000000b1c187824 */ /* 0x040fe400078e02ff */
[C---:B------:R-:W-:Y:S01]  /*61eb0*/  IMAD R26, R28.reuse, 0x2c, RZ ;  /* 0x0000002c1c1a7824 */ /* 0x040fe200078e02ff */
[----:B0-----:R-:W-:Y:S01]  /*61ec0*/  IADD3 R20, P6, R25, R2, RZ ;  /* 0x0000000219147210 */ /* 0x001fe20007fde0ff */
[----:B------:R-:W-:-:S05]  /*61ed0*/  IMAD R25, R28, 0x16, RZ ;  /* 0x000000161c197824 */ /* 0x000fca00078e02ff */
[----:B-1----:R-:W-:Y:S01]  /*61ee0*/  IADD3 R16, P5, R25, R2, RZ ;  /* 0x0000000219107210 */ /* 0x002fe20007fbe0ff */
[----:B------:R-:W-:-:S03]  /*61ef0*/  IMAD R25, R28, 0x58, RZ ;  /* 0x000000581c197824 */ /* 0x000fc600078e02ff */
[-C--:B------:R-:W-:Y:S01]  /*61f00*/  LEA.HI.X.SX32 R17, R24, R3.reuse, 0x1, P5 ;  /* 0x0000000318117211 */ /* 0x080fe200028f0eff */
[C---:B------:R-:W-:Y:S02]  /*61f10*/  IMAD R24, R28.reuse, 0xb0, RZ ;  /* 0x000000b01c187824 */ /* 0x040fe400078e02ff */
[C---:B------:R-:W-:Y:S02]  /*61f20*/  IMAD R4, R28.reuse, 0x162, RZ ;  /* 0x000001621c047824 */ /* 0x040fe400078e02ff */
[C---:B------:R-:W-:Y:S02]  /*61f30*/  IMAD R11, R28.reuse, 0x2c6, RZ ;  /* 0x000002c61c0b7824 */ /* 0x040fe400078e02ff */
[----:B------:R-:W-:Y:S01]  /*61f40*/  IMAD R5, R28, 0x16a, RZ ;  /* 0x0000016a1c057824 */ /* 0x000fe200078e02ff */
[----:B----4-:R-:W-:-:S05]  /*61f50*/  LEA.HI.X.SX32 R21, R12, R3, 0x1, P6 ;  /* 0x000000030c157211 */ /* 0x010fca00030f0eff */
[----:B------:R0:W-:Y:S01]  /*61f60*/  STL.64 [R1+0x1258], R20 ;  /* 0x0012581401007387 */ /* 0x0001e20000100a00 */
[----:B------:R1:W-:Y:S02]  /*61f70*/  STL.64 [R1+0xe20], R16 ;  /* 0x000e201001007387 */ /* 0x0003e40000100a00 */
[----:B0-----:R-:W-:Y:S01]  /*61f80*/  IMAD R21, R28, 0x16, RZ ;  /* 0x000000161c157824 */ /* 0x001fe200078e02ff */
[CC--:B------:R-:W-:Y:S02]  /*61f90*/  IADD3 R20, P6, R26.reuse, R2.reuse, RZ ;  /* 0x000000021a147210 */ /* 0x0c0fe40007fde0ff */
[----:B-1----:R-:W-:Y:S02]  /*61fa0*/  IADD3 R16, P5, R25, R2, RZ ;  /* 0x0000000219107210 */ /* 0x002fe40007fbe0ff */
[-C--:B------:R-:W-:Y:S02]  /*61fb0*/  LEA.HI.X.SX32 R21, R21, R3.reuse, 0x1, P6 ;  /* 0x0000000315157211 */ /* 0x080fe400030f0eff */
[----:B------:R-:W-:-:S03]  /*61fc0*/  LEA.HI.X.SX32 R17, R26, R3, 0x1, P5 ;  /* 0x000000031a117211 */ /* 0x000fc600028f0eff */
[----:B------:R0:W-:Y:S02]  /*61fd0*/  STL.64 [R1+0xde8], R20 ;  /* 0x000de81401007387 */ /* 0x0001e40000100a00 */
[----:B------:R5:W-:Y:S01]  /*61fe0*/  STL.64 [R1+0xd68], R16 ;  /* 0x000d681001007387 */ /* 0x000be20000100a00 */
[----:B0-----:R-:W-:-:S04]  /*61ff0*/  IADD3 R20, P6, R24, R2, RZ ;  /* 0x0000000218147210 */ /* 0x001fc80007fde0ff */
[----:B------:R-:W-:Y:S01]  /*62000*/  LEA.HI.X.SX32 R21, R25, R3, 0x1, P6 ;  /* 0x0000000319157211 */ /* 0x000fe200030f0eff */
[----:B------:R-:W-:-:S04]  /*62010*/  IMAD R25, R28, 0x2c2, RZ ;  /* 0x000002c21c197824 */ /* 0x000fc800078e02ff */
[----:B------:R3:W-:Y:S01]  /*62020*/  STL.64 [R1+0xc70], R20 ;  /* 0x000c701401007387 */ /* 0x0007e20000100a00 */
[----:B-----5:R-:W-:-:S04]  /*62030*/  IADD3 R16, P5, R8, R2, RZ ;  /* 0x0000000208107210 */ /* 0x020fc80007fbe0ff */
[-C--:B------:R-:W-:Y:S02]  /*62040*/  LEA.HI.X.SX32 R17, R24, R3.reuse, 0x1, P5 ;  /* 0x0000000318117211 */ /* 0x080fe400028f0eff */
[-C--:B---3--:R-:W-:Y:S01]  /*62050*/  IADD3 R20, P6, R7, R2.reuse, RZ ;  /* 0x0000000207147210 */ /* 0x088fe20007fde0ff */
[----:B------:R-:W-:Y:S02]  /*62060*/  IMAD R24, R28, 0x161, RZ ;  /* 0x000001611c187824 */ /* 0x000fe400078e02ff */
[----:B------:R0:W-:Y:S01]  /*62070*/  STL.64 [R1+0xa98], R16 ;  /* 0x000a981001007387 */ /* 0x0001e20000100a00 */
[----:B------:R-:W-:Y:S01]  /*62080*/  LEA.HI.X.SX32 R21, R8, R3, 0x1, P6 ;  /* 0x0000000308157211 */ /* 0x000fe200030f0eff */
[C---:B------:R-:W-:Y:S02]  /*62090*/  IMAD R26, R28.reuse, 0xb1, RZ ;  /* 0x000000b11c1a7824 */ /* 0x040fe400078e02ff */
[C---:B------:R-:W-:Y:S02]  /*620a0*/  IMAD R8, R28.reuse, 0x30, RZ ;  /* 0x000000301c087824 */ /* 0x040fe400078e02ff */
[----:B------:R1:W-:Y:S01]  /*620b0*/  STL.64 [R1+0x1250], R20 ;  /* 0x0012501401007387 */ /* 0x0003e20000100a00 */
[----:B0-----:R-:W-:Y:S01]  /*620c0*/  IADD3 R16, P5, R25, R2, RZ ;  /* 0x0000000219107210 */ /* 0x001fe20007fbe0ff */
[----:B------:R-:W-:-:S03]  /*620d0*/  IMAD R25, R28, 0x2c4, RZ ;  /* 0x000002c41c197824 */ /* 0x000fc600078e02ff */
[-C--:B------:R-:W-:Y:S02]  /*620e0*/  LEA.HI.X.SX32 R17, R24, R3.reuse, 0x1, P5 ;  /* 0x0000000318117211 */ /* 0x080fe400028f0eff */
[-C--:B-1----:R-:W-:Y:S02]  /*620f0*/  IADD3 R20, P6, R4, R2.reuse, RZ ;  /* 0x0000000204147210 */ /* 0x082fe40007fde0ff */
[-C--:B------:R-:W-:Y:S01]  /*62100*/  IADD3 R24, P5, R25, R2.reuse, RZ ;  /* 0x0000000219187210 */ /* 0x080fe20007fbe0ff */
[----:B------:R-:W-:Y:S01]  /*62110*/  STL.64 [R1+0x24c0], R8 ;  /* 0x0024c00801007387 */ /* 0x000fe20000100a00 */
[-C--:B------:R-:W-:Y:S02]  /*62120*/  LEA.HI.X.SX32 R21, R26, R3.reuse, 0x1, P6 ;  /* 0x000000031a157211 */ /* 0x080fe400030f0eff */
[----:B------:R-:W-:Y:S01]  /*62130*/  LEA.HI.X.SX32 R25, R4, R3, 0x1, P5 ;  /* 0x0000000304197211 */ /* 0x000fe200028f0eff */
[----:B------:R0:W-:Y:S04]  /*62140*/  STL.64 [R1+0x1248], R16 ;  /* 0x0012481001007387 */ /* 0x0001e80000100a00 */
[----:B0-----:R-:W3:Y:S01]  /*62150*/  LDL.LU.64 R16, [R1+0x2500] ;  /* 0x0025000001107983 */ /* 0x001ee20000300a00 */
[----:B------:R-:W-:Y:S02]  /*62160*/  STL.64 [R1+0xa90], R20 ;  /* 0x000a901401007387 */ /* 0x000fe40000100a00 */
[----:B------:R0:W-:Y:S02]  /*62170*/  STL.64 [R1+0x1260], R24 ;  /* 0x0012601801007387 */ /* 0x0001e40000100a00 */
[----:B0-----:R-:W4:Y:S01]  /*62180*/  LDL.LU.64 R24, [R1+0x24f8] ;  /* 0x0024f80001187983 */ /* 0x001f220000300a00 */
[----:B------:R-:W-:Y:S01]  /*62190*/  IMAD R21, R28, 0x163, RZ ;  /* 0x000001631c157824 */ /* 0x000fe200078e02ff */
[----:B------:R-:W-:-:S02]  /*621a0*/  IADD3 R8, P6, R11, R2, RZ ;  /* 0x000000020b087210 */ /* 0x000fc40007fde0ff */
[----:B------:R-:W-:Y:S01]  /*621b0*/  IADD3 R26, P5, R13, R2, RZ ;  /* 0x000000020d1a7210 */ /* 0x000fe20007fbe0ff */
[----:B------:R-:W-:Y:S01]  /*621c0*/  IMAD R4, R28, 0xc0, RZ ;  /* 0x000000c01c047824 */ /* 0x000fe200078e02ff */
[----:B------:R-:W-:-:S05]  /*621d0*/  LEA.HI.X.SX32 R9, R21, R3, 0x1, P6 ;  /* 0x0000000315097211 */ /* 0x000fca00030f0eff */
[----:B------:R-:W-:Y:S01]  /*621e0*/  STL.64 [R1+0x1278], R8 ;  /* 0x0012780801007387 */ /* 0x000fe20000100a00 */
[----:B------:R-:W-:Y:S02]  /*621f0*/  STL [R1+0xc68], R26 ;  /* 0x000c681a01007387 */ /* 0x000fe40000100800 */
[----:B------:R0:W-:Y:S02]  /*62200*/  STL.64 [R1+0x24e8], R4 ;  /* 0x0024e80401007387 */ /* 0x0001e40000100a00 */
[----:B0-----:R-:W-:Y:S02]  /*62210*/  MOV R4, R26 ;  /* 0x0000001a00047202 */ /* 0x001fe40000000f00 */
[----:B--2---:R-:W-:Y:S02]  /*62220*/  MOV R5, R27 ;  /* 0x0000001b00057202 */ /* 0x004fe40000000f00 */
[----:B------:R-:W2:Y:S01]  /*62230*/  LDL.LU.64 R26, [R1+0x24f0] ;  /* 0x0024f000011a7983 */ /* 0x000ea20000300a00 */
[----:B------:R-:W-:-:S02]  /*62240*/  IMAD R21, R28, 0x59, RZ ;  /* 0x000000591c157824 */ /* 0x000fc400078e02ff */
[----:B------:R-:W-:-:S03]  /*62250*/  IMAD R20, R28, 0x2c8, RZ ;  /* 0x000002c81c147824 */ /* 0x000fc600078e02ff */
[----:B------:R-:W-:Y:S01]  /*62260*/  LEA.HI.X.SX32 R5, R21, R3, 0x1, P5 ;  /* 0x0000000315057211 */ /* 0x000fe200028f0eff */
[----:B------:R-:W-:Y:S01]  /*62270*/  IMAD R21, R28, 0x2ca, RZ ;  /* 0x000002ca1c157824 */ /* 0x000fe200078e02ff */
[-C--:B------:R-:W-:Y:S01]  /*62280*/  IADD3 R4, P5, R20, R2.reuse, RZ ;  /* 0x0000000214047210 */ /* 0x080fe20007fbe0ff */
[C---:B------:R-:W-:Y:S02]  /*62290*/  IMAD R12, R28.reuse, 0x6, RZ ;  /* 0x000000061c0c7824 */ /* 0x040fe400078e02ff */
[C---:B------:R-:W-:Y:S01]  /*622a0*/  IMAD R20, R28.reuse, 0x165, RZ ;  /* 0x000001651c147824 */ /* 0x040fe200078e02ff */
[----:B------:R0:W-:Y:S01]  /*622b0*/  STL [R1+0xc6c], R5 ;  /* 0x000c6c0501007387 */ /* 0x0001e20000100800 */
[----:B------:R-:W-:Y:S01]  /*622c0*/  IMAD R7, R28, 0x18, RZ ;  /* 0x000000181c077824 */ /* 0x000fe200078e02ff */
[----:B----4-:R-:W-:-:S04]  /*622d0*/  IADD3 R8, P6, R24, R2, RZ ;  /* 0x0000000218087210 */ /* 0x010fc80007fde0ff */
[-C--:B------:R-:W-:Y:S01]  /*622e0*/  LEA.HI.X.SX32 R9, R13, R3.reuse, 0x1, P6 ;  /* 0x000000030d097211 */ /* 0x080fe200030f0eff */
[----:B------:R-:W-:Y:S01]  /*622f0*/  IMAD R13, R28, 0x180, RZ ;  /* 0x000001801c0d7824 */ /* 0x000fe200078e02ff */
[----:B0-----:R-:W-:-:S03]  /*62300*/  LEA.HI.X.SX32 R5, R24, R3, 0x1, P5 ;  /* 0x0000000318057211 */ /* 0x001fc600028f0eff */
[----:B------:R0:W-:Y:S01]  /*62310*/  STL.64 [R1+0xa88], R8 ;  /* 0x000a880801007387 */ /* 0x0001e20000100a00 */
[----:B------:R-:W-:Y:S02]  /*62320*/  STL.64 [R1+0x24d0], R12 ;  /* 0x0024d00c01007387 */ /* 0x000fe40000100a00 */
[----:B------:R3:W-:Y:S01]  /*62330*/  STL.64 [R1+0x1270], R4 ;  /* 0x0012700401007387 */ /* 0x0007e20000100a00 */
[-C--:B0-----:R-:W-:Y:S01]  /*62340*/  IADD3 R8, P6, R21, R2.reuse, RZ ;  /* 0x0000000215087210 */ /* 0x081fe20007fde0ff */
[----:B------:R-:W-:Y:S01]  /*62350*/  IMAD R21, R28, 0x2cc, RZ ;  /* 0x000002cc1c157824 */ /* 0x000fe200078e02ff */
[----:B---3--:R-:W-:Y:S02]  /*62360*/  IADD3 R4, P5, R17, R2, RZ ;  /* 0x0000000211047210 */ /* 0x008fe40007fbe0ff */
[----:B------:R-:W-:Y:S01]  /*62370*/  LEA.HI.X.SX32 R9, R20, R3, 0x1, P6 ;  /* 0x0000000314097211 */ /* 0x000fe200030f0eff */
[----:B------:R-:W-:-:S04]  /*62380*/  IMAD R20, R28, 0xb3, RZ ;  /* 0x000000b31c147824 */ /* 0x000fc800078e02ff */
[----:B------:R0:W-:Y:S01]  /*62390*/  STL.64 [R1+0x1268], R8 ;  /* 0x0012680801007387 */ /* 0x0001e20000100a00 */
[----:B------:R-:W-:-:S05]  /*623a0*/  LEA.HI.X.SX32 R5, R20, R3, 0x1, P5 ;  /* 0x0000000314057211 */ /* 0x000fca00028f0eff */
[----:B------:R1:W-:Y:S01]  /*623b0*/  STL.64 [R1+0xa80], R4 ;  /* 0x000a800401007387 */ /* 0x0003e20000100a00 */
[----:B0-----:R-:W-:Y:S01]  /*623c0*/  IADD3 R8, P6, R21, R2, RZ ;  /* 0x0000000215087210 */ /* 0x001fe20007fde0ff */
[----:B------:R-:W-:-:S05]  /*623d0*/  IMAD R21, R28, 0x2ce, RZ ;  /* 0x000002ce1c157824 */ /* 0x000fca00078e02ff */
[----:B-1----:R-:W-:Y:S01]  /*623e0*/  IADD3 R4, P5, R21, R2, RZ ;  /* 0x0000000215047210 */ /* 0x002fe20007fbe0ff */
[----:B------:R-:W-:Y:S01]  /*623f0*/  IMAD R21, R28, 0x167, RZ ;  /* 0x000001671c157824 */ /* 0x000fe200078e02ff */
[----:B------:R-:W-:-:S04]  /*62400*/  LEA.HI.X.SX32 R9, R17, R3, 0x1, P6 ;  /* 0x0000000311097211 */ /* 0x000fc800030f0eff */
[-C--:B------:R-:W-:Y:S01]  /*62410*/  LEA.HI.X.SX32 R5, R21, R3.reuse, 0x1, P5 ;  /* 0x0000000315057211 */ /* 0x080fe200028f0eff */
[----:B------:R2:W-:Y:S04]  /*62420*/  STL.64 [R1+0x1280], R8 ;  /* 0x0012800801007387 */ /* 0x0005e80000100a00 */
[----:B------:R0:W-:Y:S01]  /*62430*/  STL.64 [R1+0x1298], R4 ;  /* 0x0012980401007387 */ /* 0x0001e20000100a00 */
[-C--:B--2---:R-:W-:Y:S02]  /*62440*/  IADD3 R8, P6, R26, R2.reuse, RZ ;  /* 0x000000021a087210 */ /* 0x084fe40007fde0ff */
[----:B0-----:R-:W-:Y:S02]  /*62450*/  IADD3 R4, P5, R25, R2, RZ ;  /* 0x0000000219047210 */ /* 0x001fe40007fbe0ff */
[-C--:B------:R-:W-:Y:S01]  /*62460*/  LEA.HI.X.SX32 R9, R6, R3.reuse, 0x1, P6 ;  /* 0x0000000306097211 */ /* 0x080fe200030f0eff */
[----:B------:R-:W-:Y:S01]  /*62470*/  IMAD R6, R28, 0x302, RZ ;  /* 0x000003021c067824 */ /* 0x000fe200078e02ff */
[----:B------:R-:W-:-:S03]  /*62480*/  LEA.HI.X.SX32 R5, R26, R3, 0x1, P5 ;  /* 0x000000031a057211 */ /* 0x000fc600028f0eff */
[----:B------:R-:W-:Y:S01]  /*62490*/  STL.64 [R1+0xd60], R8 ;  /* 0x000d600801007387 */ /* 0x000fe20000100a00 */
[----:B------:R-:W-:Y:S02]  /*624a0*/  STL.64 [R1+0x24c8], R6 ;  /* 0x0024c80601007387 */ /* 0x000fe40000100a00 */
[----:B------:R0:W-:Y:S02]  /*624b0*/  STL.64 [R1+0xc60], R4 ;  /* 0x000c600401007387 */ /* 0x0001e40000100a00 */
[----:B0-----:R-:W2:Y:S01]  /*624c0*/  LDL.LU.64 R4, [R1+0x24e8] ;  /* 0x0024e80001047983 */ /* 0x001ea20000300a00 */
[----:B------:R-:W-:Y:S01]  /*624d0*/  IADD3 R8, P6, R27, R2, RZ ;  /* 0x000000021b087210 */ /* 0x000fe20007fde0ff */
[C---:B------:R-:W-:Y:S02]  /*624e0*/  IMAD R20, R28.reuse, 0x2d0, RZ ;  /* 0x000002d01c147824 */ /* 0x040fe400078e02ff */
[----:B------:R-:W-:Y:S01]  /*624f0*/  IMAD R21, R28, 0x2d2, RZ ;  /* 0x000002d21c157824 */ /* 0x000fe200078e02ff */
[----:B------:R-:W-:-:S02]  /*62500*/  LEA.HI.X.SX32 R9, R25, R3, 0x1, P6 ;  /* 0x0000000319097211 */ /* 0x000fc400030f0eff */
[----:B------:R-:W-:Y:S01]  /*62510*/  IADD3 R6, P5, R20, R2, RZ ;  /* 0x0000000214067210 */ /* 0x000fe20007fbe0ff */
[C---:B------:R-:W-:Y:S02]  /*62520*/  IMAD R20, R28.reuse, 0x169, RZ ;  /* 0x000001691c147824 */ /* 0x040fe400078e02ff */
[----:B------:R0:W-:Y:S01]  /*62530*/  STL.64 [R1+0xa78], R8 ;  /* 0x000a780801007387 */ /* 0x0001e20000100a00 */
[----:B------:R-:W-:Y:S01]  /*62540*/  LEA.HI.X.SX32 R7, R27, R3, 0x1, P5 ;  /* 0x000000031b077211 */ /* 0x000fe200028f0eff */
[----:B------:R-:W-:-:S04]  /*62550*/  IMAD R17, R28, 0x182, RZ ;  /* 0x000001821c117824 */ /* 0x000fc800078e02ff */
[----:B------:R-:W-:Y:S01]  /*62560*/  STL.64 [R1+0x1290], R6 ;  /* 0x0012900601007387 */ /* 0x000fe20000100a00 */
[----:B0-----:R-:W-:Y:S01]  /*62570*/  IADD3 R8, P6, R21, R2, RZ ;  /* 0x0000000215087210 */ /* 0x001fe20007fde0ff */
[----:B------:R-:W-:-:S03]  /*62580*/  IMAD R21, R28, 0x2d4, RZ ;  /* 0x000002d41c157824 */ /* 0x000fc600078e02ff */
[----:B------:R-:W-:Y:S01]  /*62590*/  LEA.HI.X.SX32 R9, R20, R3, 0x1, P6 ;  /* 0x0000000314097211 */ /* 0x000fe200030f0eff */
[----:B------:R-:W-:-:S04]  /*625a0*/  IMAD R20, R28, 0xb5, RZ ;  /* 0x000000b51c147824 */ /* 0x000fc800078e02ff */
[----:B------:R0:W-:Y:S01]  /*625b0*/  STL.64 [R1+0x1288], R8 ;  /* 0x0012880801007387 */ /* 0x0001e20000100a00 */
[----:B------:R-:W-:Y:S02]  /*625c0*/  STL.64 [R1+0x24e0], R16 ;  /* 0x0024e01001007387 */ /* 0x000fe40000100a00 */
[C---:B------:R-:W-:Y:S02]  /*625d0*/  IMAD R24, R28.reuse, 0x16b, RZ ;  /* 0x0000016b1c187824 */ /* 0x040fe400078e02ff */
[C---:B------:R-:W-:Y:S01]  /*625e0*/  IMAD R12, R28.reuse, 0xb6, RZ ;  /* 0x000000b61c0c7824 */ /* 0x040fe200078e02ff */
[----:B0-----:R-:W-:Y:S01]  /*625f0*/  IADD3 R8, P6, R21, R2, RZ ;  /* 0x0000000215087210 */ /* 0x001fe20007fde0ff */
[C---:B------:R-:W-:Y:S02]  /*62600*/  IMAD R21, R28.reuse, 0x2d6, RZ ;  /* 0x000002d61c157824 */ /* 0x040fe400078e02ff */
[C---:B------:R-:W-:Y:S02]  /*62610*/  IMAD R29, R28.reuse, 0x16c, RZ ;  /* 0x0000016c1c1d7824 */ /* 0x040fe400078e02ff */
[----:B------:R-:W-:-:S02]  /*62620*/  IMAD R26, R28, 0x17, RZ ;  /* 0x000000171c1a7824 */ /* 0x000fc400078e02ff */
[C---:B------:R-:W-:Y:S02]  /*62630*/  IMAD R25, R28.reuse, 0x170, RZ ;  /* 0x000001701c197824 */ /* 0x040fe400078e02ff */
[----:B------:R-:W-:Y:S01]  /*62640*/  IMAD R0, R28, 0x2e2, RZ ;  /* 0x000002e21c007824 */ /* 0x000fe200078e02ff */
[----:B--2---:R-:W-:-:S04]  /*62650*/  IADD3 R6, P5, R5, R2, RZ ;  /* 0x0000000205067210 */ /* 0x004fc80007fbe0ff */
[-C--:B------:R-:W-:Y:S02]  /*62660*/  LEA.HI.X.SX32 R7, R20, R3.reuse, 0x1, P5 ;  /* 0x0000000314077211 */ /* 0x080fe400028f0eff */
[----:B------:R-:W-:-:S03]  /*62670*/  LEA.HI.X.SX32 R9, R5, R3, 0x1, P6 ;  /* 0x0000000305097211 */ /* 0x000fc600030f0eff */
[----:B------:R0:W-:Y:S02]  /*62680*/  STL.64 [R1+0xa70], R6 ;  /* 0x000a700601007387 */ /* 0x0001e40000100a00 */
[----:B------:R1:W-:Y:S02]  /*62690*/  STL.64 [R1+0x12a0], R8 ;  /* 0x0012a00801007387 */ /* 0x0003e40000100a00 */
[----:B------:R-:W-:Y:S01]  /*626a0*/  IMAD R20, R28, 0x5b, RZ ;  /* 0x0000005b1c147824 */ /* 0x000fe200078e02ff */
[----:B0-----:R-:W-:-:S04]  /*626b0*/  IADD3 R6, P5, R21, R2, RZ ;  /* 0x0000000215067210 */ /* 0x001fc80007fbe0ff */
[----:B------:R-:W-:Y:S02]  /*626c0*/  LEA.HI.X.SX32 R7, R24, R3, 0x1, P5 ;  /* 0x0000000318077211 */ /* 0x000fe400028f0eff */
[----:B-1----:R-:W-:-:S03]  /*626d0*/  IADD3 R8, P6, R12, R2, RZ ;  /* 0x000000020c087210 */ /* 0x002fc60007fde0ff */
[----:B------:R0:W-:Y:S01]  /*626e0*/  STL.64 [R1+0x12b8], R6 ;  /* 0x0012b80601007387 */ /* 0x0001e20000100a00 */
[-C--:B------:R-:W-:Y:S01]  /*626f0*/  LEA.HI.X.SX32 R9, R20, R3.reuse, 0x1, P6 ;  /* 0x0000000314097211 */ /* 0x080fe200030f0eff */
[C---:B------:R-:W-:Y:S02]  /*62700*/  IMAD R21, R28.reuse, 0x2d8, RZ ;  /* 0x000002d81c157824 */ /* 0x040fe400078e02ff */
[----:B------:R-:W-:Y:S01]  /*62710*/  IMAD R20, R28, 0x2da, RZ ;  /* 0x000002da1c147824 */ /* 0x000fe200078e02ff */
[----:B0-----:R-:W-:Y:S01]  /*62720*/  IADD3 R6, P5, R29, R2, RZ ;  /* 0x000000021d067210 */ /* 0x001fe20007fbe0ff */
[----:B------:R0:W-:Y:S03]  /*62730*/  STL.64 [R1+0xc58], R8 ;  /* 0x000c580801007387 */ /* 0x0001e60000100a00 */
[----:B------:R-:W-:-:S05]  /*62740*/  LEA.HI.X.SX32 R7, R12, R3, 0x1, P5 ;  /* 0x000000030c077211 */ /* 0x000fca00028f0eff */
[----:B------:R1:W-:Y:S01]  /*62750*/  STL.64 [R1+0xa68], R6 ;  /* 0x000a680601007387 */ /* 0x0003e20000100a00 */
[----:B0-----:R-:W-:Y:S01]  /*62760*/  IADD3 R8, P6, R21, R2, RZ ;  /* 0x0000000215087210 */ /* 0x001fe20007fde0ff */
[----:B------:R-:W-:-:S03]  /*62770*/  IMAD R21, R28, 0x16e, RZ ;  /* 0x0000016e1c157824 */ /* 0x000fc600078e02ff */
[-C--:B------:R-:W-:Y:S02]  /*62780*/  LEA.HI.X.SX32 R9, R29, R3.reuse, 0x1, P6 ;  /* 0x000000031d097211 */ /* 0x080fe400030f0eff */
[----:B-1----:R-:W-:Y:S01]  /*62790*/  IADD3 R6, P5, R20, R2, RZ ;  /* 0x0000000214067210 */ /* 0x002fe20007fbe0ff */
[C---:B------:R-:W-:Y:S02]  /*627a0*/  IMAD R20, R28.reuse, 0x16d, RZ ;  /* 0x0000016d1c147824 */ /* 0x040fe400078e02ff */
[----:B------:R0:W-:Y:S01]  /*627b0*/  STL.64 [R1+0x12b0], R8 ;  /* 0x0012b00801007387 */ /* 0x0001e20000100a00 */
[C---:B------:R-:W-:Y:S02]  /*627c0*/  IMAD R24, R28.reuse, 0x2dc, RZ ;  /* 0x000002dc1c187824 */ /* 0x040fe400078e02ff */
[----:B------:R-:W-:Y:S01]  /*627d0*/  IMAD R12, R28, 0xb7, RZ ;  /* 0x000000b71c0c7824 */ /* 0x000fe200078e02ff */
[----:B------:R-:W-:Y:S01]  /*627e0*/  LEA.HI.X.SX32 R7, R20, R3, 0x1, P5 ;  /* 0x0000000314077211 */ /* 0x000fe200028f0eff */
[----:B------:R-:W-:-:S04]  /*627f0*/  IMAD R20, R28, 0x2de, RZ ;  /* 0x000002de1c147824 */ /* 0x000fc800078e02ff */
[----:B------:R1:W-:Y:S01]  /*62800*/  STL.64 [R1+0x12a8], R6 ;  /* 0x0012a80601007387 */ /* 0x0003e20000100a00 */
[----:B0-----:R-:W-:-:S04]  /*62810*/  IADD3 R8, P6, R21, R2, RZ ;  /* 0x0000000215087210 */ /* 0x001fc80007fde0ff */
[----:B------:R-:W-:Y:S02]  /*62820*/  LEA.HI.X.SX32 R9, R12, R3, 0x1, P6 ;  /* 0x000000030c097211 */ /* 0x000fe400030f0eff */
[----:B-1----:R-:W-:-:S03]  /*62830*/  IADD3 R6, P5, R24, R2, RZ ;  /* 0x0000000218067210 */ /* 0x002fc60007fbe0ff */
[----:B------:R0:W-:Y:S01]  /*62840*/  STL.64 [R1+0xa60], R8 ;  /* 0x000a600801007387 */ /* 0x0001e20000100a00 */
[----:B------:R-:W-:Y:S01]  /*62850*/  LEA.HI.X.SX32 R7, R21, R3, 0x1, P5 ;  /* 0x0000000315077211 */ /* 0x000fe200028f0eff */
[C---:B------:R-:W-:Y:S02]  /*62860*/  IMAD R21, R28.reuse, 0x16f, RZ ;  /* 0x0000016f1c157824 */ /* 0x040fe400078e02ff */
[----:B------:R-:W-:Y:S01]  /*62870*/  IMAD R12, R28, 0x5c, RZ ;  /* 0x0000005c1c0c7824 */ /* 0x000fe200078e02ff */
[----:B0-----:R-:W-:Y:S01]  /*62880*/  IADD3 R8, P6, R20, R2, RZ ;  /* 0x0000000214087210 */ /* 0x001fe20007fde0ff */
[----:B------:R-:W-:-:S03]  /*62890*/  IMAD R20, R28, 0x2e, RZ ;  /* 0x0000002e1c147824 */ /* 0x000fc600078e02ff */
[-C--:B------:R-:W-:Y:S01]  /*628a0*/  LEA.HI.X.SX32 R9, R21, R3.reuse, 0x1, P6 ;  /* 0x0000000315097211 */ /* 0x080fe200030f0eff */
[----:B------:R0:W-:Y:S04]  /*628b0*/  STL.64 [R1+0x12c0], R6 ;  /* 0x0012c00601007387 */ /* 0x0001e80000100a00 */
[----:B------:R1:W-:Y:S01]  /*628c0*/  STL.64 [R1+0x12d8], R8 ;  /* 0x0012d80801007387 */ /* 0x0003e20000100a00 */
[----:B------:R-:W-:Y:S01]  /*628d0*/  IMAD R21, R28, 0xb8, RZ ;  /* 0x000000b81c157824 */ /* 0x000fe200078e02ff */
[-C--:B0-----:R-:W-:Y:S02]  /*628e0*/  IADD3 R6, P5, R20, R2.reuse, RZ ;  /* 0x0000000214067210 */ /* 0x081fe40007fbe0ff */
[----:B-1----:R-:W-:Y:S02]  /*628f0*/  IADD3 R8, P6, R12, R2, RZ ;  /* 0x000000020c087210 */ /* 0x002fe40007fde0ff */
[----:B------:R-:W-:-:S02]  /*62900*/  LEA.HI.X.SX32 R7, R26, R3, 0x1, P5 ;  /* 0x000000031a077211 */ /* 0x000fc400028f0eff */
[----:B------:R-:W-:-:S03]  /*62910*/  LEA.HI.X.SX32 R9, R20, R3, 0x1, P6 ;  /* 0x0000000314097211 */ /* 0x000fc600030f0eff */
[----:B------:R0:W-:Y:S02]  /*62920*/  STL.64 [R1+0xde0], R6 ;  /* 0x000de00601007387 */ /* 0x0001e40000100a00 */
[----:B------:R1:W-:Y:S02]  /*62930*/  STL.64 [R1+0xd58], R8 ;  /* 0x000d580801007387 */ /* 0x0003e40000100a00 */
[----:B------:R-:W-:Y:S01]  /*62940*/  IMAD R20, R28, 0x2e0, RZ ;  /* 0x000002e01c147824 */ /* 0x000fe200078e02ff */
[-C--:B0-----:R-:W-:Y:S02]  /*62950*/  IADD3 R6, P5, R21, R2.reuse, RZ ;  /* 0x0000000215067210 */ /* 0x081fe40007fbe0ff */
[----:B-1----:R-:W-:Y:S02]  /*62960*/  IADD3 R8, P6, R25, R2, RZ ;  /* 0x0000000219087210 */ /* 0x002fe40007fde0ff */
[-C--:B------:R-:W-:Y:S02]  /*62970*/  LEA.HI.X.SX32 R7, R12, R3.reuse, 0x1, P5 ;  /* 0x000000030c077211 */ /* 0x080fe400028f0eff */
[----:B------:R-:W-:Y:S01]  /*62980*/  LEA.HI.X.SX32 R9, R21, R3, 0x1, P6 ;  /* 0x0000000315097211 */ /* 0x000fe200030f0eff */
[----:B------:R-:W-:-:S02]  /*62990*/  IMAD R12, R28, 0x171, RZ ;  /* 0x000001711c0c7824 */ /* 0x000fc400078e02ff */
[----:B------:R0:W-:Y:S02]  /*629a0*/  STL.64 [R1+0xc50], R6 ;  /* 0x000c500601007387 */ /* 0x0001e40000100a00 */
[----:B------:R1:W-:Y:S02]  /*629b0*/  STL.64 [R1+0xa58], R8 ;  /* 0x000a580801007387 */ /* 0x0003e40000100a00 */
[----:B------:R-:W-:Y:S01]  /*629c0*/  IMAD R21, R28, 0x172, RZ ;  /* 0x000001721c157824 */ /* 0x000fe200078e02ff */
[-C--:B0-----:R-:W-:Y:S02]  /*629d0*/  IADD3 R6, P5, R20, R2.reuse, RZ ;  /* 0x0000000214067210 */ /* 0x081fe40007fbe0ff */
[----:B-1----:R-:W-:Y:S01]  /*629e0*/  IADD3 R8, P6, R0, R2, RZ ;  /* 0x0000000200087210 */ /* 0x002fe20007fde0ff */
[----:B------:R-:W-:Y:S01]  /*629f0*/  IMAD R20, R28, 0x2e4, RZ ;  /* 0x000002e41c147824 */ /* 0x000fe200078e02ff */
        /* <DEDUP_REMOVED lines=8> */
[C---:B------:R-:W-:Y:S01]  /*62a80*/  IMAD R20, R28.reuse, 0x2e6, RZ ;  /* 0x000002e61c147824 */ /* 0x040fe200078e02ff */
[-C--:B------:R-:W-:Y:S02]  /*62a90*/  LEA.HI.X.SX32 R7, R25, R3.reuse, 0x1, P5 ;  /* 0x0000000319077211 */ /* 0x080fe400028f0eff */
[----:B------:R-:W-:Y:S01]  /*62aa0*/  LEA.HI.X.SX32 R9, R21, R3, 0x1, P6 ;  /* 0x0000000315097211 */ /* 0x000fe200030f0eff */
[----:B------:R-:W-:-:S02]  /*62ab0*/  IMAD R21, R28, 0x173, RZ ;  /* 0x000001731c157824 */ /* 0x000fc400078e02ff */
[----:B------:R0:W-:Y:S02]  /*62ac0*/  STL.64 [R1+0xa50], R6 ;  /* 0x000a500601007387 */ /* 0x0001e40000100a00 */
[----:B------:R1:W-:Y:S01]  /*62ad0*/  STL.64 [R1+0x12e8], R8 ;  /* 0x0012e80801007387 */ /* 0x0003e20000100a00 */
[-C--:B------:R-:W-:Y:S02]  /*62ae0*/  IADD3 R16, P6, R12, R2.reuse, RZ ;  /* 0x000000020c107210 */ /* 0x080fe40007fde0ff */
[-C--:B0-----:R-:W-:Y:S01]  /*62af0*/  IADD3 R6, P5, R20, R2.reuse, RZ ;  /* 0x0000000214067210 */ /* 0x081fe20007fbe0ff */
[C---:B-1----:R-:W-:Y:S02]  /*62b00*/  IMAD R9, R28.reuse, 0x174, RZ ;  /* 0x000001741c097824 */ /* 0x042fe400078e02ff */
[----:B------:R-:W-:Y:S01]  /*62b10*/  IMAD R8, R28, 0x5d, RZ ;  /* 0x0000005d1c087824 */ /* 0x000fe200078e02ff */
[----:B------:R-:W-:Y:S02]  /*62b20*/  LEA.HI.X.SX32 R7, R21, R3, 0x1, P5 ;  /* 0x0000000315077211 */ /* 0x000fe400028f0eff */
[----:B------:R-:W-:-:S02]  /*62b30*/  IADD3 R20, P5, R9, R2, RZ ;  /* 0x0000000209147210 */ /* 0x000fc40007fbe0ff */
[-C--:B------:R-:W-:Y:S02]  /*62b40*/  LEA.HI.X.SX32 R17, R8, R3.reuse, 0x1, P6 ;  /* 0x0000000308117211 */ /* 0x080fe400030f0eff */
[----:B------:R-:W-:Y:S01]  /*62b50*/  LEA.HI.X.SX32 R21, R12, R3, 0x1, P5 ;  /* 0x000000030c157211 */ /* 0x000fe200028f0eff */
[----:B------:R-:W-:Y:S02]  /*62b60*/  STL.64 [R1+0x12e0], R6 ;  /* 0x0012e00601007387 */ /* 0x000fe40000100a00 */
[----:B------:R0:W-:Y:S02]  /*62b70*/  STL.64 [R1+0xc48], R16 ;  /* 0x000c481001007387 */ /* 0x0001e40000100a00 */
[----:B0-----:R-:W2:Y:S01]  /*62b80*/  LDL.LU.64 R16, [R1+0x24e0] ;  /* 0x0024e00001107983 */ /* 0x001ea20000300a00 */
[----:B------:R0:W-:Y:S03]  /*62b90*/  STL.64 [R1+0xa48], R20 ;  /* 0x000a481401007387 */ /* 0x0001e60000100a00 */
[----:B0-----:R-:W3:Y:S01]  /*62ba0*/  LDL.LU.64 R20, [R1+0x24d8] ;  /* 0x0024d80001147983 */ /* 0x001ee20000300a00 */
[----:B------:R-:W-:-:S02]  /*62bb0*/  IMAD R7, R28, 0x2e8, RZ ;  /* 0x000002e81c077824 */ /* 0x000fc400078e02ff */
[----:B------:R-:W-:-:S03]  /*62bc0*/  IMAD R8, R28, 0x2ea, RZ ;  /* 0x000002ea1c087824 */ /* 0x000fc600078e02ff */
[-C--:B------:R-:W-:Y:S02]  /*62bd0*/  IADD3 R6, P6, R7, R2.reuse, RZ ;  /* 0x0000000207067210 */ /* 0x080fe40007fde0ff */
[----:B------:R-:W-:Y:S01]  /*62be0*/  IADD3 R12, P5, R8, R2, RZ ;  /* 0x00000002080c7210 */ /* 0x000fe20007fbe0ff */
[C---:B------:R-:W-:Y:S02]  /*62bf0*/  IMAD R24, R28.reuse, 0xc2, RZ ;  /* 0x000000c21c187824 */ /* 0x040fe400078e02ff */
[C---:B------:R-:W-:Y:S01]  /*62c00*/  IMAD R25, R28.reuse, 0x186, RZ ;  /* 0x000001861c197824 */ /* 0x040fe200078e02ff */
[----:B------:R-:W-:Y:S01]  /*62c10*/  LEA.HI.X.SX32 R7, R9, R3, 0x1, P6 ;  /* 0x0000000309077211 */ /* 0x000fe200030f0eff */
[C---:B------:R-:W-:Y:S01]  /*62c20*/  IMAD R27, R28.reuse, 0x176, RZ ;  /* 0x000001761c1b7824 */ /* 0x040fe200078e02ff */
[----:B------:R-:W-:Y:S03]  /*62c30*/  STL [R1+0x12f0], R12 ;  /* 0x0012f00c01007387 */ /* 0x000fe60000100800 */
[----:B------:R-:W-:Y:S02]  /*62c40*/  STL.64 [R1+0x12f8], R6 ;  /* 0x0012f80601007387 */ /* 0x000fe40000100a00 */
[----:B------:R0:W-:Y:S02]  /*62c50*/  STL.64 [R1+0x24b8], R24 ;  /* 0x0024b81801007387 */ /* 0x0001e40000100a00 */
[----:B------:R-:W-:-:S02]  /*62c60*/  IMAD R9, R28, 0x175, RZ ;  /* 0x000001751c097824 */ /* 0x000fc400078e02ff */
[C---:B------:R-:W-:Y:S02]  /*62c70*/  IMAD R8, R28.reuse, 0xbb, RZ ;  /* 0x000000bb1c087824 */ /* 0x040fe400078e02ff */
[----:B0-----:R-:W-:Y:S02]  /*62c80*/  IMAD.MOV.U32 R25, RZ, RZ, R13 ;  /* 0x000000ffff197224 */ /* 0x001fe400078e000d */
[C---:B------:R-:W-:Y:S01]  /*62c90*/  IMAD R13, R28.reuse, 0x2ec, RZ ;  /* 0x000002ec1c0d7824 */ /* 0x040fe200078e02ff */
[----:B------:R-:W-:Y:S02]  /*62ca0*/  IADD3 R6, P6, R27, R2, RZ ;  /* 0x000000021b067210 */ /* 0x000fe40007fde0ff */
[----:B------:R-:W-:Y:S02]  /*62cb0*/  MOV R24, R12 ;  /* 0x0000000c00187202 */ /* 0x000fe40000000f00 */
[----:B------:R-:W-:Y:S01]  /*62cc0*/  LEA.HI.X.SX32 R25, R9, R3, 0x1, P5 ;  /* 0x0000000309197211 */ /* 0x000fe200028f0eff */
[----:B------:R-:W-:Y:S01]  /*62cd0*/  IMAD R9, R28, 0x2ee, RZ ;  /* 0x000002ee1c097824 */ /* 0x000fe200078e02ff */
[----:B------:R-:W-:-:S02]  /*62ce0*/  IADD3 R12, P5, R13, R2, RZ ;  /* 0x000000020d0c7210 */ /* 0x000fc40007fbe0ff */
[-C--:B------:R-:W-:Y:S01]  /*62cf0*/  LEA.HI.X.SX32 R7, R8, R3.reuse, 0x1, P6 ;  /* 0x0000000308077211 */ /* 0x080fe200030f0eff */
[----:B------:R-:W-:Y:S01]  /*62d00*/  STL [R1+0x12f4], R25 ;  /* 0x0012f41901007387 */ /* 0x000fe20000100800 */
[----:B------:R-:W-:-:S03]  /*62d10*/  LEA.HI.X.SX32 R13, R27, R3, 0x1, P5 ;  /* 0x000000031b0d7211 */ /* 0x000fc600028f0eff */
[----:B------:R0:W-:Y:S02]  /*62d20*/  STL.64 [R1+0xa40], R6 ;  /* 0x000a400601007387 */ /* 0x0001e40000100a00 */
[----:B------:R-:W-:Y:S01]  /*62d30*/  IMAD R8, R28, 0x5e, RZ ;  /* 0x0000005e1c087824 */ /* 0x000fe200078e02ff */
[----:B------:R1:W-:Y:S04]  /*62d40*/  STL.64 [R1+0x1300], R12 ;  /* 0x0013000c01007387 */ /* 0x0003e80000100a00 */
[-C--:B------:R-:W-:Y:S02]  /*62d50*/  IADD3 R24, P5, R8, R2.reuse, RZ ;  /* 0x0000000208187210 */ /* 0x080fe40007fbe0ff */
[----:B0-----:R-:W-:Y:S01]  /*62d60*/  IADD3 R6, P6, R9, R2, RZ ;  /* 0x0000000209067210 */ /* 0x001fe20007fde0ff */
[----:B------:R-:W-:-:S02]  /*62d70*/  IMAD R9, R28, 0x177, RZ ;  /* 0x000001771c097824 */ /* 0x000fc400078e02ff */
[C---:B-1----:R-:W-:Y:S02]  /*62d80*/  IMAD R12, R28.reuse, 0x2f, RZ ;  /* 0x0000002f1c0c7824 */ /* 0x042fe400078e02ff */
[C---:B------:R-:W-:Y:S01]  /*62d90*/  IMAD R13, R28.reuse, 0xbc, RZ ;  /* 0x000000bc1c0d7824 */ /* 0x040fe200078e02ff */
        /* <DEDUP_REMOVED lines=8> */
[----:B------:R-:W-:Y:S01]  /*62e20*/  LEA.HI.X.SX32 R25, R13, R3, 0x1, P5 ;  /* 0x000000030d197211 */ /* 0x000fe200028f0eff */
[----:B------:R-:W-:-:S02]  /*62e30*/  IMAD R8, R28, 0x2f2, RZ ;  /* 0x000002f21c087824 */ /* 0x000fc400078e02ff */
[----:B------:R-:W-:Y:S02]  /*62e40*/  STL.64 [R1+0xc40], R6 ;  /* 0x000c400601007387 */ /* 0x000fe40000100a00 */
[----:B------:R0:W-:Y:S02]  /*62e50*/  STL.64 [R1+0xa38], R24 ;  /* 0x000a381801007387 */ /* 0x0001e40000100a00 */
[C---:B------:R-:W-:Y:S02]  /*62e60*/  IMAD R27, R28.reuse, 0x179, RZ ;  /* 0x000001791c1b7824 */ /* 0x040fe400078e02ff */
[C---:B------:R-:W-:Y:S02]  /*62e70*/  IMAD R12, R28.reuse, 0x17a, RZ ;  /* 0x0000017a1c0c7824 */ /* 0x040fe400078e02ff */
[----:B------:R-:W-:Y:S01]  /*62e80*/  IMAD R13, R28, 0x2f4, RZ ;  /* 0x000002f41c0d7824 */ /* 0x000fe200078e02ff */
[----:B0-----:R-:W-:Y:S01]  /*62e90*/  IADD3 R24, P5, R8, R2, RZ ;  /* 0x0000000208187210 */ /* 0x001fe20007fbe0ff */
[----:B------:R-:W-:-:S03]  /*62ea0*/  IMAD R8, R28, 0xbd, RZ ;  /* 0x000000bd1c087824 */ /* 0x000fc600078e02ff */
[----:B------:R-:W-:Y:S02]  /*62eb0*/  LEA.HI.X.SX32 R25, R27, R3, 0x1, P5 ;  /* 0x000000031b197211 */ /* 0x000fe400028f0eff */
[----:B---3--:R-:W-:-:S04]  /*62ec0*/  IADD3 R6, P6, R21, R2, RZ ;  /* 0x0000000215067210 */ /* 0x008fc80007fde0ff */
[----:B------:R-:W-:Y:S01]  /*62ed0*/  LEA.HI.X.SX32 R7, R9, R3, 0x1, P6 ;  /* 0x0000000309077211 */ /* 0x000fe200030f0eff */
[----:B------:R-:W-:-:S04]  /*62ee0*/  IMAD R9, R28, 0x2f6, RZ ;  /* 0x000002f61c097824 */ /* 0x000fc800078e02ff */
[----:B------:R0:W-:Y:S01]  /*62ef0*/  STL.64 [R1+0x1320], R6 ;  /* 0x0013200601007387 */ /* 0x0001e20000100a00 */
[----:B------:R1:W-:Y:S01]  /*62f00*/  STL.64 [R1+0x1318], R24 ;  /* 0x0013181801007387 */ /* 0x0003e20000100a00 */
[-C--:B0-----:R-:W-:Y:S02]  /*62f10*/  IADD3 R6, P6, R12, R2.reuse, RZ ;  /* 0x000000020c067210 */ /* 0x081fe40007fde0ff */
[-C--:B-1----:R-:W-:Y:S01]  /*62f20*/  IADD3 R24, P5, R13, R2.reuse, RZ ;  /* 0x000000020d187210 */ /* 0x082fe20007fbe0ff */
[----:B------:R-:W-:Y:S01]  /*62f30*/  IMAD R13, R28, 0x17b, RZ ;  /* 0x0000017b1c0d7824 */ /* 0x000fe200078e02ff */
[-C--:B------:R-:W-:Y:S01]  /*62f40*/  LEA.HI.X.SX32 R7, R8, R3.reuse, 0x1, P6 ;  /* 0x0000000308077211 */ /* 0x080fe200030f0eff */
[----:B------:R-:W-:Y:S01]  /*62f50*/  IADD3 R8, P6, R9, R2, RZ ;  /* 0x0000000209087210 */ /* 0x000fe20007fde0ff */
[----:B------:R-:W-:-:S03]  /*62f60*/  LEA.HI.X.SX32 R25, R12, R3, 0x1, P5 ;  /* 0x000000030c197211 */ /* 0x000fc600028f0eff */
[----:B------:R0:W-:Y:S01]  /*62f70*/  STL.64 [R1+0xa30], R6 ;  /* 0x000a300601007387 */ /* 0x0001e20000100a00 */
[----:B------:R-:W-:Y:S01]  /*62f80*/  LEA.HI.X.SX32 R9, R13, R3, 0x1, P6 ;  /* 0x000000030d097211 */ /* 0x000fe200030f0eff */
[----:B------:R-:W-:Y:S02]  /*62f90*/  STL.64 [R1+0x1328], R24 ;  /* 0x0013281801007387 */ /* 0x000fe40000100a00 */
[C---:B------:R-:W-:Y:S02]  /*62fa0*/  IMAD R12, R28.reuse, 0x5f, RZ ;  /* 0x0000005f1c0c7824 */ /* 0x040fe400078e02ff */
[----:B------:R1:W-:Y:S01]  /*62fb0*/  STL.64 [R1+0x1330], R8 ;  /* 0x0013300801007387 */ /* 0x0003e20000100a00 */
[C---:B0-----:R-:W-:Y:S02]  /*62fc0*/  IMAD R6, R28.reuse, 0x17c, RZ ;  /* 0x0000017c1c067824 */ /* 0x041fe400078e02ff */
[----:B------:R-:W-:-:S03]  /*62fd0*/  IMAD R7, R28, 0xbe, RZ ;  /* 0x000000be1c077824 */ /* 0x000fc600078e02ff */
[-C--:B-1----:R-:W-:Y:S02]  /*62fe0*/  IADD3 R8, P6, R6, R2.reuse, RZ ;  /* 0x0000000206087210 */ /* 0x082fe40007fde0ff */
[CC--:B------:R-:W-:Y:S01]  /*62ff0*/  IADD3 R24, P5, R7.reuse, R2.reuse, RZ ;  /* 0x0000000207187210 */ /* 0x0c0fe20007fbe0ff */
[----:B------:R-:W-:Y:S01]  /*63000*/  IMAD R13, R28, 0x2f8, RZ ;  /* 0x000002f81c0d7824 */ /* 0x000fe200078e02ff */
[-C--:B------:R-:W-:Y:S02]  /*63010*/  LEA.HI.X.SX32 R9, R7, R3.reuse, 0x1, P6 ;  /* 0x0000000307097211 */ /* 0x080fe400030f0eff */
[-C--:B------:R-:W-:Y:S02]  /*63020*/  LEA.HI.X.SX32 R25, R12, R3.reuse, 0x1, P5 ;  /* 0x000000030c197211 */ /* 0x080fe400028f0eff */
[-C--:B------:R-:W-:Y:S01]  /*63030*/  IADD3 R12, P5, R13, R2.reuse, RZ ;  /* 0x000000020d0c7210 */ /* 0x080fe20007fbe0ff */
[----:B------:R2:W-:Y:S02]  /*63040*/  STL.64 [R1+0xa28], R8 ;  /* 0x000a280801007387 */ /* 0x0005e40000100a00 */
[----:B------:R0:W-:Y:S01]  /*63050*/  STL.64 [R1+0xc38], R24 ;  /* 0x000c381801007387 */ /* 0x0001e20000100a00 */
[----:B------:R-:W-:Y:S01]  /*63060*/  LEA.HI.X.SX32 R13, R6, R3, 0x1, P5 ;  /* 0x00000003060d7211 */ /* 0x000fe200028f0eff */
[----:B------:R-:W-:Y:S01]  /*63070*/  IMAD R7, R28, 0x17e, RZ ;  /* 0x0000017e1c077824 */ /* 0x000fe200078e02ff */
[----:B--2---:R-:W-:Y:S01]  /*63080*/  IADD3 R8, P6, R16, R2, RZ ;  /* 0x0000000210087210 */ /* 0x004fe20007fde0ff */
[----:B0-----:R-:W-:-:S02]  /*63090*/  IMAD R25, R28, 0x17d, RZ ;  /* 0x0000017d1c197824 */ /* 0x001fc400078e02ff */
[----:B------:R0:W-:Y:S03]  /*630a0*/  STL.64 [R1+0x1338], R12 ;  /* 0x0013380c01007387 */ /* 0x0001e60000100a00 */
[----:B------:R-:W-:Y:S02]  /*630b0*/  LEA.HI.X.SX32 R9, R25, R3, 0x1, P6 ;  /* 0x0000000319097211 */ /* 0x000fe400030f0eff */
[-C--:B------:R-:W-:Y:S01]  /*630c0*/  IADD3 R6, P5, R7, R2.reuse, RZ ;  /* 0x0000000207067210 */ /* 0x080fe20007fbe0ff */
[----:B------:R-:W-:Y:S02]  /*630d0*/  IADD3 R24, P6, R20, R2, RZ ;  /* 0x0000000214187210 */ /* 0x000fe40007fde0ff */
[C---:B------:R-:W-:Y:S01]  /*630e0*/  IMAD R25, R28.reuse, 0x17e, RZ ;  /* 0x0000017e1c197824 */ /* 0x040fe200078e02ff */
[----:B0-----:R-:W2:Y:S01]  /*630f0*/  LDL.LU.64 R12, [R1+0x24d0] ;  /* 0x0024d000010c7983 */ /* 0x001ea20000300a00 */
[----:B------:R0:W-:Y:S02]  /*63100*/  STL.64 [R1+0x1340], R8 ;  /* 0x0013400801007387 */ /* 0x0001e40000100a00 */
[----:B------:R-:W-:-:S02]  /*63110*/  IMAD R20, R28, 0x310, RZ ;  /* 0x000003101c147824 */ /* 0x000fc400078e02ff */
[C---:B------:R-:W-:Y:S01]  /*63120*/  IMAD R21, R28.reuse, 0x30e, RZ ;  /* 0x0000030e1c157824 */ /* 0x040fe200078e02ff */
[-C--:B------:R-:W-:Y:S01]  /*63130*/  LEA.HI.X.SX32 R25, R25, R3.reuse, 0x1, P6 ;  /* 0x0000000319197211 */ /* 0x080fe200030f0eff */
[----:B0-----:R-:W-:Y:S01]  /*63140*/  IMAD R8, R28, 0xbf, RZ ;  /* 0x000000bf1c087824 */ /* 0x001fe200078e02ff */
[----:B------:R-:W-:Y:S04]  /*63150*/  STL [R1+0x24a8], R20 ;  /* 0x0024a81401007387 */ /* 0x000fe80000100800 */
[----:B------:R-:W-:Y:S01]  /*63160*/  LEA.HI.X.SX32 R7, R8, R3, 0x1, P5 ;  /* 0x0000000308077211 */ /* 0x000fe200028f0eff */
[C---:B------:R-:W-:Y:S01]  /*63170*/  IMAD R9, R28.reuse, 0x2fe, RZ ;  /* 0x000002fe1c097824 */ /* 0x040fe200078e02ff */
[----:B------:R-:W-:Y:S03]  /*63180*/  STL [R1+0x24ac], R21 ;  /* 0x0024ac1501007387 */ /* 0x000fe60000100800 */
[----:B------:R0:W-:Y:S01]  /*63190*/  STL.64 [R1+0xe60], R6 ;  /* 0x000e600601007387 */ /* 0x0001e20000100a00 */
[----:B------:R-:W-:Y:S01]  /*631a0*/  IADD3 R8, P5, R9, R2, RZ ;  /* 0x0000000209087210 */ /* 0x000fe20007fbe0ff */
[----:B0-----:R-:W3:Y:S01]  /*631b0*/  LDL.LU.64 R6, [R1+0x24c8] ;  /* 0x0024c80001067983 */ /* 0x001ee20000300a00 */
[----:B------:R0:W-:Y:S02]  /*631c0*/  STL.64 [R1+0x1348], R24 ;  /* 0x0013481801007387 */ /* 0x0001e40000100a00 */
[----:B0-----:R-:W-:-:S05]  /*631d0*/  IMAD R24, R28, 0x17f, RZ ;  /* 0x0000017f1c187824 */ /* 0x001fca00078e02ff */
[----:B------:R-:W-:-:S05]  /*631e0*/  LEA.HI.X.SX32 R9, R24, R3, 0x1, P5 ;  /* 0x0000000318097211 */ /* 0x000fca00028f0eff */
[----:B------:R0:W-:Y:S04]  /*631f0*/  STL.64 [R1+0x1350], R8 ;  /* 0x0013500801007387 */ /* 0x0001e80000100a00 */
[----:B0-----:R-:W4:Y:S01]  /*63200*/  LDL.LU.64 R8, [R1+0x24c0] ;  /* 0x0024c00001087983 */ /* 0x001f220000300a00 */
[C---:B------:R-:W-:Y:S02]  /*63210*/  IMAD R25, R28.reuse, 0xc, RZ ;  /* 0x0000000c1c197824 */ /* 0x040fe400078e02ff */
[----:B------:R-:W-:-:S03]  /*63220*/  IMAD R21, R28, 0x3, RZ ;  /* 0x000000031c157824 */ /* 0x000fc600078e02ff */
[----:B------:R-:W-:Y:S01]  /*63230*/  IADD3 R24, P5, R25, R2, RZ ;  /* 0x0000000219187210 */ /* 0x000fe20007fbe0ff */
[----:B------:R-:W-:-:S05]  /*63240*/  IMAD R25, R28, 0x6, RZ ;  /* 0x000000061c197824 */ /* 0x000fca00078e02ff */
[----:B------:R-:W-:Y:S01]  /*63250*/  LEA.HI.X.SX32 R25, R25, R3, 0x1, P5 ;  /* 0x0000000319197211 */ /* 0x000fe200028f0eff */
[----:B------:R-:W-:Y:S01]  /*63260*/  IMAD R11, R28, 0x60, RZ ;  /* 0x000000601c0b7824 */ /* 0x000fe200078e02ff */
[----:B--2---:R-:W-:-:S04]  /*63270*/  IADD3 R20, P6, R12, R2, RZ ;  /* 0x000000020c147210 */ /* 0x004fc80007fde0ff */
[----:B------:R-:W-:-:S05]  /*63280*/  LEA.HI.X.SX32 R21, R21, R3, 0x1, P6 ;  /* 0x0000000315157211 */ /* 0x000fca00030f0eff */
[----:B------:R0:W-:Y:S01]  /*63290*/  STL.64 [R1+0xe48], R20 ;  /* 0x000e481401007387 */ /* 0x0001e20000100a00 */
[----:B------:R1:W-:Y:S02]  /*632a0*/  STL.64 [R1+0xe38], R24 ;  /* 0x000e381801007387 */ /* 0x0003e40000100a00 */
[C---:B0-----:R-:W-:Y:S02]  /*632b0*/  IMAD R21, R28.reuse, 0xc, RZ ;  /* 0x0000000c1c157824 */ /* 0x041fe400078e02ff */
[----:B-1----:R-:W-:Y:S01]  /*632c0*/  IMAD R25, R28, 0x18, RZ ;  /* 0x000000181c197824 */ /* 0x002fe200078e02ff */
[----:B---3--:R-:W-:-:S04]  /*632d0*/  IADD3 R20, P6, R7, R2, RZ ;  /* 0x0000000207147210 */ /* 0x008fc80007fde0ff */
[----:B------:R-:W-:-:S05]  /*632e0*/  LEA.HI.X.SX32 R21, R21, R3, 0x1, P6 ;  /* 0x0000000315157211 */ /* 0x000fca00030f0eff */
[----:B------:R0:W-:Y:S02]  /*632f0*/  STL.64 [R1+0xe18], R20 ;  /* 0x000e181401007387 */ /* 0x0001e40000100a00 */
[-C--:B0-----:R-:W-:Y:S02]  /*63300*/  IADD3 R20, P6, R11, R2.reuse, RZ ;  /* 0x000000020b147210 */ /* 0x081fe40007fde0ff */
[----:B----4-:R-:W-:-:S04]  /*63310*/  IADD3 R24, P5, R8, R2, RZ ;  /* 0x0000000208187210 */ /* 0x010fc80007fbe0ff */
[-C--:B------:R-:W-:Y:S02]  /*63320*/  LEA.HI.X.SX32 R25, R25, R3.reuse, 0x1, P5 ;  /* 0x0000000319197211 */ /* 0x080fe400028f0eff */
[----:B------:R-:W-:-:S03]  /*63330*/  LEA.HI.X.SX32 R21, R8, R3, 0x1, P6 ;  /* 0x0000000308157211 */ /* 0x000fc600030f0eff */
[----:B------:R0:W-:Y:S01]  /*63340*/  STL.64 [R1+0xdd8], R24 ;  /* 0x000dd81801007387 */ /* 0x0001e20000100a00 */
[C---:B------:R-:W-:Y:S02]  /*63350*/  IMAD R8, R28.reuse, 0x18a, RZ ;  /* 0x0000018a1c087824 */ /* 0x040fe400078e02ff */
[----:B------:R-:W-:Y:S02]  /*63360*/  STL.64 [R1+0xd48], R20 ;  /* 0x000d481401007387 */ /* 0x000fe40000100a00 */
[----:B0-----:R-:W-:Y:S01]  /*63370*/  IMAD R25, R28, 0x60, RZ ;  /* 0x000000601c197824 */ /* 0x001fe200078e02ff */
[----:B------:R-:W-:-:S04]  /*63380*/  IADD3 R24, P5, R4, R2, RZ ;  /* 0x0000000204187210 */ /* 0x000fc80007fbe0ff */
[----:B------:R-:W-:Y:S01]  /*63390*/  LEA.HI.X.SX32 R25, R25, R3, 0x1, P5 ;  /* 0x0000000319197211 */ /* 0x000fe200028f0eff */
[----:B------:R-:W-:Y:S04]  /*633a0*/  STL.64 [R1+0x24a0], R8 ;  /* 0x0024a00801007387 */ /* 0x000fe80000100a00 */
[----:B------:R0:W-:Y:S04]  /*633b0*/  STL.64 [R1+0xc30], R24 ;  /* 0x000c301801007387 */ /* 0x0001e80000100a00 */
[----:B0-----:R-:W2:Y:S01]  /*633c0*/  LDL.LU.64 R24, [R1+0x24b8] ;  /* 0x0024b80001187983 */ /* 0x001ea20000300a00 */
[----:B------:R-:W-:Y:S01]  /*633d0*/  IMAD R21, R28, 0x300, RZ ;  /* 0x000003001c157824 */ /* 0x000fe200078e02ff */
[----:B------:R-:W-:-:S04]  /*633e0*/  IADD3 R20, P6, R13, R2, RZ ;  /* 0x000000020d147210 */ /* 0x000fc80007fde0ff */
[----:B------:R-:W-:Y:S01]  /*633f0*/  IADD3 R8, P5, R21, R2, RZ ;  /* 0x0000000215087210 */ /* 0x000fe20007fbe0ff */
[----:B------:R-:W-:Y:S01]  /*63400*/  LEA.HI.X.SX32 R21, R4, R3, 0x1, P6 ;  /* 0x0000000304157211 */ /* 0x000fe200030f0eff */
[----:B------:R0:W-:Y:S03]  /*63410*/  STL.64 [R1+0x24b0], R22 ;  /* 0x0024b01601007387 */ /* 0x0001e60000100a00 */
[----:B------:R1:W-:Y:S01]  /*63420*/  STL [R1+0x1358], R8 ;  /* 0x0013580801007387 */ /* 0x0003e20000100800 */
[----:B------:R3:W-:Y:S01]  /*63430*/  STL.64 [R1+0xe58], R20 ;  /* 0x000e581401007387 */ /* 0x0007e20000100a00 */
[----:B------:R-:W-:Y:S01]  /*63440*/  IMAD R5, R28, 0x304, RZ ;  /* 0x000003041c057824 */ /* 0x000fe200078e02ff */
[----:B0-----:R-:W-:Y:S01]  /*63450*/  MOV R22, R8 ;  /* 0x0000000800167202 */ /* 0x001fe20000000f00 */
[----:B-1----:R-:W-:Y:S02]  /*63460*/  IADD3 R8, P6, R6, R2, RZ ;  /* 0x0000000206087210 */ /* 0x002fe40007fde0ff */
[C---:B---3--:R-:W-:Y:S01]  /*63470*/  IMAD R20, R28.reuse, 0x181, RZ ;  /* 0x000001811c147824 */ /* 0x048fe200078e02ff */
[----:B------:R-:W-:Y:S01]  /*63480*/  MOV R23, R9 ;  /* 0x0000000900177202 */ /* 0x000fe20000000f00 */
[----:B------:R-:W-:Y:S01]  /*63490*/  IMAD R6, R28, 0x314, RZ ;  /* 0x000003141c067824 */ /* 0x000fe200078e02ff */
[----:B------:R-:W-:-:S02]  /*634a0*/  LEA.HI.X.SX32 R23, R13, R3, 0x1, P5 ;  /* 0x000000030d177211 */ /* 0x000fc400028f0eff */
[-C--:B------:R-:W-:Y:S01]  /*634b0*/  LEA.HI.X.SX32 R9, R20, R3.reuse, 0x1, P6 ;  /* 0x0000000314097211 */ /* 0x080fe200030f0eff */
[C---:B------:R-:W-:Y:S01]  /*634c0*/  IMAD R21, R28.reuse, 0xc1, RZ ;  /* 0x000000c11c157824 */ /* 0x040fe200078e02ff */
[----:B------:R-:W-:Y:S01]  /*634d0*/  STL [R1+0x249c], R6 ;  /* 0x00249c0601007387 */ /* 0x000fe20000100800 */
[----:B------:R0:W-:Y:S01]  /*634e0*/  STL [R1+0x135c], R23 ;  /* 0x00135c1701007387 */ /* 0x0001e20000100800 */
[-C--:B------:R-:W-:Y:S01]  /*634f0*/  IADD3 R22, P5, R17, R2.reuse, RZ ;  /* 0x0000000211167210 */ /* 0x080fe20007fbe0ff */
[----:B------:R1:W-:Y:S02]  /*63500*/  STL.64 [R1+0x1360], R8 ;  /* 0x0013600801007387 */ /* 0x0003e40000100a00 */
[----:B------:R-:W-:Y:S01]  /*63510*/  IMAD R20, R28, 0x306, RZ ;  /* 0x000003061c147824 */ /* 0x000fe200078e02ff */
[----:B0-----:R-:W-:Y:S02]  /*63520*/  LEA.HI.X.SX32 R23, R21, R3, 0x1, P5 ;  /* 0x0000000315177211 */ /* 0x001fe400028f0eff */
[----:B-1----:R-:W-:-:S03]  /*63530*/  IADD3 R8, P6, R5, R2, RZ ;  /* 0x0000000205087210 */ /* 0x002fc60007fde0ff */
[----:B------:R0:W-:Y:S01]  /*63540*/  STL.64 [R1+0xe50], R22 ;  /* 0x000e501601007387 */ /* 0x0001e20000100a00 */
[----:B------:R-:W-:Y:S01]  /*63550*/  LEA.HI.X.SX32 R9, R17, R3, 0x1, P6 ;  /* 0x0000000311097211 */ /* 0x000fe200030f0eff */
[----:B------:R-:W-:-:S04]  /*63560*/  IMAD R21, R28, 0x183, RZ ;  /* 0x000001831c157824 */ /* 0x000fc800078e02ff */
[----:B------:R-:W-:Y:S01]  /*63570*/  STL.64 [R1+0x1370], R8 ;  /* 0x0013700801007387 */ /* 0x000fe20000100a00 */
[----:B0-----:R-:W-:Y:S01]  /*63580*/  IADD3 R22, P5, R20, R2, RZ ;  /* 0x0000000214167210 */ /* 0x001fe20007fbe0ff */
[C---:B------:R-:W-:Y:S02]  /*63590*/  IMAD R20, R28.reuse, 0x61, RZ ;  /* 0x000000611c147824 */ /* 0x040fe400078e02ff */
[C---:B------:R-:W-:Y:S01]  /*635a0*/  IMAD R26, R28.reuse, 0x184, RZ ;  /* 0x000001841c1a7824 */ /* 0x040fe200078e02ff */
[----:B------:R-:W-:Y:S01]  /*635b0*/  LEA.HI.X.SX32 R23, R21, R3, 0x1, P5 ;  /* 0x0000000315177211 */ /* 0x000fe200028f0eff */
[----:B------:R-:W-:-:S04]  /*635c0*/  IMAD R0, R28, 0x308, RZ ;  /* 0x000003081c007824 */ /* 0x000fc800078e02ff */
[----:B------:R0:W-:Y:S02]  /*635d0*/  STL.64 [R1+0x1368], R22 ;  /* 0x0013681601007387 */ /* 0x0001e40000100a00 */
[-C--:B0-----:R-:W-:Y:S01]  /*635e0*/  IADD3 R22, P5, R26, R2.reuse, RZ ;  /* 0x000000021a167210 */ /* 0x081fe20007fbe0ff */
[----:B------:R-:W-:Y:S01]  /*635f0*/  IMAD R6, R28, 0xc3, RZ ;  /* 0x000000c31c067824 */ /* 0x000fe200078e02ff */
[----:B--2---:R-:W-:-:S04]  /*63600*/  IADD3 R8, P6, R24, R2, RZ ;  /* 0x0000000218087210 */ /* 0x004fc80007fde0ff */
[-C--:B------:R-:W-:Y:S02]  /*63610*/  LEA.HI.X.SX32 R9, R20, R3.reuse, 0x1, P6 ;  /* 0x0000000314097211 */ /* 0x080fe400030f0eff */
[----:B------:R-:W-:-:S03]  /*63620*/  LEA.HI.X.SX32 R23, R24, R3, 0x1, P5 ;  /* 0x0000000318177211 */ /* 0x000fc600028f0eff */
[----:B------:R0:W-:Y:S01]  /*63630*/  STL.64 [R1+0xc28], R8 ;  /* 0x000c280801007387 */ /* 0x0001e20000100a00 */
[----:B------:R-:W-:Y:S02]  /*63640*/  IMAD R20, R28, 0x30a, RZ ;  /* 0x0000030a1c147824 */ /* 0x000fe400078e02ff */
[----:B------:R1:W-:Y:S01]  /*63650*/  STL.64 [R1+0xe68], R22 ;  /* 0x000e681601007387 */ /* 0x0003e20000100a00 */
[----:B0-----:R-:W-:-:S04]  /*63660*/  IADD3 R8, P6, R0, R2, RZ ;  /* 0x0000000200087210 */ /* 0x001fc80007fde0ff */
[----:B------:R-:W-:Y:S02]  /*63670*/  LEA.HI.X.SX32 R9, R26, R3, 0x1, P6 ;  /* 0x000000031a097211 */ /* 0x000fe400030f0eff */
[----:B-1----:R-:W-:-:S03]  /*63680*/  IADD3 R22, P5, R20, R2, RZ ;  /* 0x0000000214167210 */ /* 0x002fc60007fbe0ff */
[----:B------:R0:W-:Y:S01]  /*63690*/  STL.64 [R1+0x1378], R8 ;  /* 0x0013780801007387 */ /* 0x0001e20000100a00 */
[----:B------:R-:W-:-:S04]  /*636a0*/  IADD3 R20, P6, R25, R2, RZ ;  /* 0x0000000219147210 */ /* 0x000fc80007fde0ff */
[----:B------:R-:W-:Y:S01]  /*636b0*/  LEA.HI.X.SX32 R21, R6, R3, 0x1, P6 ;  /* 0x0000000306157211 */ /* 0x000fe200030f0eff */
[----:B0-----:R-:W-:-:S05]  /*636c0*/  IMAD R8, R28, 0x185, RZ ;  /* 0x000001851c087824 */ /* 0x001fca00078e02ff */
[----:B------:R-:W-:-:S05]  /*636d0*/  LEA.HI.X.SX32 R23, R8, R3, 0x1, P5 ;  /* 0x0000000308177211 */ /* 0x000fca00028f0eff */
[----:B------:R0:W-:Y:S04]  /*636e0*/  STL.64 [R1+0x1390], R22 ;  /* 0x0013901601007387 */ /* 0x0001e80000100a00 */
[----:B0-----:R-:W2:Y:S01]  /*636f0*/  LDL.LU.64 R22, [R1+0x24b0] ;  /* 0x0024b00001167983 */ /* 0x001ea20000300a00 */
[----:B------:R0:W-:Y:S03]  /*63700*/  STL.64 [R1+0xf40], R20 ;  /* 0x000f401401007387 */ /* 0x0001e60000100a00 */
[----:B0-----:R-:W3:Y:S01]  /*63710*/  LDL.LU R21, [R1+0x24ac] ;  /* 0x0024ac0001157983 */ /* 0x001ee20000300800 */
[C---:B------:R-:W-:Y:S02]  /*63720*/  IMAD R9, R28.reuse, 0x30c, RZ ;  /* 0x0000030c1c097824 */ /* 0x040fe400078e02ff */
[----:B------:R-:W-:-:S03]  /*63730*/  IMAD R24, R28, 0x187, RZ ;  /* 0x000001871c187824 */ /* 0x000fc600078e02ff */
[----:B------:R-:W-:Y:S01]  /*63740*/  IADD3 R8, P5, R9, R2, RZ ;  /* 0x0000000209087210 */ /* 0x000fe20007fbe0ff */
[C---:B------:R-:W-:Y:S02]  /*63750*/  IMAD R27, R28.reuse, 0x62, RZ ;  /* 0x000000621c1b7824 */ /* 0x040fe400078e02ff */
[C---:B------:R-:W-:Y:S01]  /*63760*/  IMAD R29, R28.reuse, 0xc4, RZ ;  /* 0x000000c41c1d7824 */ /* 0x040fe200078e02ff */
[----:B------:R-:W-:Y:S01]  /*63770*/  LEA.HI.X.SX32 R9, R25, R3, 0x1, P5 ;  /* 0x0000000319097211 */ /* 0x000fe200028f0eff */
[----:B------:R-:W-:-:S04]  /*63780*/  IMAD R6, R28, 0x31, RZ ;  /* 0x000000311c067824 */ /* 0x000fc800078e02ff */
[----:B------:R0:W-:Y:S02]  /*63790*/  STL.64 [R1+0x1388], R8 ;  /* 0x0013880801007387 */ /* 0x0001e40000100a00 */
[----:B0-----:R-:W-:-:S04]  /*637a0*/  IADD3 R8, P5, R27, R2, RZ ;  /* 0x000000021b087210 */ /* 0x001fc80007fbe0ff */
[----:B------:R-:W-:Y:S02]  /*637b0*/  LEA.HI.X.SX32 R9, R6, R3, 0x1, P5 ;  /* 0x0000000306097211 */ /* 0x000fe400028f0eff */
[----:B---3--:R-:W-:-:S04]  /*637c0*/  IADD3 R20, P6, R21, R2, RZ ;  /* 0x0000000215147210 */ /* 0x008fc80007fde0ff */
[----:B------:R-:W-:-:S05]  /*637d0*/  LEA.HI.X.SX32 R21, R24, R3, 0x1, P6 ;  /* 0x0000000318157211 */ /* 0x000fca00030f0eff */
[----:B------:R0:W-:Y:S01]  /*637e0*/  STL.64 [R1+0x1380], R20 ;  /* 0x0013801401007387 */ /* 0x0001e20000100a00 */
[----:B------:R-:W-:Y:S01]  /*637f0*/  STL.64 [R1+0xd40], R8 ;  /* 0x000d400801007387 */ /* 0x000fe20000100a00 */
[----:B0-----:R-:W-:-:S04]  /*63800*/  IADD3 R20, P6, R29, R2, RZ ;  /* 0x000000021d147210 */ /* 0x001fc80007fde0ff */
[----:B------:R-:W-:-:S05]  /*63810*/  LEA.HI.X.SX32 R21, R27, R3, 0x1, P6 ;  /* 0x000000031b157211 */ /* 0x000fca00030f0eff */
[----:B------:R0:W-:Y:S04]  /*63820*/  STL.64 [R1+0xc20], R20 ;  /* 0x000c201401007387 */ /* 0x0001e80000100a00 */
[----:B0-----:R-:W3:Y:S01]  /*63830*/  LDL.LU R20, [R1+0x24a8] ;  /* 0x0024a80001147983 */ /* 0x001ee20000300800 */
[C---:B------:R-:W-:Y:S02]  /*63840*/  IMAD R16, R28.reuse, 0x188, RZ ;  /* 0x000001881c107824 */ /* 0x040fe400078e02ff */
[----:B------:R-:W-:-:S03]  /*63850*/  IMAD R7, R28, 0x312, RZ ;  /* 0x000003121c077824 */ /* 0x000fc600078e02ff */
[----:B------:R-:W-:-:S04]  /*63860*/  IADD3 R8, P5, R16, R2, RZ ;  /* 0x0000000210087210 */ /* 0x000fc80007fbe0ff */
[----:B------:R-:W-:Y:S01]  /*63870*/  LEA.HI.X.SX32 R9, R29, R3, 0x1, P5 ;  /* 0x000000031d097211 */ /* 0x000fe200028f0eff */
[----:B------:R-:W-:Y:S01]  /*63880*/  IMAD R12, R28, 0x189, RZ ;  /* 0x000001891c0c7824 */ /* 0x000fe200078e02ff */
[----:B------:R-:W-:-:S03]  /*63890*/  IADD3 R6, P5, R7, R2, RZ ;  /* 0x0000000207067210 */ /* 0x000fc60007fbe0ff */
[----:B------:R0:W-:Y:S01]  /*638a0*/  STL.64 [R1+0xf38], R8 ;  /* 0x000f380801007387 */ /* 0x0001e20000100a00 */
[----:B------:R-:W-:-:S03]  /*638b0*/  LEA.HI.X.SX32 R7, R12, R3, 0x1, P5 ;  /* 0x000000030c077211 */ /* 0x000fc600028f0eff */
[----:B0-----:R-:W4:Y:S01]  /*638c0*/  LDL.LU.64 R8, [R1+0x24a0] ;  /* 0x0024a00001087983 */ /* 0x001f220000300a00 */
[----:B---3--:R-:W-:-:S04]  /*638d0*/  IADD3 R20, P6, R20, R2, RZ ;  /* 0x0000000214147210 */ /* 0x008fc80007fde0ff */
[----:B------:R-:W-:-:S05]  /*638e0*/  LEA.HI.X.SX32 R21, R16, R3, 0x1, P6 ;  /* 0x0000000310157211 */ /* 0x000fca00030f0eff */
[----:B------:R-:W-:Y:S01]  /*638f0*/  STL.64 [R1+0x1398], R20 ;  /* 0x0013981401007387 */ /* 0x000fe20000100a00 */
[----:B------:R0:W-:Y:S03]  /*63900*/  STL.64 [R1+0x13a0], R6 ;  /* 0x0013a00601007387 */ /* 0x0001e60000100a00 */
[----:B0-----:R-:W3:Y:S01]  /*63910*/  LDL.LU R6, [R1+0x249c] ;  /* 0x00249c0001067983 */ /* 0x001ee20000300800 */
[C---:B------:R-:W-:Y:S02]  /*63920*/  IMAD R11, R28.reuse, 0xc5, RZ ;  /* 0x000000c51c0b7824 */ /* 0x040fe400078e02ff */
[----:B------:R-:W-:Y:S01]  /*63930*/  IMAD R17, R28, 0x316, RZ ;  /* 0x000003161c117824 */ /* 0x000fe200078e02ff */
[----:B----4-:R-:W-:Y:S01]  /*63940*/  IADD3 R20, P6, R8, R2, RZ ;  /* 0x0000000208147210 */ /* 0x010fe20007fde0ff */
[----:B------:R-:W-:-:S03]  /*63950*/  IMAD R5, R28, 0x18b, RZ ;  /* 0x0000018b1c057824 */ /* 0x000fc600078e02ff */
[----:B------:R-:W-:Y:S01]  /*63960*/  LEA.HI.X.SX32 R21, R11, R3, 0x1, P6 ;  /* 0x000000030b157211 */ /* 0x000fe200030f0eff */
[----:B------:R-:W-:-:S04]  /*63970*/  IADD3 R16, P6, R17, R2, RZ ;  /* 0x0000000211107210 */ /* 0x000fc80007fde0ff */
[----:B------:R-:W-:Y:S02]  /*63980*/  LEA.HI.X.SX32 R17, R5, R3, 0x1, P6 ;  /* 0x0000000305117211 */ /* 0x000fe400030f0eff */
[----:B------:R-:W0:Y:S01]  /*63990*/  S2R R5, SR_TID.X ;  /* 0x0000000000057919 */ /* 0x000e220000002100 */
[----:B------:R-:W-:-:S03]  /*639a0*/  IMAD R4, R28, 0xc6, RZ ;  /* 0x000000c61c047824 */ /* 0x000fc600078e02ff */
[----:B------:R1:W-:Y:S01]  /*639b0*/  STL.64 [R1+0xf30], R20 ;  /* 0x000f301401007387 */ /* 0x0003e20000100a00 */
[C---:B------:R-:W-:Y:S02]  /*639c0*/  IMAD R0, R28.reuse, 0x63, RZ ;  /* 0x000000631c007824 */ /* 0x040fe400078e02ff */
[C---:B------:R-:W-:Y:S02]  /*639d0*/  IMAD R13, R28.reuse, 0x18c, RZ ;  /* 0x0000018c1c0d7824 */ /* 0x040fe400078e02ff */
[C---:B------:R-:W-:Y:S02]  /*639e0*/  IMAD R25, R28.reuse, 0x318, RZ ;  /* 0x000003181c197824 */ /* 0x040fe400078e02ff */
[----:B------:R-:W-:Y:S01]  /*639f0*/  IMAD R24, R28, 0x31a, RZ ;  /* 0x0000031a1c187824 */ /* 0x000fe200078e02ff */
[----:B--2---:R-:W2:Y:S01]  /*63a00*/  MUFU.RCP R23, R23 ;  /* 0x0000001700177308 */ /* 0x004ea20000001000 */
[----:B-1----:R-:W-:-:S04]  /*63a10*/  IADD3 R20, P6, R13, R2, RZ ;  /* 0x000000020d147210 */ /* 0x002fc80007fde0ff */
[----:B------:R-:W-:-:S03]  /*63a20*/  LEA.HI.X.SX32 R21, R4, R3, 0x1, P6 ;  /* 0x0000000304157211 */ /* 0x000fc600030f0eff */
[----:B------:R-:W1:Y:S01]  /*63a30*/  MUFU.RCP R14, R14 ;  /* 0x0000000e000e7308 */ /* 0x000e620000001000 */
[C---:B------:R-:W-:Y:S01]  /*63a40*/  IMAD R27, R28.reuse, 0x18d, RZ ;  /* 0x0000018d1c1b7824 */ /* 0x040fe200078e02ff */
[----:B0-----:R-:W-:Y:S01]  /*63a50*/  LOP3.LUT R11, R5, 0x60, RZ, 0xc0, !PT ;  /* 0x00000060050b7812 */ /* 0x001fe200078ec0ff */
[----:B------:R-:W-:Y:S01]  /*63a60*/  IMAD R26, R28, 0xc7, RZ ;  /* 0x000000c71c1a7824 */ /* 0x000fe200078e02ff */
[----:B---3--:R-:W-:-:S04]  /*63a70*/  IADD3 R6, P5, R6, R2, RZ ;  /* 0x0000000206067210 */ /* 0x008fc80007fbe0ff */
[----:B------:R-:W-:-:S05]  /*63a80*/  LEA.HI.X.SX32 R7, R8, R3, 0x1, P5 ;  /* 0x0000000308077211 */ /* 0x000fca00028f0eff */
[----:B------:R0:W-:Y:S01]  /*63a90*/  STL.64 [R1+0x13a8], R6 ;  /* 0x0013a80601007387 */ /* 0x0001e20000100a00 */
[----:B------:R3:W-:Y:S01]  /*63aa0*/  STL.64 [R1+0x13b0], R16 ;  /* 0x0013b01001007387 */ /* 0x0007e20000100a00 */
[----:B0-----:R-:W-:-:S04]  /*63ab0*/  IADD3 R6, P5, R4, R2, RZ ;  /* 0x0000000204067210 */ /* 0x001fc80007fbe0ff */
[----:B------:R-:W-:-:S05]  /*63ac0*/  LEA.HI.X.SX32 R7, R0, R3, 0x1, P5 ;  /* 0x0000000300077211 */ /* 0x000fca00028f0eff */
[----:B------:R0:W-:Y:S01]  /*63ad0*/  STL.64 [R1+0xc18], R6 ;  /* 0x000c180601007387 */ /* 0x0001e20000100a00 */
[----:B---3--:R-:W-:Y:S01]  /*63ae0*/  IMAD R17, R28, 0x18e, RZ ;  /* 0x0000018e1c117824 */ /* 0x008fe200078e02ff */
[C---:B------:R-:W-:Y:S01]  /*63af0*/  LOP3.LUT R8, R5.reuse, 0x18, RZ, 0xc0, !PT ;  /* 0x0000001805087812 */ /* 0x040fe200078ec0ff */
[----:B------:R-:W-:Y:S01]  /*63b00*/  SHF.L.U32 R5, R5, 0x4, RZ ;  /* 0x0000000405057819 */ /* 0x000fe200000006ff */
[----:B------:R3:W-:Y:S01]  /*63b10*/  STL.64 [R1+0xf50], R20 ;  /* 0x000f501401007387 */ /* 0x0007e20000100a00 */
[----:B0-----:R-:W-:-:S04]  /*63b20*/  IADD3 R6, P5, R25, R2, RZ ;  /* 0x0000000219067210 */ /* 0x001fc80007fbe0ff */
[-C--:B------:R-:W-:Y:S02]  /*63b30*/  LEA.HI.X.SX32 R7, R13, R3.reuse, 0x1, P5 ;  /* 0x000000030d077211 */ /* 0x080fe400028f0eff */
[----:B---3--:R-:W-:Y:S01]  /*63b40*/  IADD3 R20, P6, R24, R2, RZ ;  /* 0x0000000218147210 */ /* 0x008fe20007fde0ff */
[----:B------:R-:W-:Y:S01]  /*63b50*/  IMAD R4, R28, 0x31c, RZ ;  /* 0x0000031c1c047824 */ /* 0x000fe200078e02ff */
[----:B------:R-:W-:Y:S01]  /*63b60*/  LOP3.LUT R5, R5, 0x70, RZ, 0xc0, !PT ;  /* 0x0000007005057812 */ /* 0x000fe200078ec0ff */
[----:B------:R0:W-:Y:S01]  /*63b70*/  STL.64 [R1+0x13c0], R6 ;  /* 0x0013c00601007387 */ /* 0x0001e20000100a00 */
[----:B------:R-:W-:-:S03]  /*63b80*/  LEA.HI.X.SX32 R21, R27, R3, 0x1, P6 ;  /* 0x000000031b157211 */ /* 0x000fc600030f0eff */
[----:B------:R-:W-:Y:S01]  /*63b90*/  IMAD R5, R11, 0x4, R5 ;  /* 0x000000040b057824 */ /* 0x000fe200078e0205 */
[----:B0-----:R-:W-:-:S04]  /*63ba0*/  IADD3 R6, P5, R17, R2, RZ ;  /* 0x0000000211067210 */ /* 0x001fc80007fbe0ff */
[----:B------:R-:W-:Y:S01]  /*63bb0*/  LEA.HI.X.SX32 R7, R26, R3, 0x1, P5 ;  /* 0x000000031a077211 */ /* 0x000fe200028f0eff */
[----:B------:R-:W-:Y:S01]  /*63bc0*/  IADD3 R4, P5, R4, R2, RZ ;  /* 0x0000000204047210 */ /* 0x000fe20007fbe0ff */
[----:B------:R-:W-:Y:S01]  /*63bd0*/  STL.64 [R1+0x13b8], R20 ;  /* 0x0013b81401007387 */ /* 0x000fe20000100a00 */
[----:B------:R-:W-:Y:S01]  /*63be0*/  LEA.HI R0, R8, R5, RZ, 0x1f ;  /* 0x0000000508007211 */ /* 0x000fe200078ff8ff */
[----:B--2---:R-:W-:Y:S02]  /*63bf0*/  FMUL R0, R23, R18 ;  /* 0x0000001217007220 */ /* 0x004fe40000400000 */
[----:B------:R0:W-:Y:S01]  /*63c00*/  STL [R1+0x2494], R4 ;  /* 0x0024940401007387 */ /* 0x0001e20000100800 */
[----:B------:R-:W-:Y:S02]  /*63c10*/  STL.64 [R1+0xf48], R6 ;  /* 0x000f480601007387 */ /* 0x000fe40000100a00 */
[----:B------:R2:W-:Y:S02]  /*63c20*/  STL [R1+0x2490], R2 ;  /* 0x0024900201007387 */ /* 0x0005e40000100800 */
[----:B------:R3:W-:Y:S01]  /*63c30*/  STL [R1+0x248c], R3 ;  /* 0x00248c0301007387 */ /* 0x0007e20000100800 */
[----:B-1----:R1:W-:Y:S04]  /*63c40*/  STL [R1+0x2498], R14 ;  /* 0x0024980e01007387 */ /* 0x0023e80000100800 */
[----:B0-----:R-:W4:Y:S01]  /*63c50*/  LDL.LU R4, [R1+0x9c] ;  /* 0x00009c0001047983 */ /* 0x001f220000300800 */
[----:B------:R0:W-:Y:S02]  /*63c60*/  STL [R1+0x1700], R0 ;  /* 0x0017000001007387 */ /* 0x0001e40000100800 */
[----:B--2---:R-:W2:Y:S02]  /*63c70*/  LDL.LU R2, [R1+0x98] ;  /* 0x0000980001027983 */ /* 0x004ea40000300800 */
[----:B---3--:R-:W3:Y:S01]  /*63c80*/  LDL.LU R3, [R1+0x94] ;  /* 0x0000940001037983 */ /* 0x008ee20000300800 */
[----:B-1----:R-:W-:-:S02]  /*63c90*/  MOV R14, R10 ;  /* 0x0000000a000e7202 */ /* 0x002fc40000000f00 */
[----:B------:R-:W5:Y:S01]  /*63ca0*/  LDL.LU R10, [R1+0x90] ;  /* 0x00009000010a7983 */ /* 0x000f620000300800 */
[----:B------:R-:W5:Y:S02]  /*63cb0*/  LDL.LU R13, [R1+0x8c] ;  /* 0x00008c00010d7983 */ /* 0x000f640000300800 */
[----:B------:R-:W5:Y:S02]  /*63cc0*/  LDL.LU R17, [R1+0x88] ;  /* 0x0000880001117983 */ /* 0x000f640000300800 */
[----:B------:R-:W5:Y:S01]  /*63cd0*/  LDL.LU R18, [R1+0x84] ;  /* 0x0000840001127983 */ /* 0x000f620000300800 */
[----:B------:R-:W5:Y:S01]  /*63ce0*/  LDL.LU R5, [R1+0x80] ;  /* 0x0000800001057983 */ /* 0x000f620000300800 */
[----:B0-----:R-:W-:Y:S02]  /*63cf0*/  FMUL R0, R23, R22 ;  /* 0x0000001617007220 */ /* 0x001fe40000400000 */
[----:B------:R-:W5:Y:S01]  /*63d00*/  LDL.LU R26, [R1+0x7c] ;  /* 0x00007c00011a7983 */ /* 0x000f620000300800 */
[----:B------:R-:W-:-:S02]  /*63d10*/  FSETP.NEU.AND P6, PT, R9, RZ, PT ;  /* 0x000000ff0900720b */ /* 0x000fc40003fcd000 */
[----:B------:R0:W-:Y:S01]  /*63d20*/  STL [R1+0x16fc], R0 ;  /* 0x0016fc0001007387 */ /* 0x0001e20000100800 */
[----:B------:R-:W5:Y:S02]  /*63d30*/  LDL.LU R28, [R1+0x70] ;  /* 0x00007000011c7983 */ /* 0x000f640000300800 */
[----:B------:R-:W5:Y:S02]  /*63d40*/  LDL.LU R9, [R1+0x6c] ;  /* 0x00006c0001097983 */ /* 0x000f640000300800 */
[----:B------:R-:W5:Y:S01]  /*63d50*/  LDL.LU R27, [R1+0x60] ;  /* 0x00006000011b7983 */ /* 0x000f620000300800 */
[----:B------:R-:W5:Y:S01]  /*63d60*/  LDL.LU R24, [R1+0x5c] ;  /* 0x00005c0001187983 */ /* 0x000f620000300800 */
[----:B------:R-:W5:Y:S02]  /*63d70*/  LDL.LU R25, [R1+0x50] ;  /* 0x0000500001197983 */ /* 0x000f640000300800 */
[----:B------:R-:W5:Y:S02]  /*63d80*/  LDL.LU R8, [R1+0x4c] ;  /* 0x00004c0001087983 */ /* 0x000f640000300800 */
[----:B------:R-:W5:Y:S01]  /*63d90*/  LDL.LU R29, [R1+0x40] ;  /* 0x00004000011d7983 */ /* 0x000f620000300800 */
[----:B------:R-:W5:Y:S01]  /*63da0*/  LDL.LU R12, [R1+0x3c] ;  /* 0x00003c00010c7983 */ /* 0x000f620000300800 */
[----:B0-----:R-:W-:-:S02]  /*63db0*/  FMUL R0, R23, R19 ;  /* 0x0000001317007220 */ /* 0x001fc40000400000 */
[----:B------:R-:W-:-:S03]  /*63dc0*/  FMUL R15, R23, R15 ;  /* 0x0000000f170f7220 */ /* 0x000fc60000400000 */
[----:B------:R0:W-:Y:S01]  /*63dd0*/  STL [R1+0x16f8], R0 ;  /* 0x0016f80001007387 */ /* 0x0001e20000100800 */
[----:B------:R-:W-:-:S03]  /*63de0*/  FMUL R14, R23, R14 ;  /* 0x0000000e170e7220 */ /* 0x000fc60000400000 */
[----:B0-----:R-:W5:Y:S01]  /*63df0*/  LDL.LU R0, [R1+0x30] ;  /* 0x0000300001007983 */ /* 0x001f620000300800 */
[----:B------:R-:W5:Y:S02]  /*63e00*/  LDL.LU R6, [R1+0x2c] ;  /* 0x00002c0001067983 */ /* 0x000f640000300800 */
[----:B------:R-:W5:Y:S02]  /*63e10*/  LDL.LU R20, [R1+0xe4] ;  /* 0x0000e40001147983 */ /* 0x000f640000300800 */
[----:B------:R-:W5:Y:S01]  /*63e20*/  LDL.LU R16, [R1+0xec] ;  /* 0x0000ec0001107983 */ /* 0x000f620000300800 */
[----:B------:R-:W5:Y:S01]  /*63e30*/  LDL.LU R7, [R1+0xf4] ;  /* 0x0000f40001077983 */ /* 0x000f620000300800 */
[----:B------:R-:W5:Y:S02]  /*63e40*/  LDL.LU R22, [R1+0xfc] ;  /* 0x0000fc0001167983 */ /* 0x000f640000300800 */
[----:B------:R-:W5:Y:S02]  /*63e50*/  LDL.LU R11, [R1+0x104] ;  /* 0x00010400010b7983 */ /* 0x000f640000300800 */
[----:B------:R-:W5:Y:S01]  /*63e60*/  LDL.LU R21, [R1+0x10c] ;  /* 0x00010c0001157983 */ /* 0x000f620000300800 */
[----:B------:R0:W-:Y:S01]  /*63e70*/  STL [R1+0x16f4], R15 ;  /* 0x0016f40f01007387 */ /* 0x0001e20000100800 */
[----:B------:R-:W5:Y:S03]  /*63e80*/  LDL.LU R19, [R1+0x114] ;  /* 0x0001140001137983 */ /* 0x000f660000300800 */
[----:B0-----:R-:W5:Y:S01]  /*63e90*/  LDL.LU R15, [R1+0x11c] ;  /* 0x00011c00010f7983 */ /* 0x001f620000300800 */
[----:B------:R0:W-:Y:S03]  /*63ea0*/  STL [R1+0x16f0], R14 ;  /* 0x0016f00e01007387 */ /* 0x0001e60000100800 */
[----:B0-----:R-:W5:Y:S01]  /*63eb0*/  LDL.LU R14, [R1+0x2498] ;  /* 0x00249800010e7983 */ /* 0x001f620000300800 */
[----:B----4-:R-:W-:-:S02]  /*63ec0*/  FMUL R4, R23, R4 ;  /* 0x0000000417047220 */ /* 0x010fc40000400000 */
[C---:B--2---:R-:W-:Y:S02]  /*63ed0*/  FMUL R2, R23.reuse, R2 ;  /* 0x0000000217027220 */ /* 0x044fe40000400000 */
[C---:B---3--:R-:W-:Y:S01]  /*63ee0*/  FMUL R3, R23.reuse, R3 ;  /* 0x0000000317037220 */ /* 0x048fe20000400000 */
[----:B------:R0:W-:Y:S01]  /*63ef0*/  STL [R1+0x16ec], R4 ;  /* 0x0016ec0401007387 */ /* 0x0001e20000100800 */
[----:B-----5:R-:W-:-:S03]  /*63f00*/  FMUL R10, R23, R10 ;  /* 0x0000000a170a7220 */ /* 0x020fc60000400000 */
[----:B0-----:R-:W2:Y:S01]  /*63f10*/  LDL.LU R4, [R1+0x2494] ;  /* 0x0024940001047983 */ /* 0x001ea20000300800 */
[----:B------:R0:W-:Y:S03]  /*63f20*/  STL [R1+0x16e8], R2 ;  /* 0x0016e80201007387 */ /* 0x0001e60000100800 */
[----:B0-----:R-:W3:Y:S01]  /*63f30*/  LDL.LU R2, [R1+0x2490] ;  /* 0x0024900001027983 */ /* 0x001ee20000300800 */
[----:B------:R0:W-:Y:S02]  /*63f40*/  STL [R1+0x16e4], R3 ;  /* 0x0016e40301007387 */ /* 0x0001e40000100800 */
[C---:B------:R-:W-:Y:S01]  /*63f50*/  FMUL R13, R23.reuse, R13 ;  /* 0x0000000d170d7220 */ /* 0x040fe20000400000 */
[----:B0-----:R-:W4:Y:S01]  /*63f60*/  LDL.LU R3, [R1+0x248c] ;  /* 0x00248c0001037983 */ /* 0x001f220000300800 */
[----:B------:R0:W-:Y:S02]  /*63f70*/  STL [R1+0x1640], R10 ;  /* 0x0016400a01007387 */ /* 0x0001e40000100800 */
[C---:B------:R-:W-:Y:S01]  /*63f80*/  FMUL R17, R23.reuse, R17 ;  /* 0x0000001117117220 */ /* 0x040fe20000400000 */
[----:B0-----:R-:W5:Y:S01]  /*63f90*/  LDL.LU R10, [R1+0x2488] ;  /* 0x00248800010a7983 */ /* 0x001f620000300800 */
[----:B------:R-:W-:-:S02]  /*63fa0*/  FMUL R18, R23, R18 ;  /* 0x0000001217127220 */ /* 0x000fc40000400000 */
[----:B------:R-:W-:Y:S02]  /*63fb0*/  STL [R1+0x163c], R13 ;  /* 0x00163c0d01007387 */ /* 0x000fe40000100800 */
[----:B------:R-:W-:Y:S01]  /*63fc0*/  STL [R1+0x1638], R17 ;  /* 0x0016381101007387 */ /* 0x000fe20000100800 */
[----:B------:R0:W-:Y:S04]  /*63fd0*/  STL [R1+0x1634], R18 ;  /* 0x0016341201007387 */ /* 0x0001e80000100800 */
[----:B0-----:R-:W2:Y:S01]  /*63fe0*/  LDL.LU R18, [R1+0xe0] ;  /* 0x0000e00001127983 */ /* 0x001ea20000300800 */
[----:B------:R-:W-:-:S05]  /*63ff0*/  FMUL R5, R23, R5 ;  /* 0x0000000517057220 */ /* 0x000fca0000400000 */
[----:B------:R0:W-:Y:S01]  /*64000*/  STL [R1+0x1630], R5 ;  /* 0x0016300501007387 */ /* 0x0001e20000100800 */
[C---:B------:R-:W-:Y:S02]  /*64010*/  FMUL R9, R23.reuse, R9 ;  /* 0x0000000917097220 */ /* 0x040fe40000400000 */
[C---:B0-----:R-:W-:Y:S02]  /*64020*/  FMUL R5, R23.reuse, R26 ;  /* 0x0000001a17057220 */ /* 0x041fe40000400000 */
[----:B------:R-:W-:-:S03]  /*64030*/  FMUL R26, R23, R28 ;  /* 0x0000001c171a7220 */ /* 0x000fc60000400000 */
[----:B------:R0:W-:Y:S02]  /*64040*/  STL [R1+0x162c], R5 ;  /* 0x00162c0501007387 */ /* 0x0001e40000100800 */
[----:B------:R-:W-:Y:S02]  /*64050*/  STL [R1+0x1628], R26 ;  /* 0x0016281a01007387 */ /* 0x000fe40000100800 */
[C---:B------:R-:W-:Y:S02]  /*64060*/  FMUL R24, R23.reuse, R24 ;  /* 0x0000001817187220 */ /* 0x040fe40000400000 */
[----:B------:R1:W-:Y:S02]  /*64070*/  STL [R1+0x1624], R9 ;  /* 0x0016240901007387 */ /* 0x0003e40000100800 */
[C---:B0-----:R-:W-:Y:S02]  /*64080*/  FMUL R5, R23.reuse, R27 ;  /* 0x0000001b17057220 */ /* 0x041fe40000400000 */
[----:B-1----:R-:W-:-:S03]  /*64090*/  FMUL R9, R23, R25 ;  /* 0x0000001917097220 */ /* 0x002fc60000400000 */
[----:B------:R0:W-:Y:S01]  /*640a0*/  STL [R1+0x14dc], R5 ;  /* 0x0014dc0501007387 */ /* 0x0001e20000100800 */
[----:B------:R1:W-:Y:S02]  /*640b0*/  STL [R1+0x14d4], R24 ;  /* 0x0014d41801007387 */ /* 0x0003e40000100800 */
[C---:B0-----:R-:W-:Y:S02]  /*640c0*/  FMUL R5, R23.reuse, R8 ;  /* 0x0000000817057220 */ /* 0x041fe40000400000 */
[----:B------:R-:W2:Y:S01]  /*640d0*/  LDL.LU R8, [R1+0xdc] ;  /* 0x0000dc0001087983 */ /* 0x000ea20000300800 */
[----:B------:R-:W-:Y:S02]  /*640e0*/  STL [R1+0x14cc], R9 ;  /* 0x0014cc0901007387 */ /* 0x000fe40000100800 */
[C---:B-1----:R-:W-:Y:S02]  /*640f0*/  FMUL R24, R23.reuse, R29 ;  /* 0x0000001d17187220 */ /* 0x042fe40000400000 */
[----:B------:R0:W-:Y:S03]  /*64100*/  STL [R1+0x14c4], R5 ;  /* 0x0014c40501007387 */ /* 0x0001e60000100800 */
[----:B------:R-:W-:Y:S01]  /*64110*/  STL [R1+0x14b4], R24 ;  /* 0x0014b41801007387 */ /* 0x000fe20000100800 */
[----:B0-----:R-:W-:-:S02]  /*64120*/  FMUL R5, R23, R12 ;  /* 0x0000000c17057220 */ /* 0x001fc40000400000 */
[C---:B------:R-:W-:Y:S02]  /*64130*/  FMUL R9, R23.reuse, R0 ;  /* 0x0000000017097220 */ /* 0x040fe40000400000 */
[C---:B------:R-:W-:Y:S01]  /*64140*/  FMUL R0, R23.reuse, R6 ;  /* 0x0000000617007220 */ /* 0x040fe20000400000 */
[----:B------:R0:W-:Y:S02]  /*64150*/  STL [R1+0x14b0], R5 ;  /* 0x0014b00501007387 */ /* 0x0001e40000100800 */
[----:B------:R-:W-:Y:S02]  /*64160*/  STL [R1+0x14a8], R9 ;  /* 0x0014a80901007387 */ /* 0x000fe40000100800 */
[C---:B------:R-:W-:Y:S02]  /*64170*/  FMUL R6, R23.reuse, R16 ;  /* 0x0000001017067220 */ /* 0x040fe40000400000 */
[----:B------:R1:W-:Y:S02]  /*64180*/  STL [R1+0x14a0], R0 ;  /* 0x0014a00001007387 */ /* 0x0003e40000100800 */
[----:B0-----:R-:W-:-:S02]  /*64190*/  FMUL R5, R23, R20 ;  /* 0x0000001417057220 */ /* 0x001fc40000400000 */
[----:B-1----:R-:W-:-:S03]  /*641a0*/  FMUL R0, R23, R7 ;  /* 0x0000000717007220 */ /* 0x002fc60000400000 */
[----:B------:R0:W-:Y:S01]  /*641b0*/  STL [R1+0x728], R5 ;  /* 0x0007280501007387 */ /* 0x0001e20000100800 */
[----:B------:R-:W-:Y:S01]  /*641c0*/  MOV R17, c[0x0][0x1c8] ;  /* 0x0000720000117a02 */ /* 0x000fe20000000f00 */
[----:B------:R1:W-:Y:S01]  /*641d0*/  STL [R1+0x724], R6 ;  /* 0x0007240601007387 */ /* 0x0003e20000100800 */
[----:B------:R-:W-:Y:S01]  /*641e0*/  MOV R13, c[0x0][0x1c8] ;  /* 0x00007200000d7a02 */ /* 0x000fe20000000f00 */
[----:B0-----:R-:W-:Y:S02]  /*641f0*/  FMUL R5, R23, R22 ;  /* 0x0000001617057220 */ /* 0x001fe40000400000 */
[----:B------:R-:W2:Y:S01]  /*64200*/  LDL.LU R22, [R1+0xd8] ;  /* 0x0000d80001167983 */ /* 0x000ea20000300800 */
[----:B------:R0:W-:Y:S02]  /*64210*/  STL [R1+0x720], R0 ;  /* 0x0007200001007387 */ /* 0x0001e40000100800 */
[----:B------:R0:W-:Y:S02]  /*64220*/  STL [R1+0x71c], R5 ;  /* 0x00071c0501007387 */ /* 0x0001e40000100800 */
[----:B------:R-:W-:-:S02]  /*64230*/  IMAD R17, R17, 0x18e, RZ ;  /* 0x0000018e11117824 */ /* 0x000fc400078e02ff */
[----:B-1----:R-:W-:Y:S02]  /*64240*/  FMUL R6, R23, R19 ;  /* 0x0000001317067220 */ /* 0x002fe40000400000 */
[----:B------:R-:W-:Y:S02]  /*64250*/  IMAD R13, R13, 0x31e, RZ ;  /* 0x0000031e0d0d7824 */ /* 0x000fe400078e02ff */
[C---:B0-----:R-:W-:Y:S02]  /*64260*/  FMUL R0, R23.reuse, R11 ;  /* 0x0000000b17007220 */ /* 0x041fe40000400000 */
[----:B------:R-:W-:-:S03]  /*64270*/  FMUL R5, R23, R21 ;  /* 0x0000001517057220 */ /* 0x000fc60000400000 */
[----:B------:R0:W-:Y:S02]  /*64280*/  STL [R1+0x718], R0 ;  /* 0x0007180001007387 */ /* 0x0001e40000100800 */
[----:B------:R4:W-:Y:S02]  /*64290*/  STL [R1+0x714], R5 ;  /* 0x0007140501007387 */ /* 0x0009e40000100800 */
[----:B------:R3:W-:Y:S02]  /*642a0*/  STL [R1+0x710], R6 ;  /* 0x0007100601007387 */ /* 0x0007e40000100800 */
[----:B------:R-:W2:Y:S02]  /*642b0*/  LDL.LU R19, [R1+0xd4] ;  /* 0x0000d40001137983 */ /* 0x000ea40000300800 */
[----:B0-----:R-:W-:-:S05]  /*642c0*/  FMUL R0, R23, R15 ;  /* 0x0000000f17007220 */ /* 0x001fca0000400000 */
[----:B------:R0:W-:Y:S01]  /*642d0*/  STL [R1+0x70c], R0 ;  /* 0x00070c0001007387 */ /* 0x0001e20000100800 */
[----:B----4-:R-:W-:Y:S01]  /*642e0*/  LEA.HI.X.SX32 R5, R17, R3, 0x1, P5 ;  /* 0x0000000311057211 */ /* 0x010fe200028f0eff */
[----:B---3--:R-:W-:Y:S01]  /*642f0*/  IADD3 R6, P5, R13, R2, RZ ;  /* 0x000000020d067210 */ /* 0x008fe20007fbe0ff */
[----:B-----5:R-:W1:Y:S04]  /*64300*/  MUFU.RCP R10, R10 ;  /* 0x0000000a000a7308 */ /* 0x020e680000001000 */
[----:B------:R-:W-:Y:S01]  /*64310*/  STL [R1+0x2480], R6 ;  /* 0x0024800601007387 */ /* 0x000fe20000100800 */
[----:B--2---:R-:W-:Y:S03]  /*64320*/  STL.64 [R1+0x13c8], R4 ;  /* 0x0013c80401007387 */ /* 0x004fe60000100a00 */
[----:B------:R-:W-:Y:S01]  /*64330*/  STL [R1+0x247c], R2 ;  /* 0x00247c0201007387 */ /* 0x000fe20000100800 */
[----:B------:R-:W-:Y:S02]  /*64340*/  STL [R1+0x2478], R3 ;  /* 0x0024780301007387 */ /* 0x000fe40000100800 */
[C---:B0-----:R-:W-:Y:S01]  /*64350*/  FMUL R0, R14.reuse, R18 ;  /* 0x000000120e007220 */ /* 0x041fe20000400000 */
[----:B-1----:R0:W-:Y:S04]  /*64360*/  STL [R1+0x2484], R10 ;  /* 0x0024840a01007387 */ /* 0x0021e80000100800 */
[----:B0-----:R-:W2:Y:S01]  /*64370*/  LDL.LU R10, [R1+0xd0] ;  /* 0x0000d000010a7983 */ /* 0x001ea20000300800 */
[----:B------:R-:W3:Y:S02]  /*64380*/  LDL.LU R6, [R1+0xcc] ;  /* 0x0000cc0001067983 */ /* 0x000ee40000300800 */
[----:B------:R0:W-:Y:S02]  /*64390*/  STL [R1+0x16e0], R0 ;  /* 0x0016e00001007387 */ /* 0x0001e40000100800 */
[----:B------:R-:W4:Y:S01]  /*643a0*/  LDL.LU R2, [R1+0xc8] ;  /* 0x0000c80001027983 */ /* 0x000f220000300800 */
[----:B------:R-:W5:Y:S01]  /*643b0*/  LDL.LU R3, [R1+0xc4] ;  /* 0x0000c40001037983 */ /* 0x000f620000300800 */
[----:B------:R-:W5:Y:S02]  /*643c0*/  LDL.LU R18, [R1+0xc0] ;  /* 0x0000c00001127983 */ /* 0x000f640000300800 */
[----:B------:R-:W5:Y:S02]  /*643d0*/  LDL.LU R9, [R1+0xbc] ;  /* 0x0000bc0001097983 */ /* 0x000f640000300800 */
[----:B------:R-:W5:Y:S01]  /*643e0*/  LDL.LU R23, [R1+0xb8] ;  /* 0x0000b80001177983 */ /* 0x000f620000300800 */
[----:B------:R-:W5:Y:S01]  /*643f0*/  LDL.LU R15, [R1+0xb4] ;  /* 0x0000b400010f7983 */ /* 0x000f620000300800 */
[----:B------:R-:W5:Y:S02]  /*64400*/  LDL.LU R7, [R1+0x78] ;  /* 0x0000780001077983 */ /* 0x000f640000300800 */
[----:B------:R-:W5:Y:S02]  /*64410*/  LDL.LU R13, [R1+0x74] ;  /* 0x00007400010d7983 */ /* 0x000f640000300800 */
[----:B0-----:R-:W-:-:S05]  /*64420*/  FMUL R0, R14, R8 ;  /* 0x000000080e007220 */ /* 0x001fca0000400000 */
        /* <DEDUP_REMOVED lines=9> */
[----:B0-----:R-:W-:-:S05]  /*644c0*/  FMUL R0, R14, R22 ;  /* 0x000000160e007220 */ /* 0x001fca0000400000 */
[----:B------:R0:W-:Y:S01]  /*644d0*/  STL [R1+0x16d8], R0 ;  /* 0x0016d80001007387 */ /* 0x0001e20000100800 */
[----:B------:R-:W5:Y:S02]  /*644e0*/  LDL.LU R29, [R1+0x28] ;  /* 0x00002800011d7983 */ /* 0x000f640000300800 */
[----:B------:R-:W5:Y:S01]  /*644f0*/  LDL.LU R12, [R1+0xe8] ;  /* 0x0000e800010c7983 */ /* 0x000f620000300800 */
[----:B0-----:R-:W5:Y:S01]  /*64500*/  LDL.LU R0, [R1+0xf0] ;  /* 0x0000f00001007983 */ /* 0x001f620000300800 */
[----:B------:R-:W5:Y:S02]  /*64510*/  LDL.LU R20, [R1+0xf8] ;  /* 0x0000f80001147983 */ /* 0x000f640000300800 */
[----:B------:R-:W5:Y:S02]  /*64520*/  LDL.LU R16, [R1+0x100] ;  /* 0x0001000001107983 */ /* 0x000f640000300800 */
[----:B------:R-:W5:Y:S02]  /*64530*/  LDL.LU R8, [R1+0x108] ;  /* 0x0001080001087983 */ /* 0x000f640000300800 */
[C---:B------:R-:W-:Y:S01]  /*64540*/  FMUL R19, R14.reuse, R19 ;  /* 0x000000130e137220 */ /* 0x040fe20000400000 */
[----:B------:R-:W5:Y:S01]  /*64550*/  LDL.LU R11, [R1+0x110] ;  /* 0x00011000010b7983 */ /* 0x000f620000300800 */
[----:B------:R-:W5:Y:S03]  /*64560*/  LDL.LU R21, [R1+0x118] ;  /* 0x0001180001157983 */ /* 0x000f660000300800 */
[----:B------:R0:W-:Y:S01]  /*64570*/  STL [R1+0x16d4], R19 ;  /* 0x0016d41301007387 */ /* 0x0001e20000100800 */
[----:B------:R-:W5:Y:S03]  /*64580*/  LDL.LU R22, [R1+0x120] ;  /* 0x0001200001167983 */ /* 0x000f660000300800 */
[----:B0-----:R-:W5:Y:S01]  /*64590*/  LDL.LU R19, [R1+0x124] ;  /* 0x0001240001137983 */ /* 0x001f620000300800 */
[----:B--2---:R-:W-:-:S02]  /*645a0*/  FMUL R10, R14, R10 ;  /* 0x0000000a0e0a7220 */ /* 0x004fc40000400000 */
[C---:B---3--:R-:W-:Y:S02]  /*645b0*/  FMUL R6, R14.reuse, R6 ;  /* 0x000000060e067220 */ /* 0x048fe40000400000 */
[C---:B----4-:R-:W-:Y:S02]  /*645c0*/  FMUL R2, R14.reuse, R2 ;  /* 0x000000020e027220 */ /* 0x050fe40000400000 */
[C---:B-----5:R-:W-:Y:S01]  /*645d0*/  FMUL R3, R14.reuse, R3 ;  /* 0x000000030e037220 */ /* 0x060fe20000400000 */
[----:B------:R0:W-:Y:S01]  /*645e0*/  STL [R1+0x16d0], R10 ;  /* 0x0016d00a01007387 */ /* 0x0001e20000100800 */
[----:B------:R-:W-:-:S03]  /*645f0*/  FMUL R18, R14, R18 ;  /* 0x000000120e127220 */ /* 0x000fc60000400000 */
[----:B0-----:R-:W2:Y:S01]  /*64600*/  LDL.LU R10, [R1+0x2484] ;  /* 0x00248400010a7983 */ /* 0x001ea20000300800 */
[----:B------:R0:W-:Y:S03]  /*64610*/  STL [R1+0x16cc], R6 ;  /* 0x0016cc0601007387 */ /* 0x0001e60000100800 */
[----:B0-----:R-:W3:Y:S01]  /*64620*/  LDL.LU R6, [R1+0x2480] ;  /* 0x0024800001067983 */ /* 0x001ee20000300800 */
[----:B------:R0:W-:Y:S03]  /*64630*/  STL [R1+0x16c8], R2 ;  /* 0x0016c80201007387 */ /* 0x0001e60000100800 */
[----:B0-----:R-:W4:Y:S01]  /*64640*/  LDL.LU R2, [R1+0x247c] ;  /* 0x00247c0001027983 */ /* 0x001f220000300800 */
[----:B------:R0:W-:Y:S02]  /*64650*/  STL [R1+0x16c4], R3 ;  /* 0x0016c40301007387 */ /* 0x0001e40000100800 */
[C---:B------:R-:W-:Y:S01]  /*64660*/  FMUL R9, R14.reuse, R9 ;  /* 0x000000090e097220 */ /* 0x040fe20000400000 */
[----:B0-----:R-:W5:Y:S01]  /*64670*/  LDL.LU R3, [R1+0x2478] ;  /* 0x0024780001037983 */ /* 0x001f620000300800 */
[----:B------:R0:W-:Y:S02]  /*64680*/  STL [R1+0x1608], R18 ;  /* 0x0016081201007387 */ /* 0x0001e40000100800 */
[C---:B------:R-:W-:Y:S01]  /*64690*/  FMUL R23, R14.reuse, R23 ;  /* 0x000000170e177220 */ /* 0x040fe20000400000 */
[----:B0-----:R-:W2:Y:S01]  /*646a0*/  LDL.LU R18, [R1+0x2474] ;  /* 0x0024740001127983 */ /* 0x001ea20000300800 */
[----:B------:R-:W-:-:S02]  /*646b0*/  FMUL R15, R14, R15 ;  /* 0x0000000f0e0f7220 */ /* 0x000fc40000400000 */
[----:B------:R-:W-:Y:S02]  /*646c0*/  STL [R1+0x1600], R9 ;  /* 0x0016000901007387 */ /* 0x000fe40000100800 */
[----:B------:R-:W-:Y:S01]  /*646d0*/  STL [R1+0x15f8], R23 ;  /* 0x0015f81701007387 */ /* 0x000fe20000100800 */
[----:B------:R0:W-:Y:S04]  /*646e0*/  STL [R1+0x15f4], R15 ;  /* 0x0015f40f01007387 */ /* 0x0001e80000100800 */
[----:B0-----:R-:W4:Y:S01]  /*646f0*/  LDL.LU R15, [R1+0x128] ;  /* 0x00012800010f7983 */ /* 0x001f220000300800 */
[----:B------:R-:W-:-:S05]  /*64700*/  FMUL R7, R14, R7 ;  /* 0x000000070e077220 */ /* 0x000fca0000400000 */
[----:B------:R0:W-:Y:S01]  /*64710*/  STL [R1+0x15f0], R7 ;  /* 0x0015f00701007387 */ /* 0x0001e20000100800 */
[C---:B------:R-:W-:Y:S02]  /*64720*/  FMUL R4, R14.reuse, R4 ;  /* 0x000000040e047220 */ /* 0x040fe40000400000 */
[C---:B0-----:R-:W-:Y:S02]  /*64730*/  FMUL R7, R14.reuse, R13 ;  /* 0x0000000d0e077220 */ /* 0x041fe40000400000 */
[----:B------:R-:W-:-:S03]  /*64740*/  FMUL R13, R14, R17 ;  /* 0x000000110e0d7220 */ /* 0x000fc60000400000 */
[----:B------:R0:W-:Y:S02]  /*64750*/  STL [R1+0x15ec], R7 ;  /* 0x0015ec0701007387 */ /* 0x0001e40000100800 */
[----:B------:R1:W-:Y:S02]  /*64760*/  STL [R1+0x15e8], R13 ;  /* 0x0015e80d01007387 */ /* 0x0003e40000100800 */
[C---:B0-----:R-:W-:Y:S02]  /*64770*/  FMUL R7, R14.reuse, R28 ;  /* 0x0000001c0e077220 */ /* 0x041fe40000400000 */
[----:B-1----:R-:W-:-:S03]  /*64780*/  FMUL R13, R14, R26 ;  /* 0x0000001a0e0d7220 */ /* 0x002fc60000400000 */
[----:B------:R0:W-:Y:S01]  /*64790*/  STL [R1+0x15e4], R7 ;  /* 0x0015e40701007387 */ /* 0x0001e20000100800 */
[----:B------:R1:W-:Y:S02]  /*647a0*/  STL [R1+0x1480], R4 ;  /* 0x0014800401007387 */ /* 0x0003e40000100800 */
[----:B------:R1:W-:Y:S02]  /*647b0*/  STL [R1+0x147c], R13 ;  /* 0x00147c0d01007387 */ /* 0x0003e40000100800 */
[C---:B0-----:R-:W-:Y:S02]  /*647c0*/  FMUL R7, R14.reuse, R27 ;  /* 0x0000001b0e077220 */ /* 0x041fe40000400000 */
[C---:B-1----:R-:W-:Y:S02]  /*647d0*/  FMUL R4, R14.reuse, R5 ;  /* 0x000000050e047220 */ /* 0x042fe40000400000 */
[----:B------:R-:W4:Y:S01]  /*647e0*/  LDL.LU R5, [R1+0x12c] ;  /* 0x00012c0001057983 */ /* 0x000f220000300800 */
[----:B------:R0:W-:Y:S02]  /*647f0*/  STL [R1+0x1470], R7 ;  /* 0x0014700701007387 */ /* 0x0001e40000100800 */
[----:B------:R-:W-:-:S02]  /*64800*/  FMUL R13, R14, R24 ;  /* 0x000000180e0d7220 */ /* 0x000fc40000400000 */
[----:B------:R1:W-:Y:S02]  /*64810*/  STL [R1+0x146c], R4 ;  /* 0x00146c0401007387 */ /* 0x0003e40000100800 */
[C---:B------:R-:W-:Y:S01]  /*64820*/  FMUL R12, R14.reuse, R12 ;  /* 0x0000000c0e0c7220 */ /* 0x040fe20000400000 */
[----:B------:R-:W-:Y:S01]  /*64830*/  STL [R1+0x1460], R13 ;  /* 0x0014600d01007387 */ /* 0x000fe20000100800 */
[C---:B0-----:R-:W-:Y:S02]  /*64840*/  FMUL R7, R14.reuse, R29 ;  /* 0x0000001d0e077220 */ /* 0x041fe40000400000 */
[----:B-1----:R-:W-:-:S05]  /*64850*/  FMUL R4, R14, R25 ;  /* 0x000000190e047220 */ /* 0x002fca0000400000 */
[----:B------:R0:W-:Y:S01]  /*64860*/  STL [R1+0x145c], R4 ;  /* 0x00145c0401007387 */ /* 0x0001e20000100800 */
[----:B------:R1:W-:Y:S02]  /*64870*/  STL [R1+0x1448], R7 ;  /* 0x0014480701007387 */ /* 0x0003e40000100800 */
[----:B------:R-:W-:Y:S01]  /*64880*/  STL [R1+0x1444], R12 ;  /* 0x0014440c01007387 */ /* 0x000fe20000100800 */
[----:B------:R-:W-:Y:S01]  /*64890*/  MOV R23, c[0x0][0x1c8] ;  /* 0x0000720000177a02 */ /* 0x000fe20000000f00 */
[C---:B0-----:R-:W-:Y:S02]  /*648a0*/  FMUL R4, R14.reuse, R0 ;  /* 0x000000000e047220 */ /* 0x041fe40000400000 */
[C---:B-1----:R-:W-:Y:S02]  /*648b0*/  FMUL R7, R14.reuse, R20 ;  /* 0x000000140e077220 */ /* 0x042fe40000400000 */
[----:B------:R-:W-:Y:S01]  /*648c0*/  FMUL R0, R14, R16 ;  /* 0x000000100e007220 */ /* 0x000fe20000400000 */
[----:B------:R0:W-:Y:S02]  /*648d0*/  STL [R1+0x6fc], R4 ;  /* 0x0006fc0401007387 */ /* 0x0001e40000100800 */
[----:B------:R1:W-:Y:S02]  /*648e0*/  STL [R1+0x6f8], R7 ;  /* 0x0006f80701007387 */ /* 0x0003e40000100800 */
[----:B------:R-:W-:-:S02]  /*648f0*/  IMAD R23, R23, 0x18f, RZ ;  /* 0x0000018f17177824 */ /* 0x000fc400078e02ff */
[----:B------:R-:W-:Y:S02]  /*64900*/  IMAD.MOV.U32 R9, RZ, RZ, c[0x0][0x1c8] ;  /* 0x00007200ff097624 */ /* 0x000fe400078e00ff */
[C---:B0-----:R-:W-:Y:S02]  /*64910*/  FMUL R4, R14.reuse, R8 ;  /* 0x000000080e047220 */ /* 0x041fe40000400000 */
[----:B------:R-:W4:Y:S01]  /*64920*/  LDL.LU R8, [R1+0x138] ;  /* 0x0001380001087983 */ /* 0x000f220000300800 */
[----:B------:R0:W-:Y:S02]  /*64930*/  STL [R1+0x6f4], R0 ;  /* 0x0006f40001007387 */ /* 0x0001e40000100800 */
[C---:B-1----:R-:W-:Y:S02]  /*64940*/  FMUL R7, R14.reuse, R21 ;  /* 0x000000150e077220 */ /* 0x042fe40000400000 */
[----:B------:R1:W-:Y:S02]  /*64950*/  STL [R1+0x6f0], R4 ;  /* 0x0006f00401007387 */ /* 0x0003e40000100800 */
[----:B0-----:R-:W-:-:S02]  /*64960*/  FMUL R0, R14, R11 ;  /* 0x0000000b0e007220 */ /* 0x001fc40000400000 */
[----:B-1----:R-:W-:-:S03]  /*64970*/  FMUL R4, R14, R22 ;  /* 0x000000160e047220 */ /* 0x002fc60000400000 */
[----:B------:R0:W-:Y:S01]  /*64980*/  STL [R1+0x6ec], R0 ;  /* 0x0006ec0001007387 */ /* 0x0001e20000100800 */
[----:B------:R5:W-:Y:S02]  /*64990*/  STL [R1+0x6e8], R7 ;  /* 0x0006e80701007387 */ /* 0x000be40000100800 */
[----:B------:R-:W-:Y:S02]  /*649a0*/  IMAD R9, R9, 0x32, RZ ;  /* 0x0000003209097824 */ /* 0x000fe400078e02ff */
[----:B------:R-:W-:Y:S01]  /*649b0*/  STL [R1+0x6e4], R4 ;  /* 0x0006e40401007387 */ /* 0x000fe20000100800 */
[----:B------:R-:W4:Y:S01]  /*649c0*/  LDL.LU R22, [R1+0x13c] ;  /* 0x00013c0001167983 */ /* 0x000f220000300800 */
[----:B0-----:R-:W-:-:S05]  /*649d0*/  FMUL R0, R14, R19 ;  /* 0x000000130e007220 */ /* 0x001fca0000400000 */
[----:B------:R-:W-:Y:S01]  /*649e0*/  STL [R1+0x6e0], R0 ;  /* 0x0006e00001007387 */ /* 0x000fe20000100800 */
[----:B-----5:R-:W-:Y:S01]  /*649f0*/  LEA.HI.X.SX32 R7, R23, R3, 0x1, P5 ;  /* 0x0000000317077211 */ /* 0x020fe200028f0eff */
[----:B--2---:R-:W0:Y:S04]  /*64a00*/  MUFU.RCP R18, R18 ;  /* 0x0000001200127308 */ /* 0x004e280000001000 */
[----:B---3--:R4:W-:Y:S02]  /*64a10*/  STL.64 [R1+0x1310], R6 ;  /* 0x0013100601007387 */ /* 0x0089e40000100a00 */
[----:B----4-:R-:W-:Y:S01]  /*64a20*/  IADD3 R6, P5, R9, R2, RZ ;  /* 0x0000000209067210 */ /* 0x010fe20007fbe0ff */
[----:B------:R-:W-:-:S04]  /*64a30*/  FMUL R0, R10, R15 ;  /* 0x0000000f0a007220 */ /* 0x000fc80000400000 */
[----:B------:R-:W-:Y:S01]  /*64a40*/  STL [R1+0x246c], R6 ;  /* 0x00246c0601007387 */ /* 0x000fe20000100800 */
[----:B------:R-:W-:Y:S02]  /*64a50*/  STL [R1+0x2468], R2 ;  /* 0x0024680201007387 */ /* 0x000fe40000100800 */
[----:B------:R-:W-:Y:S02]  /*64a60*/  STL [R1+0x2464], R3 ;  /* 0x0024640301007387 */ /* 0x000fe40000100800 */
[----:B0-----:R0:W-:Y:S02]  /*64a70*/  STL [R1+0x2470], R18 ;  /* 0x0024701201007387 */ /* 0x0011e40000100800 */
        /* <DEDUP_REMOVED lines=24> */
[----:B------:R-:W5:Y:S02]  /*64c00*/  LDL.LU R29, [R1+0x1dc] ;  /* 0x0001dc00011d7983 */ /* 0x000f640000300800 */
[----:B------:R-:W5:Y:S01]  /*64c10*/  LDL.LU R12, [R1+0x1e4] ;  /* 0x0001e400010c7983 */ /* 0x000f620000300800 */
[----:B0-----:R-:W5:Y:S01]  /*64c20*/  LDL.LU R0, [R1+0x1ec] ;  /* 0x0001ec0001007983 */ /* 0x001f620000300800 */
[----:B------:R-:W5:Y:S02]  /*64c30*/  LDL.LU R20, [R1+0x1f4] ;  /* 0x0001f40001147983 */ /* 0x000f640000300800 */
[----:B------:R-:W5:Y:S02]  /*64c40*/  LDL.LU R21, [R1+0x1fc] ;  /* 0x0001fc0001157983 */ /* 0x000f640000300800 */
[----:B------:R-:W5:Y:S01]  /*64c50*/  LDL.LU R16, [R1+0x204] ;  /* 0x0002040001107983 */ /* 0x000f620000300800 */
[----:B------:R-:W5:Y:S01]  /*64c60*/  LDL.LU R5, [R1+0x20c] ;  /* 0x00020c0001057983 */ /* 0x000f620000300800 */
[----:B------:R-:W-:-:S05]  /*64c70*/  FMUL R8, R10, R22 ;  /* 0x000000160a087220 */ /* 0x000fca0000400000 */
[----:B------:R0:W-:Y:S04]  /*64c80*/  STL [R1+0x16b4], R8 ;  /* 0x0016b40801007387 */ /* 0x0001e80000100800 */
[----:B0-----:R-:W5:Y:S01]  /*64c90*/  LDL.LU R8, [R1+0x214] ;  /* 0x0002140001087983 */ /* 0x001f620000300800 */
[----:B------:R-:W5:Y:S02]  /*64ca0*/  LDL.LU R22, [R1+0x21c] ;  /* 0x00021c0001167983 */ /* 0x000f640000300800 */
[C---:B--2---:R-:W-:Y:S02]  /*64cb0*/  FMUL R18, R10.reuse, R18 ;  /* 0x000000120a127220 */ /* 0x044fe40000400000 */
[C---:B---3--:R-:W-:Y:S02]  /*64cc0*/  FMUL R6, R10.reuse, R6 ;  /* 0x000000060a067220 */ /* 0x048fe40000400000 */
[----:B----4-:R-:W-:-:S02]  /*64cd0*/  FMUL R2, R10, R2 ;  /* 0x000000020a027220 */ /* 0x010fc40000400000 */
        /* <DEDUP_REMOVED lines=18> */
[----:B0-----:R-:W3:Y:S01]  /*64e00*/  LDL.LU R19, [R1+0x130] ;  /* 0x0001300001137983 */ /* 0x001ee20000300800 */
[----:B------:R-:W-:-:S05]  /*64e10*/  FMUL R7, R10, R7 ;  /* 0x000000070a077220 */ /* 0x000fca0000400000 */
[----:B------:R0:W-:Y:S01]  /*64e20*/  STL [R1+0x15b0], R7 ;  /* 0x0015b00701007387 */ /* 0x0001e20000100800 */
[C---:B------:R-:W-:Y:S02]  /*64e30*/  FMUL R23, R10.reuse, R23 ;  /* 0x000000170a177220 */ /* 0x040fe40000400000 */
[C---:B0-----:R-:W-:Y:S02]  /*64e40*/  FMUL R7, R10.reuse, R9 ;  /* 0x000000090a077220 */ /* 0x041fe40000400000 */
[----:B------:R-:W-:-:S03]  /*64e50*/  FMUL R9, R10, R28 ;  /* 0x0000001c0a097220 */ /* 0x000fc60000400000 */
[----:B------:R0:W-:Y:S01]  /*64e60*/  STL [R1+0x15ac], R7 ;  /* 0x0015ac0701007387 */ /* 0x0001e20000100800 */
[----:B------:R-:W-:Y:S02]  /*64e70*/  STL [R1+0x15a8], R23 ;  /* 0x0015a81701007387 */ /* 0x000fe40000100800 */
[----:B------:R1:W-:Y:S02]  /*64e80*/  STL [R1+0x15a4], R9 ;  /* 0x0015a40901007387 */ /* 0x0003e40000100800 */
[C---:B0-----:R-:W-:Y:S02]  /*64e90*/  FMUL R7, R10.reuse, R14 ;  /* 0x0000000e0a077220 */ /* 0x041fe40000400000 */
[C---:B------:R-:W-:Y:S02]  /*64ea0*/  FMUL R14, R10.reuse, R17 ;  /* 0x000000110a0e7220 */ /* 0x040fe40000400000 */
[C---:B-1----:R-:W-:Y:S01]  /*64eb0*/  FMUL R9, R10.reuse, R26 ;  /* 0x0000001a0a097220 */ /* 0x042fe20000400000 */
[----:B------:R0:W-:Y:S02]  /*64ec0*/  STL [R1+0x1404], R7 ;  /* 0x0014040701007387 */ /* 0x0001e40000100800 */
[----:B------:R1:W-:Y:S02]  /*64ed0*/  STL [R1+0x1400], R14 ;  /* 0x0014000e01007387 */ /* 0x0003e40000100800 */
[----:B0-----:R-:W-:-:S02]  /*64ee0*/  FMUL R7, R10, R11 ;  /* 0x0000000b0a077220 */ /* 0x001fc40000400000 */
[----:B------:R-:W3:Y:S01]  /*64ef0*/  LDL.LU R11, [R1+0x134] ;  /* 0x00013400010b7983 */ /* 0x000ee20000300800 */
[----:B------:R-:W-:Y:S02]  /*64f00*/  STL [R1+0x13fc], R9 ;  /* 0x0013fc0901007387 */ /* 0x000fe40000100800 */
[C---:B-1----:R-:W-:Y:S02]  /*64f10*/  FMUL R14, R10.reuse, R27 ;  /* 0x0000001b0a0e7220 */ /* 0x042fe40000400000 */
[----:B------:R0:W-:Y:S03]  /*64f20*/  STL [R1+0x13f8], R7 ;  /* 0x0013f80701007387 */ /* 0x0001e60000100800 */
[----:B------:R1:W-:Y:S01]  /*64f30*/  STL [R1+0x13f4], R14 ;  /* 0x0013f40e01007387 */ /* 0x0003e20000100800 */
[C---:B0-----:R-:W-:Y:S02]  /*64f40*/  FMUL R7, R10.reuse, R24 ;  /* 0x000000180a077220 */ /* 0x041fe40000400000 */
[----:B------:R-:W-:-:S02]  /*64f50*/  FMUL R9, R10, R25 ;  /* 0x000000190a097220 */ /* 0x000fc40000400000 */
[C---:B-1----:R-:W-:Y:S01]  /*64f60*/  FMUL R14, R10.reuse, R29 ;  /* 0x0000001d0a0e7220 */ /* 0x042fe20000400000 */
[----:B------:R0:W-:Y:S02]  /*64f70*/  STL [R1+0x13ec], R7 ;  /* 0x0013ec0701007387 */ /* 0x0001e40000100800 */
[----:B------:R1:W-:Y:S02]  /*64f80*/  STL [R1+0x13e8], R9 ;  /* 0x0013e80901007387 */ /* 0x0003e40000100800 */
[----:B------:R-:W-:Y:S01]  /*64f90*/  STL [R1+0x13e4], R14 ;  /* 0x0013e40e01007387 */ /* 0x000fe20000100800 */
[C---:B0-----:R-:W-:Y:S02]  /*64fa0*/  FMUL R7, R10.reuse, R12 ;  /* 0x0000000c0a077220 */ /* 0x041fe40000400000 */
[C---:B-1----:R-:W-:Y:S02]  /*64fb0*/  FMUL R9, R10.reuse, R0 ;  /* 0x000000000a097220 */ /* 0x042fe40000400000 */
[C---:B------:R-:W-:Y:S01]  /*64fc0*/  FMUL R0, R10.reuse, R20 ;  /* 0x000000140a007220 */ /* 0x040fe20000400000 */
[----:B------:R0:W-:Y:S01]  /*64fd0*/  STL [R1+0x680], R7 ;  /* 0x0006800701007387 */ /* 0x0001e20000100800 */
[----:B------:R-:W-:Y:S01]  /*64fe0*/  MOV R13, c[0x0][0x1c8] ;  /* 0x00007200000d7a02 */ /* 0x000fe20000000f00 */
[----:B------:R-:W-:Y:S01]  /*64ff0*/  STL [R1+0x674], R9 ;  /* 0x0006740901007387 */ /* 0x000fe20000100800 */
[----:B------:R-:W-:Y:S01]  /*65000*/  MOV R4, c[0x0][0x1c8] ;  /* 0x0000720000047a02 */ /* 0x000fe20000000f00 */
[----:B0-----:R-:W-:-:S02]  /*65010*/  FMUL R7, R10, R21 ;  /* 0x000000150a077220 */ /* 0x001fc40000400000 */
[----:B------:R-:W3:Y:S01]  /*65020*/  LDL.LU R21, [R1+0x140] ;  /* 0x0001400001157983 */ /* 0x000ee20000300800 */
[----:B------:R0:W-:Y:S02]  /*65030*/  STL [R1+0x64c], R0 ;  /* 0x00064c0001007387 */ /* 0x0001e40000100800 */
[----:B------:R1:W-:Y:S02]  /*65040*/  STL [R1+0x648], R7 ;  /* 0x0006480701007387 */ /* 0x0003e40000100800 */
[----:B------:R-:W-:Y:S02]  /*65050*/  IMAD R13, R13, 0x19, RZ ;  /* 0x000000190d0d7824 */ /* 0x000fe400078e02ff */
[----:B------:R-:W-:Y:S02]  /*65060*/  IMAD R4, R4, 0x64, RZ ;  /* 0x0000006404047824 */ /* 0x000fe400078e02ff */
[C---:B0-----:R-:W-:Y:S02]  /*65070*/  FMUL R0, R10.reuse, R16 ;  /* 0x000000100a007220 */ /* 0x041fe40000400000 */
[----:B-1----:R-:W-:-:S02]  /*65080*/  FMUL R7, R10, R5 ;  /* 0x000000050a077220 */ /* 0x002fc40000400000 */
[C---:B------:R-:W-:Y:S01]  /*65090*/  FMUL R5, R10.reuse, R8 ;  /* 0x000000080a057220 */ /* 0x040fe20000400000 */
[----:B------:R0:W-:Y:S02]  /*650a0*/  STL [R1+0x63c], R0 ;  /* 0x00063c0001007387 */ /* 0x0001e40000100800 */
[----:B------:R5:W-:Y:S02]  /*650b0*/  STL [R1+0x638], R7 ;  /* 0x0006380701007387 */ /* 0x000be40000100800 */
[----:B------:R-:W-:Y:S02]  /*650c0*/  STL [R1+0x62c], R5 ;  /* 0x00062c0501007387 */ /* 0x000fe40000100800 */
[----:B------:R-:W3:Y:S02]  /*650d0*/  LDL.LU R8, [R1+0x144] ;  /* 0x0001440001087983 */ /* 0x000ee40000300800 */
[----:B0-----:R-:W-:-:S05]  /*650e0*/  FMUL R0, R10, R22 ;  /* 0x000000160a007220 */ /* 0x001fca0000400000 */
[----:B------:R0:W-:Y:S01]  /*650f0*/  STL [R1+0x21c], R0 ;  /* 0x00021c0001007387 */ /* 0x0001e20000100800 */
[----:B-----5:R-:W-:Y:S01]  /*65100*/  LEA.HI.X.SX32 R7, R13, R3, 0x1, P5 ;  /* 0x000000030d077211 */ /* 0x020fe200028f0eff */
[----:B----4-:R-:W-:Y:S01]  /*65110*/  IADD3 R4, P5, R4, R2, RZ ;  /* 0x0000000204047210 */ /* 0x010fe20007fbe0ff */
[----:B--2---:R-:W1:Y:S04]  /*65120*/  MUFU.RCP R15, R15 ;  /* 0x0000000f000f7308 */ /* 0x004e680000001000 */
[----:B------:R-:W-:Y:S01]  /*65130*/  STL [R1+0x2458], R4 ;  /* 0x0024580401007387 */ /* 0x000fe20000100800 */
[----:B---3--:R-:W-:Y:S03]  /*65140*/  STL.64 [R1+0xa18], R6 ;  /* 0x000a180601007387 */ /* 0x008fe60000100a00 */
        /* <DEDUP_REMOVED lines=33> */
[----:B------:R-:W5:Y:S02]  /*65360*/  LDL.LU R20, [R1+0x210] ;  /* 0x0002100001147983 */ /* 0x000f640000300800 */
[C---:B------:R-:W-:Y:S01]  /*65370*/  FMUL R7, R18.reuse, R8 ;  /* 0x0000000812077220 */ /* 0x040fe20000400000 */
[----:B------:R-:W5:Y:S04]  /*65380*/  LDL.LU R16, [R1+0x218] ;  /* 0x0002180001107983 */ /* 0x000f680000300800 */
[----:B------:R0:W-:Y:S04]  /*65390*/  STL [R1+0x1694], R7 ;  /* 0x0016940701007387 */ /* 0x0001e80000100800 */
[----:B0-----:R-:W5:Y:S01]  /*653a0*/  LDL.LU R7, [R1+0x220] ;  /* 0x0002200001077983 */ /* 0x001f620000300800 */
[----:B------:R-:W5:Y:S02]  /*653b0*/  LDL.LU R8, [R1+0x224] ;  /* 0x0002240001087983 */ /* 0x000f640000300800 */
        /* <DEDUP_REMOVED lines=37> */
[----:B------:R0:W-:Y:S02]  /*65610*/  STL [R1+0xf2c], R13 ;  /* 0x000f2c0d01007387 */ /* 0x0001e40000100800 */
[----:B------:R0:W-:Y:S02]  /*65620*/  STL [R1+0xee8], R5 ;  /* 0x000ee80501007387 */ /* 0x0001e40000100800 */
[C---:B-1----:R-:W-:Y:S02]  /*65630*/  FMUL R14, R18.reuse, R25 ;  /* 0x00000019120e7220 */ /* 0x042fe40000400000 */
[C---:B0-----:R-:W-:Y:S02]  /*65640*/  FMUL R13, R18.reuse, R27 ;  /* 0x0000001b120d7220 */ /* 0x041fe40000400000 */
[----:B------:R-:W-:-:S03]  /*65650*/  FMUL R5, R18, R24 ;  /* 0x0000001812057220 */ /* 0x000fc60000400000 */
[----:B------:R0:W-:Y:S02]  /*65660*/  STL [R1+0x7ac], R13 ;  /* 0x0007ac0d01007387 */ /* 0x0001e40000100800 */
[----:B------:R1:W-:Y:S02]  /*65670*/  STL [R1+0x7a8], R5 ;  /* 0x0007a80501007387 */ /* 0x0003e40000100800 */
[----:B------:R-:W-:Y:S02]  /*65680*/  STL [R1+0x7a4], R14 ;  /* 0x0007a40e01007387 */ /* 0x000fe40000100800 */
[C---:B0-----:R-:W-:Y:S02]  /*65690*/  FMUL R13, R18.reuse, R29 ;  /* 0x0000001d120d7220 */ /* 0x041fe40000400000 */
[C---:B-1----:R-:W-:Y:S02]  /*656a0*/  FMUL R5, R18.reuse, R12 ;  /* 0x0000000c12057220 */ /* 0x042fe40000400000 */
[----:B------:R-:W-:-:S02]  /*656b0*/  FMUL R12, R18, R0 ;  /* 0x00000000120c7220 */ /* 0x000fc40000400000 */
[C---:B------:R-:W-:Y:S01]  /*656c0*/  FMUL R0, R18.reuse, R6 ;  /* 0x0000000612007220 */ /* 0x040fe20000400000 */
[----:B------:R-:W-:Y:S01]  /*656d0*/  STL [R1+0x7a0], R13 ;  /* 0x0007a00d01007387 */ /* 0x000fe20000100800 */
[----:B------:R0:W-:Y:S01]  /*656e0*/  STL [R1+0x214], R5 ;  /* 0x0002140501007387 */ /* 0x0001e20000100800 */
[----:B------:R-:W-:Y:S01]  /*656f0*/  MOV R9, c[0x0][0x1c8] ;  /* 0x0000720000097a02 */ /* 0x000fe20000000f00 */
[----:B------:R-:W-:Y:S02]  /*65700*/  STL [R1+0x20c], R12 ;  /* 0x00020c0c01007387 */ /* 0x000fe40000100800 */
[----:B------:R-:W-:Y:S02]  /*65710*/  IMAD.MOV.U32 R10, RZ, RZ, c[0x0][0x1c8] ;  /* 0x00007200ff0a7624 */ /* 0x000fe400078e00ff */
[----:B0-----:R-:W-:Y:S02]  /*65720*/  FMUL R5, R18, R21 ;  /* 0x0000001512057220 */ /* 0x001fe40000400000 */
[----:B------:R-:W3:Y:S01]  /*65730*/  LDL.LU R21, [R1+0x234] ;  /* 0x0002340001157983 */ /* 0x000ee20000300800 */
[----:B------:R0:W-:Y:S02]  /*65740*/  STL [R1+0x204], R0 ;  /* 0x0002040001007387 */ /* 0x0001e40000100800 */
[----:B------:R1:W-:Y:S02]  /*65750*/  STL [R1+0x200], R5 ;  /* 0x0002000501007387 */ /* 0x0003e40000100800 */
[----:B------:R-:W-:-:S02]  /*65760*/  IMAD R9, R9, 0x32, RZ ;  /* 0x0000003209097824 */ /* 0x000fc400078e02ff */
[----:B------:R-:W-:Y:S02]  /*65770*/  FMUL R6, R18, R7 ;  /* 0x0000000712067220 */ /* 0x000fe40000400000 */
[----:B------:R-:W-:Y:S02]  /*65780*/  IMAD R10, R10, 0xc8, RZ ;  /* 0x000000c80a0a7824 */ /* 0x000fe400078e02ff */
[C---:B0-----:R-:W-:Y:S02]  /*65790*/  FMUL R0, R18.reuse, R20 ;  /* 0x0000001412007220 */ /* 0x041fe40000400000 */
[----:B-1----:R-:W-:-:S03]  /*657a0*/  FMUL R5, R18, R16 ;  /* 0x0000001012057220 */ /* 0x002fc60000400000 */
[----:B------:R0:W-:Y:S02]  /*657b0*/  STL [R1+0x1fc], R0 ;  /* 0x0001fc0001007387 */ /* 0x0001e40000100800 */
[----:B------:R5:W-:Y:S02]  /*657c0*/  STL [R1+0x1f8], R5 ;  /* 0x0001f80501007387 */ /* 0x000be40000100800 */
[----:B------:R4:W-:Y:S02]  /*657d0*/  STL [R1+0x1f4], R6 ;  /* 0x0001f40601007387 */ /* 0x0009e40000100800 */
[----:B0-----:R-:W-:Y:S01]  /*657e0*/  FMUL R0, R18, R8 ;  /* 0x0000000812007220 */ /* 0x001fe20000400000 */
[----:B-----5:R-:W-:Y:S01]  /*657f0*/  LEA.HI.X.SX32 R5, R9, R3, 0x1, P5 ;  /* 0x0000000309057211 */ /* 0x020fe200028f0eff */
[----:B----4-:R-:W-:Y:S01]  /*65800*/  IADD3 R6, P5, R10, R2, RZ ;  /* 0x000000020a067210 */ /* 0x010fe20007fbe0ff */
[----:B--2---:R-:W0:Y:S03]  /*65810*/  MUFU.RCP R19, R19 ;  /* 0x0000001300137308 */ /* 0x004e260000001000 */
[----:B---3--:R1:W-:Y:S01]  /*65820*/  STL.64 [R1+0xa08], R4 ;  /* 0x000a080401007387 */ /* 0x0083e20000100a00 */
[----:B------:R2:W-:Y:S03]  /*65830*/  STL [R1+0x1f0], R0 ;  /* 0x0001f00001007387 */ /* 0x0005e60000100800 */
[----:B-1----:R-:W3:Y:S01]  /*65840*/  LDL.LU R5, [R1+0x23c] ;  /* 0x00023c0001057983 */ /* 0x002ee20000300800 */
[----:B------:R-:W-:Y:S02]  /*65850*/  STL [R1+0x2444], R6 ;  /* 0x0024440601007387 */ /* 0x000fe40000100800 */
[----:B------:R-:W-:Y:S02]  /*65860*/  STL [R1+0x2440], R2 ;  /* 0x0024400201007387 */ /* 0x000fe40000100800 */
[----:B------:R-:W-:Y:S02]  /*65870*/  STL [R1+0x243c], R3 ;  /* 0x00243c0301007387 */ /* 0x000fe40000100800 */
[C---:B--2---:R-:W-:Y:S01]  /*65880*/  FMUL R0, R15.reuse, R22 ;  /* 0x000000160f007220 */ /* 0x044fe20000400000 */
[----:B0-----:R0:W-:Y:S04]  /*65890*/  STL [R1+0x2448], R19 ;  /* 0x0024481301007387 */ /* 0x0011e80000100800 */
[----:B0-----:R-:W2:Y:S01]  /*658a0*/  LDL.LU R19, [R1+0x244] ;  /* 0x0002440001137983 */ /* 0x001ea20000300800 */
[----:B------:R-:W4:Y:S02]  /*658b0*/  LDL.LU R6, [R1+0x24c] ;  /* 0x00024c0001067983 */ /* 0x000f240000300800 */
[----:B------:R0:W-:Y:S02]  /*658c0*/  STL [R1+0x1680], R0 ;  /* 0x0016800001007387 */ /* 0x0001e40000100800 */
[----:B------:R-:W5:Y:S01]  /*658d0*/  LDL.LU R2, [R1+0x254] ;  /* 0x0002540001027983 */ /* 0x000f620000300800 */
        /* <DEDUP_REMOVED lines=22> */
[----:B------:R-:W5:Y:S01]  /*65a40*/  LDL.LU R29, [R1+0x2f0] ;  /* 0x0002f000011d7983 */ /* 0x000f620000300800 */
[----:B------:R-:W5:Y:S02]  /*65a50*/  LDL.LU R12, [R1+0x2f8] ;  /* 0x0002f800010c7983 */ /* 0x000f640000300800 */
[----:B------:R-:W5:Y:S01]  /*65a60*/  LDL.LU R11, [R1+0x300] ;  /* 0x00030000010b7983 */ /* 0x000f620000300800 */
[----:B0-----:R-:W5:Y:S01]  /*65a70*/  LDL.LU R0, [R1+0x308] ;  /* 0x0003080001007983 */ /* 0x001f620000300800 */
[----:B------:R-:W5:Y:S02]  /*65a80*/  LDL.LU R20, [R1+0x310] ;  /* 0x0003100001147983 */ /* 0x000f640000300800 */
[----:B---3--:R-:W-:-:S05]  /*65a90*/  FMUL R5, R15, R5 ;  /* 0x000000050f057220 */ /* 0x008fca0000400000 */
[----:B------:R0:W-:Y:S01]  /*65aa0*/  STL [R1+0x1674], R5 ;  /* 0x0016740501007387 */ /* 0x0001e20000100800 */
[----:B------:R-:W3:Y:S02]  /*65ab0*/  LDL.LU R21, [R1+0x318] ;  /* 0x0003180001157983 */ /* 0x000ee40000300800 */
[C---:B--2---:R-:W-:Y:S02]  /*65ac0*/  FMUL R19, R15.reuse, R19 ;  /* 0x000000130f137220 */ /* 0x044fe40000400000 */
[C---:B----4-:R-:W-:Y:S01]  /*65ad0*/  FMUL R6, R15.reuse, R6 ;  /* 0x000000060f067220 */ /* 0x050fe20000400000 */
[----:B0-----:R-:W2:Y:S01]  /*65ae0*/  LDL.LU R5, [R1+0x320] ;  /* 0x0003200001057983 */ /* 0x001ea20000300800 */
[----:B-----5:R-:W-:-:S03]  /*65af0*/  FMUL R2, R15, R2 ;  /* 0x000000020f027220 */ /* 0x020fc60000400000 */
[----:B------:R0:W-:Y:S01]  /*65b00*/  STL [R1+0x1670], R19 ;  /* 0x0016701301007387 */ /* 0x0001e20000100800 */
[C---:B------:R-:W-:Y:S02]  /*65b10*/  FMUL R3, R15.reuse, R3 ;  /* 0x000000030f037220 */ /* 0x040fe40000400000 */
[C---:B------:R-:W-:Y:S01]  /*65b20*/  FMUL R22, R15.reuse, R22 ;  /* 0x000000160f167220 */ /* 0x040fe20000400000 */
[----:B0-----:R-:W4:Y:S01]  /*65b30*/  LDL.LU R19, [R1+0x2448] ;  /* 0x0024480001137983 */ /* 0x001f220000300800 */
[----:B------:R0:W-:Y:S03]  /*65b40*/  STL [R1+0x166c], R6 ;  /* 0x00166c0601007387 */ /* 0x0001e60000100800 */
[----:B0-----:R-:W5:Y:S01]  /*65b50*/  LDL.LU R6, [R1+0x2444] ;  /* 0x0024440001067983 */ /* 0x001f620000300800 */
[----:B------:R0:W-:Y:S03]  /*65b60*/  STL [R1+0x1668], R2 ;  /* 0x0016680201007387 */ /* 0x0001e60000100800 */
[----:B0-----:R-:W4:Y:S01]  /*65b70*/  LDL.LU R2, [R1+0x2440] ;  /* 0x0024400001027983 */ /* 0x001f220000300800 */
        /* <DEDUP_REMOVED lines=10> */
[----:B0-----:R-:W5:Y:S01]  /*65c20*/  LDL.LU R8, [R1+0x230] ;  /* 0x0002300001087983 */ /* 0x001f620000300800 */
[----:B------:R-:W-:-:S05]  /*65c30*/  FMUL R7, R15, R7 ;  /* 0x000000070f077220 */ /* 0x000fca0000400000 */
[----:B------:R0:W-:Y:S02]  /*65c40*/  STL [R1+0x1530], R7 ;  /* 0x0015300701007387 */ /* 0x0001e40000100800 */
[C---:B0-----:R-:W-:Y:S02]  /*65c50*/  FMUL R7, R15.reuse, R10 ;  /* 0x0000000a0f077220 */ /* 0x041fe40000400000 */
[C---:B------:R-:W-:Y:S02]  /*65c60*/  FMUL R10, R15.reuse, R9 ;  /* 0x000000090f0a7220 */ /* 0x040fe40000400000 */
[C---:B------:R-:W-:Y:S01]  /*65c70*/  FMUL R9, R15.reuse, R28 ;  /* 0x0000001c0f097220 */ /* 0x040fe20000400000 */
[----:B------:R0:W-:Y:S02]  /*65c80*/  STL [R1+0x152c], R7 ;  /* 0x00152c0701007387 */ /* 0x0001e40000100800 */
[----:B------:R1:W-:Y:S02]  /*65c90*/  STL [R1+0x1528], R10 ;  /* 0x0015280a01007387 */ /* 0x0003e40000100800 */
[----:B------:R1:W-:Y:S02]  /*65ca0*/  STL [R1+0x1524], R9 ;  /* 0x0015240901007387 */ /* 0x0003e40000100800 */
[----:B0-----:R-:W-:-:S02]  /*65cb0*/  FMUL R7, R15, R18 ;  /* 0x000000120f077220 */ /* 0x001fc40000400000 */
[C---:B-1----:R-:W-:Y:S02]  /*65cc0*/  FMUL R10, R15.reuse, R23 ;  /* 0x000000170f0a7220 */ /* 0x042fe40000400000 */
[C---:B------:R-:W-:Y:S01]  /*65cd0*/  FMUL R9, R15.reuse, R14 ;  /* 0x0000000e0f097220 */ /* 0x040fe20000400000 */
[----:B------:R0:W-:Y:S02]  /*65ce0*/  STL [R1+0x79c], R7 ;  /* 0x00079c0701007387 */ /* 0x0001e40000100800 */
[----:B------:R1:W-:Y:S02]  /*65cf0*/  STL [R1+0x798], R10 ;  /* 0x0007980a01007387 */ /* 0x0003e40000100800 */
[C---:B0-----:R-:W-:Y:S02]  /*65d00*/  FMUL R7, R15.reuse, R16 ;  /* 0x000000100f077220 */ /* 0x041fe40000400000 */
[----:B------:R-:W5:Y:S01]  /*65d10*/  LDL.LU R16, [R1+0x238] ;  /* 0x0002380001107983 */ /* 0x000f620000300800 */
[----:B------:R0:W-:Y:S02]  /*65d20*/  STL [R1+0x794], R9 ;  /* 0x0007940901007387 */ /* 0x0001e40000100800 */
[----:B------:R0:W-:Y:S02]  /*65d30*/  STL [R1+0x790], R7 ;  /* 0x0007900701007387 */ /* 0x0001e40000100800 */
[----:B-1----:R-:W-:-:S02]  /*65d40*/  FMUL R10, R15, R27 ;  /* 0x0000001b0f0a7220 */ /* 0x002fc40000400000 */
[C---:B0-----:R-:W-:Y:S02]  /*65d50*/  FMUL R9, R15.reuse, R17 ;  /* 0x000000110f097220 */ /* 0x041fe40000400000 */
[----:B------:R-:W-:-:S03]  /*65d60*/  FMUL R7, R15, R26 ;  /* 0x0000001a0f077220 */ /* 0x000fc60000400000 */
[----:B------:R0:W-:Y:S02]  /*65d70*/  STL [R1+0x78c], R9 ;  /* 0x00078c0901007387 */ /* 0x0001e40000100800 */
[----:B------:R1:W-:Y:S02]  /*65d80*/  STL [R1+0x788], R7 ;  /* 0x0007880701007387 */ /* 0x0003e40000100800 */
[----:B------:R1:W-:Y:S02]  /*65d90*/  STL [R1+0x784], R10 ;  /* 0x0007840a01007387 */ /* 0x0003e40000100800 */
[C---:B0-----:R-:W-:Y:S02]  /*65da0*/  FMUL R9, R15.reuse, R24 ;  /* 0x000000180f097220 */ /* 0x041fe40000400000 */
[C---:B-1----:R-:W-:Y:S02]  /*65db0*/  FMUL R7, R15.reuse, R25 ;  /* 0x000000190f077220 */ /* 0x042fe40000400000 */
[C---:B------:R-:W-:Y:S01]  /*65dc0*/  FMUL R10, R15.reuse, R29 ;  /* 0x0000001d0f0a7220 */ /* 0x040fe20000400000 */
[----:B------:R0:W-:Y:S02]  /*65dd0*/  STL [R1+0x780], R9 ;  /* 0x0007800901007387 */ /* 0x0001e40000100800 */
[----:B------:R1:W-:Y:S01]  /*65de0*/  STL [R1+0x1ec], R7 ;  /* 0x0001ec0701007387 */ /* 0x0003e20000100800 */
[----:B------:R-:W-:Y:S01]  /*65df0*/  MOV R4, c[0x0][0x1c8] ;  /* 0x0000720000047a02 */ /* 0x000fe20000000f00 */
[----:B------:R-:W-:Y:S02]  /*65e00*/  STL [R1+0x1e8], R10 ;  /* 0x0001e80a01007387 */ /* 0x000fe40000100800 */
[----:B------:R-:W-:-:S02]  /*65e10*/  FMUL R0, R15, R0 ;  /* 0x000000000f007220 */ /* 0x000fc40000400000 */
[C---:B0-----:R-:W-:Y:S02]  /*65e20*/  FMUL R9, R15.reuse, R12 ;  /* 0x0000000c0f097220 */ /* 0x041fe40000400000 */
[C---:B-1----:R-:W-:Y:S02]  /*65e30*/  FMUL R7, R15.reuse, R11 ;  /* 0x0000000b0f077220 */ /* 0x042fe40000400000 */
[----:B------:R-:W5:Y:S01]  /*65e40*/  LDL.LU R11, [R1+0x240] ;  /* 0x00024000010b7983 */ /* 0x000f620000300800 */
[----:B------:R-:W-:Y:S02]  /*65e50*/  STL [R1+0x1e4], R9 ;  /* 0x0001e40901007387 */ /* 0x000fe40000100800 */
[----:B------:R0:W-:Y:S02]  /*65e60*/  STL [R1+0x1e0], R7 ;  /* 0x0001e00701007387 */ /* 0x0001e40000100800 */
[----:B------:R-:W-:Y:S01]  /*65e70*/  IMAD R4, R4, 0x64, RZ ;  /* 0x0000006404047824 */ /* 0x000fe200078e02ff */
[----:B------:R-:W-:Y:S01]  /*65e80*/  MOV R13, c[0x0][0x1c8] ;  /* 0x00007200000d7a02 */ /* 0x000fe20000000f00 */
[----:B------:R2:W-:Y:S01]  /*65e90*/  STL [R1+0x1dc], R0 ;  /* 0x0001dc0001007387 */ /* 0x0005e20000100800 */
[----:B0-----:R-:W-:-:S03]  /*65ea0*/  FMUL R7, R15, R20 ;  /* 0x000000140f077220 */ /* 0x001fc60000400000 */
[----:B------:R-:W-:Y:S02]  /*65eb0*/  IMAD R13, R13, 0x190, RZ ;  /* 0x000001900d0d7824 */ /* 0x000fe400078e02ff */
[----:B------:R4:W-:Y:S01]  /*65ec0*/  STL [R1+0x1d8], R7 ;  /* 0x0001d80701007387 */ /* 0x0009e20000100800 */
[----:B---3--:R-:W-:-:S05]  /*65ed0*/  FMUL R9, R15, R21 ;  /* 0x000000150f097220 */ /* 0x008fca0000400000 */
[----:B------:R-:W-:Y:S01]  /*65ee0*/  STL [R1+0x1d4], R9 ;  /* 0x0001d40901007387 */ /* 0x000fe20000100800 */
[----:B------:R-:W3:Y:S02]  /*65ef0*/  LDL.LU R21, [R1+0x248] ;  /* 0x0002480001157983 */ /* 0x000ee40000300800 */
[----:B--2---:R-:W-:-:S05]  /*65f00*/  FMUL R0, R15, R5 ;  /* 0x000000050f007220 */ /* 0x004fca0000400000 */
[----:B------:R-:W-:Y:S01]  /*65f10*/  STL [R1+0x1d0], R0 ;  /* 0x0001d00001007387 */ /* 0x000fe20000100800 */
[----:B----4-:R-:W-:Y:S01]  /*65f20*/  LEA.HI.X.SX32 R7, R4, R3, 0x1, P5 ;  /* 0x0000000304077211 */ /* 0x010fe200028f0eff */
[----:B-----5:R-:W0:Y:S04]  /*65f30*/  MUFU.RCP R22, R22 ;  /* 0x0000001600167308 */ /* 0x020e280000001000 */
[----:B------:R1:W-:Y:S02]  /*65f40*/  STL.64 [R1+0xa00], R6 ;  /* 0x000a000601007387 */ /* 0x0003e40000100a00 */
[----:B-1----:R-:W-:Y:S01]  /*65f50*/  IADD3 R6, P5, R13, R2, RZ ;  /* 0x000000020d067210 */ /* 0x002fe20007fbe0ff */
[----:B------:R-:W-:-:S04]  /*65f60*/  FMUL R0, R19, R8 ;  /* 0x0000000813007220 */ /* 0x000fc80000400000 */
[----:B------:R-:W-:Y:S01]  /*65f70*/  STL [R1+0x2430], R6 ;  /* 0x0024300601007387 */ /* 0x000fe20000100800 */
[----:B------:R-:W-:Y:S02]  /*65f80*/  STL [R1+0x242c], R2 ;  /* 0x00242c0201007387 */ /* 0x000fe40000100800 */
[----:B------:R-:W-:Y:S02]  /*65f90*/  STL [R1+0x2428], R3 ;  /* 0x0024280301007387 */ /* 0x000fe40000100800 */
[----:B0-----:R0:W-:Y:S02]  /*65fa0*/  STL [R1+0x2434], R22 ;  /* 0x0024341601007387 */ /* 0x0011e40000100800 */
        /* <DEDUP_REMOVED lines=30> */
[----:B0-----:R-:W5:Y:S01]  /*66190*/  LDL.LU R0, [R1+0x31c] ;  /* 0x00031c0001007983 */ /* 0x001f620000300800 */
[----:B---3--:R-:W-:-:S05]  /*661a0*/  FMUL R11, R19, R21 ;  /* 0x00000015130b7220 */ /* 0x008fca0000400000 */
[----:B------:R0:W-:Y:S04]  /*661b0*/  STL [R1+0x1654], R11 ;  /* 0x0016540b01007387 */ /* 0x0001e80000100800 */
[----:B0-----:R-:W3:Y:S01]  /*661c0*/  LDL.LU R11, [R1+0x324] ;  /* 0x00032400010b7983 */ /* 0x001ee20000300800 */
[----:B------:R-:W3:Y:S02]  /*661d0*/  LDL.LU R21, [R1+0x328] ;  /* 0x0003280001157983 */ /* 0x000ee40000300800 */
[C---:B--2---:R-:W-:Y:S02]  /*661e0*/  FMUL R22, R19.reuse, R22 ;  /* 0x0000001613167220 */ /* 0x044fe40000400000 */
[C---:B----4-:R-:W-:Y:S02]  /*661f0*/  FMUL R6, R19.reuse, R6 ;  /* 0x0000000613067220 */ /* 0x050fe40000400000 */
[----:B-----5:R-:W-:-:S02]  /*66200*/  FMUL R2, R19, R2 ;  /* 0x0000000213027220 */ /* 0x020fc40000400000 */
[C---:B------:R-:W-:Y:S01]  /*66210*/  FMUL R3, R19.reuse, R3 ;  /* 0x0000000313037220 */ /* 0x040fe20000400000 */
[----:B------:R0:W-:Y:S01]  /*66220*/  STL [R1+0x1650], R22 ;  /* 0x0016501601007387 */ /* 0x0001e20000100800 */
[----:B------:R-:W-:-:S03]  /*66230*/  FMUL R8, R19, R8 ;  /* 0x0000000813087220 */ /* 0x000fc60000400000 */
[----:B0-----:R-:W2:Y:S01]  /*66240*/  LDL.LU R22, [R1+0x2434] ;  /* 0x0024340001167983 */ /* 0x001ea20000300800 */
[----:B------:R0:W-:Y:S03]  /*66250*/  STL [R1+0x164c], R6 ;  /* 0x00164c0601007387 */ /* 0x0001e60000100800 */
[----:B0-----:R-:W4:Y:S01]  /*66260*/  LDL.LU R6, [R1+0x2430] ;  /* 0x0024300001067983 */ /* 0x001f220000300800 */
[----:B------:R0:W-:Y:S03]  /*66270*/  STL [R1+0x1648], R2 ;  /* 0x0016480201007387 */ /* 0x0001e60000100800 */
[----:B0-----:R-:W5:Y:S01]  /*66280*/  LDL.LU R2, [R1+0x242c] ;  /* 0x00242c0001027983 */ /* 0x001f620000300800 */
[----:B------:R0:W-:Y:S02]  /*66290*/  STL [R1+0x1644], R3 ;  /* 0x0016440301007387 */ /* 0x0001e40000100800 */
[C---:B------:R-:W-:Y:S01]  /*662a0*/  FMUL R9, R19.reuse, R9 ;  /* 0x0000000913097220 */ /* 0x040fe20000400000 */
[----:B0-----:R-:W2:Y:S01]  /*662b0*/  LDL.LU R3, [R1+0x2428] ;  /* 0x0024280001037983 */ /* 0x001ea20000300800 */
[----:B------:R0:W-:Y:S02]  /*662c0*/  STL [R1+0x1508], R8 ;  /* 0x0015080801007387 */ /* 0x0001e40000100800 */
[C---:B------:R-:W-:Y:S01]  /*662d0*/  FMUL R10, R19.reuse, R10 ;  /* 0x0000000a130a7220 */ /* 0x040fe20000400000 */
[----:B0-----:R-:W4:Y:S01]  /*662e0*/  LDL.LU R8, [R1+0x2424] ;  /* 0x0024240001087983 */ /* 0x001f220000300800 */
        /* <DEDUP_REMOVED lines=8> */
[----:B------:R-:W-:-:S03]  /*66370*/  FMUL R13, R19, R4 ;  /* 0x00000004130d7220 */ /* 0x000fc60000400000 */
[----:B------:R0:W-:Y:S01]  /*66380*/  STL [R1+0x14ec], R7 ;  /* 0x0014ec0701007387 */ /* 0x0001e20000100800 */
[C---:B------:R-:W-:Y:S02]  /*66390*/  FMUL R4, R19.reuse, R15 ;  /* 0x0000000f13047220 */ /* 0x040fe40000400000 */
        /* <DEDUP_REMOVED lines=8> */
[----:B------:R-:W5:Y:S01]  /*66420*/  LDL.LU R20, [R1+0x330] ;  /* 0x0003300001147983 */ /* 0x000f620000300800 */
[----:B------:R0:W-:Y:S02]  /*66430*/  STL [R1+0x754], R7 ;  /* 0x0007540701007387 */ /* 0x0001e40000100800 */
[----:B------:R1:W-:Y:S02]  /*66440*/  STL [R1+0x750], R4 ;  /* 0x0007500401007387 */ /* 0x0003e40000100800 */
[----:B------:R-:W-:-:S02]  /*66450*/  FMUL R13, R19, R26 ;  /* 0x0000001a130d7220 */ /* 0x000fc40000400000 */
[C---:B0-----:R-:W-:Y:S02]  /*66460*/  FMUL R7, R19.reuse, R14 ;  /* 0x0000000e13077220 */ /* 0x041fe40000400000 */
[----:B-1----:R-:W-:-:S03]  /*66470*/  FMUL R4, R19, R17 ;  /* 0x0000001113047220 */ /* 0x002fc60000400000 */
[----:B------:R0:W-:Y:S02]  /*66480*/  STL [R1+0x74c], R7 ;  /* 0x00074c0701007387 */ /* 0x0001e40000100800 */
[----:B------:R1:W-:Y:S02]  /*66490*/  STL [R1+0x748], R4 ;  /* 0x0007480401007387 */ /* 0x0003e40000100800 */
[----:B------:R1:W-:Y:S02]  /*664a0*/  STL [R1+0x744], R13 ;  /* 0x0007440d01007387 */ /* 0x0003e40000100800 */
[C---:B0-----:R-:W-:Y:S02]  /*664b0*/  FMUL R7, R19.reuse, R27 ;  /* 0x0000001b13077220 */ /* 0x041fe40000400000 */
[C---:B-1----:R-:W-:Y:S02]  /*664c0*/  FMUL R4, R19.reuse, R24 ;  /* 0x0000001813047220 */ /* 0x042fe40000400000 */
[C---:B------:R-:W-:Y:S01]  /*664d0*/  FMUL R13, R19.reuse, R25 ;  /* 0x00000019130d7220 */ /* 0x040fe20000400000 */
[----:B------:R0:W-:Y:S01]  /*664e0*/  STL [R1+0x740], R7 ;  /* 0x0007400701007387 */ /* 0x0001e20000100800 */
[----:B------:R-:W-:Y:S01]  /*664f0*/  MOV R10, c[0x0][0x1c8] ;  /* 0x00007200000a7a02 */ /* 0x000fe20000000f00 */
[----:B------:R1:W-:Y:S02]  /*66500*/  STL [R1+0x1b8], R4 ;  /* 0x0001b80401007387 */ /* 0x0003e40000100800 */
[----:B------:R-:W-:Y:S02]  /*66510*/  STL [R1+0x1b4], R13 ;  /* 0x0001b40d01007387 */ /* 0x000fe40000100800 */
[----:B------:R-:W-:-:S02]  /*66520*/  FMUL R12, R19, R12 ;  /* 0x0000000c130c7220 */ /* 0x000fc40000400000 */
[C---:B0-----:R-:W-:Y:S02]  /*66530*/  FMUL R7, R19.reuse, R29 ;  /* 0x0000001d13077220 */ /* 0x041fe40000400000 */
[C---:B-1----:R-:W-:Y:S02]  /*66540*/  FMUL R4, R19.reuse, R16 ;  /* 0x0000001013047220 */ /* 0x042fe40000400000 */
[----:B------:R-:W5:Y:S01]  /*66550*/  LDL.LU R16, [R1+0x338] ;  /* 0x0003380001107983 */ /* 0x000f620000300800 */
[----:B------:R0:W-:Y:S02]  /*66560*/  STL [R1+0x1b0], R7 ;  /* 0x0001b00701007387 */ /* 0x0001e40000100800 */
[----:B------:R-:W-:Y:S02]  /*66570*/  IMAD R10, R10, 0xc8, RZ ;  /* 0x000000c80a0a7824 */ /* 0x000fe400078e02ff */
[----:B------:R3:W-:Y:S02]  /*66580*/  STL [R1+0x1ac], R4 ;  /* 0x0001ac0401007387 */ /* 0x0007e40000100800 */
[----:B------:R-:W-:Y:S01]  /*66590*/  IMAD.MOV.U32 R9, RZ, RZ, c[0x0][0x1c8] ;  /* 0x00007200ff097624 */ /* 0x000fe200078e00ff */
[----:B------:R-:W-:Y:S01]  /*665a0*/  STL [R1+0x1a8], R12 ;  /* 0x0001a80c01007387 */ /* 0x000fe20000100800 */
[----:B0-----:R-:W-:-:S02]  /*665b0*/  FMUL R7, R19, R0 ;  /* 0x0000000013077220 */ /* 0x001fc40000400000 */
[----:B------:R-:W-:-:S03]  /*665c0*/  IMAD R9, R9, 0x320, RZ ;  /* 0x0000032009097824 */ /* 0x000fc600078e02ff */
[----:B------:R2:W-:Y:S01]  /*665d0*/  STL [R1+0x1a4], R7 ;  /* 0x0001a40701007387 */ /* 0x0005e20000100800 */
[C---:B---3--:R-:W-:Y:S02]  /*665e0*/  FMUL R4, R19.reuse, R11 ;  /* 0x0000000b13047220 */ /* 0x048fe40000400000 */
[----:B------:R-:W-:-:S03]  /*665f0*/  FMUL R0, R19, R21 ;  /* 0x0000001513007220 */ /* 0x000fc60000400000 */
[----:B------:R-:W-:Y:S01]  /*66600*/  STL [R1+0x1a0], R4 ;  /* 0x0001a00401007387 */ /* 0x000fe20000100800 */
[----:B------:R-:W3:Y:S02]  /*66610*/  LDL.LU R11, [R1+0x340] ;  /* 0x00034000010b7983 */ /* 0x000ee40000300800 */
[----:B------:R-:W-:Y:S01]  /*66620*/  STL [R1+0x19c], R0 ;  /* 0x00019c0001007387 */ /* 0x000fe20000100800 */
[----:B--2---:R-:W-:Y:S01]  /*66630*/  LEA.HI.X.SX32 R7, R10, R3, 0x1, P5 ;  /* 0x000000030a077211 */ /* 0x004fe200028f0eff */
[----:B----4-:R-:W0:Y:S04]  /*66640*/  MUFU.RCP R8, R8 ;  /* 0x0000000800087308 */ /* 0x010e280000001000 */
[----:B------:R5:W-:Y:S02]  /*66650*/  STL.64 [R1+0x9f8], R6 ;  /* 0x0009f80601007387 */ /* 0x000be40000100a00 */
[----:B-----5:R-:W-:Y:S01]  /*66660*/  IADD3 R6, P5, R9, R2, RZ ;  /* 0x0000000209067210 */ /* 0x020fe20007fbe0ff */
        /* <DEDUP_REMOVED lines=61> */
[----:B0-----:R-:W4:Y:S01]  /*66a40*/  LDL.LU R21, [R1+0x334] ;  /* 0x0003340001157983 */ /* 0x001f220000300800 */
        /* <DEDUP_REMOVED lines=10> */
[----:B------:R-:W-:Y:S02]  /*66af0*/  STL [R1+0x708], R10 ;  /* 0x0007080a01007387 */ /* 0x000fe40000100800 */
[C---:B------:R-:W-:Y:S02]  /*66b00*/  FMUL R4, R22.reuse, R20 ;  /* 0x0000001416047220 */ /* 0x040fe40000400000 */
[----:B------:R1:W-:Y:S01]  /*66b10*/  STL [R1+0x704], R9 ;  /* 0x0007040901007387 */ /* 0x0003e20000100800 */
[----:B------:R-:W4:Y:S01]  /*66b20*/  LDL.LU R20, [R1+0x33c] ;  /* 0x00033c0001147983 */ /* 0x000f220000300800 */
[----:B0-----:R-:W-:-:S05]  /*66b30*/  FMUL R7, R22, R15 ;  /* 0x0000000f16077220 */ /* 0x001fca0000400000 */
[----:B------:R0:W-:Y:S01]  /*66b40*/  STL [R1+0x700], R7 ;  /* 0x0007000701007387 */ /* 0x0001e20000100800 */
[----:B------:R0:W-:Y:S02]  /*66b50*/  STL [R1+0x3c0], R4 ;  /* 0x0003c00401007387 */ /* 0x0001e40000100800 */
[C---:B-1----:R-:W-:Y:S02]  /*66b60*/  FMUL R9, R22.reuse, R17 ;  /* 0x0000001116097220 */ /* 0x042fe40000400000 */
        /* <DEDUP_REMOVED lines=11> */
[----:B------:R3:W-:Y:S01]  /*66c20*/  STL [R1+0x154], R9 ;  /* 0x0001540901007387 */ /* 0x0007e20000100800 */
[----:B------:R-:W-:Y:S01]  /*66c30*/  MOV R14, c[0x0][0x1c8] ;  /* 0x00007200000e7a02 */ /* 0x000fe20000000f00 */
[----:B0-----:R-:W-:-:S02]  /*66c40*/  FMUL R7, R22, R25 ;  /* 0x0000001916077220 */ /* 0x001fc40000400000 */
[C---:B-1----:R-:W-:Y:S02]  /*66c50*/  FMUL R4, R22.reuse, R16 ;  /* 0x0000001016047220 */ /* 0x042fe40000400000 */
[----:B---3--:R-:W-:Y:S01]  /*66c60*/  FMUL R9, R22, R29 ;  /* 0x0000001d16097220 */ /* 0x008fe20000400000 */
[----:B------:R-:W3:Y:S01]  /*66c70*/  LDL.LU R16, [R1+0x344] ;  /* 0x0003440001107983 */ /* 0x000ee20000300800 */
[----:B------:R0:W-:Y:S02]  /*66c80*/  STL [R1+0x150], R7 ;  /* 0x0001500701007387 */ /* 0x0001e40000100800 */
[----:B------:R-:W-:Y:S02]  /*66c90*/  IMAD R13, R13, 0x190, RZ ;  /* 0x000001900d0d7824 */ /* 0x000fe400078e02ff */
[----:B------:R1:W-:Y:S02]  /*66ca0*/  STL [R1+0x14c], R4 ;  /* 0x00014c0401007387 */ /* 0x0003e40000100800 */
[----:B------:R-:W-:Y:S01]  /*66cb0*/  IMAD R14, R14, 0x322, RZ ;  /* 0x000003220e0e7824 */ /* 0x000fe200078e02ff */
[----:B------:R-:W-:Y:S01]  /*66cc0*/  STL [R1+0x148], R9 ;  /* 0x0001480901007387 */ /* 0x000fe20000100800 */
[----:B0-----:R-:W-:-:S02]  /*66cd0*/  FMUL R7, R22, R12 ;  /* 0x0000000c16077220 */ /* 0x001fc40000400000 */
[C---:B-1----:R-:W-:Y:S02]  /*66ce0*/  FMUL R4, R22.reuse, R0 ;  /* 0x0000000016047220 */ /* 0x042fe40000400000 */
[----:B------:R-:W-:Y:S01]  /*66cf0*/  FMUL R0, R22, R11 ;  /* 0x0000000b16007220 */ /* 0x000fe20000400000 */
[----:B------:R2:W-:Y:S02]  /*66d00*/  STL [R1+0x144], R7 ;  /* 0x0001440701007387 */ /* 0x0005e40000100800 */
[----:B------:R-:W-:Y:S01]  /*66d10*/  STL [R1+0x140], R4 ;  /* 0x0001400401007387 */ /* 0x000fe20000100800 */
[----:B--2---:R-:W-:Y:S01]  /*66d20*/  LEA.HI.X.SX32 R7, R13, R3, 0x1, P5 ;  /* 0x000000030d077211 */ /* 0x004fe200028f0eff */
[----:B-----5:R-:W-:Y:S01]  /*66d30*/  IADD3 R14, P5, R14, R2, RZ ;  /* 0x000000020e0e7210 */ /* 0x020fe20007fbe0ff */
[----:B----4-:R-:W0:Y:S03]  /*66d40*/  MUFU.RCP R5, R5 ;  /* 0x0000000500057308 */ /* 0x010e260000001000 */
[----:B------:R1:W-:Y:S01]  /*66d50*/  STL.64 [R1+0xa20], R6 ;  /* 0x000a200601007387 */ /* 0x0003e20000100a00 */
[----:B------:R2:W-:Y:S03]  /*66d60*/  STL [R1+0x13c], R0 ;  /* 0x00013c0001007387 */ /* 0x0005e60000100800 */
[----:B-1----:R-:W4:Y:S01]  /*66d70*/  LDL.LU R7, [R1+0x34c] ;  /* 0x00034c0001077983 */ /* 0x002f220000300800 */
[----:B------:R-:W-:Y:S02]  /*66d80*/  STL [R1+0x2408], R14 ;  /* 0x0024080e01007387 */ /* 0x000fe40000100800 */
[----:B------:R-:W-:Y:S02]  /*66d90*/  STL [R1+0x2404], R2 ;  /* 0x0024040201007387 */ /* 0x000fe40000100800 */
[----:B------:R-:W-:Y:S02]  /*66da0*/  STL [R1+0x2400], R3 ;  /* 0x0024000301007387 */ /* 0x000fe40000100800 */
[C---:B--2---:R-:W-:Y:S01]  /*66db0*/  FMUL R0, R8.reuse, R21 ;  /* 0x0000001508007220 */ /* 0x044fe20000400000 */
[----:B0-----:R0:W-:Y:S04]  /*66dc0*/  STL [R1+0x240c], R5 ;  /* 0x00240c0501007387 */ /* 0x0011e80000100800 */
[----:B0-----:R-:W2:Y:S01]  /*66dd0*/  LDL.LU R5, [R1+0x354] ;  /* 0x0003540001057983 */ /* 0x001ea20000300800 */
[----:B------:R-:W5:Y:S02]  /*66de0*/  LDL.LU R14, [R1+0x35c] ;  /* 0x00035c00010e7983 */ /* 0x000f640000300800 */
        /* <DEDUP_REMOVED lines=20> */
[----:B------:R0:W-:Y:S01]  /*66f30*/  STL [R1+0x15d8], R0 ;  /* 0x0015d80001007387 */ /* 0x0001e20000100800 */
[----:B------:R-:W3:Y:S02]  /*66f40*/  LDL.LU R26, [R1+0x3e4] ;  /* 0x0003e400011a7983 */ /* 0x000ee40000300800 */
[----:B------:R-:W3:Y:S02]  /*66f50*/  LDL.LU R27, [R1+0x3ec] ;  /* 0x0003ec00011b7983 */ /* 0x000ee40000300800 */
[----:B------:R-:W3:Y:S01]  /*66f60*/  LDL.LU R24, [R1+0x3f4] ;  /* 0x0003f40001187983 */ /* 0x000ee20000300800 */
[----:B------:R-:W3:Y:S01]  /*66f70*/  LDL.LU R25, [R1+0x3fc] ;  /* 0x0003fc0001197983 */ /* 0x000ee20000300800 */
[----:B------:R-:W3:Y:S02]  /*66f80*/  LDL.LU R29, [R1+0x404] ;  /* 0x00040400011d7983 */ /* 0x000ee40000300800 */
[----:B------:R-:W3:Y:S02]  /*66f90*/  LDL.LU R20, [R1+0x40c] ;  /* 0x00040c0001147983 */ /* 0x000ee40000300800 */
[----:B------:R-:W3:Y:S01]  /*66fa0*/  LDL.LU R12, [R1+0x414] ;  /* 0x00041400010c7983 */ /* 0x000ee20000300800 */
[----:B0-----:R-:W3:Y:S01]  /*66fb0*/  LDL.LU R0, [R1+0x41c] ;  /* 0x00041c0001007983 */ /* 0x001ee20000300800 */
[----:B----4-:R-:W-:-:S05]  /*66fc0*/  FMUL R7, R8, R7 ;  /* 0x0000000708077220 */ /* 0x010fca0000400000 */
[----:B------:R0:W-:Y:S01]  /*66fd0*/  STL [R1+0x15d4], R7 ;  /* 0x0015d40701007387 */ /* 0x0001e20000100800 */
[----:B------:R-:W4:Y:S02]  /*66fe0*/  LDL.LU R16, [R1+0x424] ;  /* 0x0004240001107983 */ /* 0x000f240000300800 */
[C---:B--2---:R-:W-:Y:S02]  /*66ff0*/  FMUL R5, R8.reuse, R5 ;  /* 0x0000000508057220 */ /* 0x044fe40000400000 */
[C---:B-----5:R-:W-:Y:S01]  /*67000*/  FMUL R14, R8.reuse, R14 ;  /* 0x0000000e080e7220 */ /* 0x060fe20000400000 */
[----:B0-----:R-:W2:Y:S01]  /*67010*/  LDL.LU R7, [R1+0x428] ;  /* 0x0004280001077983 */ /* 0x001ea20000300800 */
[C---:B------:R-:W-:Y:S02]  /*67020*/  FMUL R2, R8.reuse, R2 ;  /* 0x0000000208027220 */ /* 0x040fe40000400000 */
[----:B------:R0:W-:Y:S02]  /*67030*/  STL [R1+0x15d0], R5 ;  /* 0x0015d00501007387 */ /* 0x0001e40000100800 */
[----:B------:R-:W-:-:S02]  /*67040*/  FMUL R3, R8, R3 ;  /* 0x0000000308037220 */ /* 0x000fc40000400000 */
[C---:B------:R-:W-:Y:S01]  /*67050*/  FMUL R21, R8.reuse, R21 ;  /* 0x0000001508157220 */ /* 0x040fe20000400000 */
[----:B0-----:R-:W5:Y:S01]  /*67060*/  LDL.LU R5, [R1+0x240c] ;  /* 0x00240c0001057983 */ /* 0x001f620000300800 */
[----:B------:R0:W-:Y:S03]  /*67070*/  STL [R1+0x15cc], R14 ;  /* 0x0015cc0e01007387 */ /* 0x0001e60000100800 */
[----:B0-----:R-:W5:Y:S01]  /*67080*/  LDL.LU R14, [R1+0x2408] ;  /* 0x00240800010e7983 */ /* 0x001f620000300800 */
[----:B------:R0:W-:Y:S03]  /*67090*/  STL [R1+0x15c8], R2 ;  /* 0x0015c80201007387 */ /* 0x0001e60000100800 */
[----:B0-----:R-:W5:Y:S01]  /*670a0*/  LDL.LU R2, [R1+0x2404] ;  /* 0x0024040001027983 */ /* 0x001f620000300800 */
[----:B------:R0:W-:Y:S02]  /*670b0*/  STL [R1+0x15c4], R3 ;  /* 0x0015c40301007387 */ /* 0x0001e40000100800 */
[C---:B------:R-:W-:Y:S01]  /*670c0*/  FMUL R4, R8.reuse, R4 ;  /* 0x0000000408047220 */ /* 0x040fe20000400000 */
[----:B0-----:R-:W5:Y:S01]  /*670d0*/  LDL.LU R3, [R1+0x2400] ;  /* 0x0024000001037983 */ /* 0x001f620000300800 */
        /* <DEDUP_REMOVED lines=8> */
[C---:B------:R-:W-:Y:S02]  /*67160*/  FMUL R15, R8.reuse, R15 ;  /* 0x0000000f080f7220 */ /* 0x040fe40000400000 */
[----:B------:R-:W-:-:S03]  /*67170*/  FMUL R13, R8, R13 ;  /* 0x0000000d080d7220 */ /* 0x000fc60000400000 */
[----:B------:R0:W-:Y:S02]  /*67180*/  STL [R1+0x1414], R15 ;  /* 0x0014140f01007387 */ /* 0x0001e40000100800 */
[----:B------:R1:W-:Y:S02]  /*67190*/  STL [R1+0x1410], R13 ;  /* 0x0014100d01007387 */ /* 0x0003e40000100800 */
[C---:B------:R-:W-:Y:S02]  /*671a0*/  FMUL R9, R8.reuse, R9 ;  /* 0x0000000908097220 */ /* 0x040fe40000400000 */
[C---:B0-----:R-:W-:Y:S02]  /*671b0*/  FMUL R15, R8.reuse, R28 ;  /* 0x0000001c080f7220 */ /* 0x041fe40000400000 */
[----:B-1----:R-:W-:-:S03]  /*671c0*/  FMUL R13, R8, R22 ;  /* 0x00000016080d7220 */ /* 0x002fc60000400000 */
[----:B------:R0:W-:Y:S02]  /*671d0*/  STL [R1+0x140c], R15 ;  /* 0x00140c0f01007387 */ /* 0x0001e40000100800 */
[----:B------:R1:W-:Y:S02]  /*671e0*/  STL [R1+0x1408], R13 ;  /* 0x0014080d01007387 */ /* 0x0003e40000100800 */
[----:B------:R3:W-:Y:S02]  /*671f0*/  STL [R1+0x38c], R9 ;  /* 0x00038c0901007387 */ /* 0x0007e40000100800 */
[C---:B0-----:R-:W-:Y:S02]  /*67200*/  FMUL R15, R8.reuse, R19 ;  /* 0x00000013080f7220 */ /* 0x041fe40000400000 */
[C---:B-1----:R-:W-:Y:S02]  /*67210*/  FMUL R13, R8.reuse, R18 ;  /* 0x00000012080d7220 */ /* 0x042fe40000400000 */
[C---:B---3--:R-:W-:Y:S01]  /*67220*/  FMUL R9, R8.reuse, R6 ;  /* 0x0000000608097220 */ /* 0x048fe20000400000 */
[----:B------:R-:W-:Y:S01]  /*67230*/  STL [R1+0x388], R15 ;  /* 0x0003880f01007387 */ /* 0x000fe20000100800 */
[----:B------:R-:W3:Y:S02]  /*67240*/  LDL.LU R6, [R1+0x430] ;  /* 0x0004300001067983 */ /* 0x000ee40000300800 */
[----:B------:R0:W-:Y:S02]  /*67250*/  STL [R1+0x37c], R13 ;  /* 0x00037c0d01007387 */ /* 0x0001e40000100800 */
[----:B------:R1:W-:Y:S02]  /*67260*/  STL [R1+0x378], R9 ;  /* 0x0003780901007387 */ /* 0x0003e40000100800 */
[----:B0-----:R-:W-:-:S02]  /*67270*/  FMUL R13, R8, R23 ;  /* 0x00000017080d7220 */ /* 0x001fc40000400000 */
[C---:B-1----:R-:W-:Y:S02]  /*67280*/  FMUL R9, R8.reuse, R17 ;  /* 0x0000001108097220 */ /* 0x042fe40000400000 */
[C---:B------:R-:W-:Y:S01]  /*67290*/  FMUL R15, R8.reuse, R26 ;  /* 0x0000001a080f7220 */ /* 0x040fe20000400000 */
[----:B------:R0:W-:Y:S02]  /*672a0*/  STL [R1+0x36c], R13 ;  /* 0x00036c0d01007387 */ /* 0x0001e40000100800 */
[----:B------:R1:W-:Y:S02]  /*672b0*/  STL [R1+0x368], R9 ;  /* 0x0003680901007387 */ /* 0x0003e40000100800 */
[----:B------:R1:W-:Y:S02]  /*672c0*/  STL [R1+0x364], R15 ;  /* 0x0003640f01007387 */ /* 0x0003e40000100800 */
[C---:B0-----:R-:W-:Y:S02]  /*672d0*/  FMUL R13, R8.reuse, R27 ;  /* 0x0000001b080d7220 */ /* 0x041fe40000400000 */
[----:B-1----:R-:W-:-:S02]  /*672e0*/  FMUL R9, R8, R24 ;  /* 0x0000001808097220 */ /* 0x002fc40000400000 */
[C---:B------:R-:W-:Y:S01]  /*672f0*/  FMUL R15, R8.reuse, R25 ;  /* 0x00000019080f7220 */ /* 0x040fe20000400000 */
[----:B------:R0:W-:Y:S01]  /*67300*/  STL [R1+0x360], R13 ;  /* 0x0003600d01007387 */ /* 0x0001e20000100800 */
[----:B------:R-:W-:Y:S01]  /*67310*/  MOV R10, c[0x0][0x1c8] ;  /* 0x00007200000a7a02 */ /* 0x000fe20000000f00 */
[----:B------:R1:W-:Y:S02]  /*67320*/  STL [R1+0x128], R9 ;  /* 0x0001280901007387 */ /* 0x0003e40000100800 */
[----:B------:R-:W-:Y:S02]  /*67330*/  STL [R1+0x124], R15 ;  /* 0x0001240f01007387 */ /* 0x000fe40000100800 */
[----:B------:R-:W-:Y:S02]  /*67340*/  IMAD.MOV.U32 R4, RZ, RZ, c[0x0][0x1c8] ;  /* 0x00007200ff047624 */ /* 0x000fe400078e00ff */
[C---:B0-----:R-:W-:Y:S02]  /*67350*/  FMUL R13, R8.reuse, R29 ;  /* 0x0000001d080d7220 */ /* 0x041fe40000400000 */
[----:B-1----:R-:W-:-:S02]  /*67360*/  FMUL R9, R8, R20 ;  /* 0x0000001408097220 */ /* 0x002fc40000400000 */
[----:B------:R-:W3:Y:S01]  /*67370*/  LDL.LU R20, [R1+0x434] ;  /* 0x0004340001147983 */ /* 0x000ee20000300800 */
[----:B------:R0:W-:Y:S02]  /*67380*/  STL [R1+0x118], R13 ;  /* 0x0001180d01007387 */ /* 0x0001e40000100800 */
[----:B------:R-:W-:Y:S02]  /*67390*/  IMAD R10, R10, 0x191, RZ ;  /* 0x000001910a0a7824 */ /* 0x000fe400078e02ff */
[----:B------:R-:W-:Y:S01]  /*673a0*/  IMAD R4, R4, 0x192, RZ ;  /* 0x0000019204047824 */ /* 0x000fe200078e02ff */
[----:B------:R4:W-:Y:S01]  /*673b0*/  STL [R1+0x114], R9 ;  /* 0x0001140901007387 */ /* 0x0009e20000100800 */
[C---:B0-----:R-:W-:Y:S02]  /*673c0*/  FMUL R13, R8.reuse, R12 ;  /* 0x0000000c080d7220 */ /* 0x041fe40000400000 */
[----:B------:R-:W-:-:S03]  /*673d0*/  FMUL R12, R8, R0 ;  /* 0x00000000080c7220 */ /* 0x000fc60000400000 */
[----:B------:R-:W-:Y:S02]  /*673e0*/  STL [R1+0x108], R13 ;  /* 0x0001080d01007387 */ /* 0x000fe40000100800 */
[----:B------:R0:W-:Y:S02]  /*673f0*/  STL [R1+0x104], R12 ;  /* 0x0001040c01007387 */ /* 0x0001e40000100800 */
[----:B----4-:R-:W-:-:S05]  /*67400*/  FMUL R9, R8, R16 ;  /* 0x0000001008097220 */ /* 0x010fca0000400000 */
[----:B------:R-:W-:Y:S01]  /*67410*/  STL [R1+0x100], R9 ;  /* 0x0001000901007387 */ /* 0x000fe20000100800 */
[----:B------:R-:W4:Y:S02]  /*67420*/  LDL.LU R16, [R1+0x438] ;  /* 0x0004380001107983 */ /* 0x000f240000300800 */
[----:B--2---:R-:W-:-:S05]  /*67430*/  FMUL R0, R8, R7 ;  /* 0x0000000708007220 */ /* 0x004fca0000400000 */
[----:B------:R1:W-:Y:S01]  /*67440*/  STL [R1+0xfc], R0 ;  /* 0x0000fc0001007387 */ /* 0x0003e20000100800 */
[----:B-----5:R-:W-:Y:S01]  /*67450*/  LEA.HI.X.SX32 R15, R10, R3, 0x1, P5 ;  /* 0x000000030a0f7211 */ /* 0x020fe200028f0eff */
[----:B0-----:R-:W-:Y:S01]  /*67460*/  IADD3 R12, P5, R4, R2, RZ ;  /* 0x00000002040c7210 */ /* 0x001fe20007fbe0ff */
[----:B------:R-:W0:Y:S04]  /*67470*/  MUFU.RCP R21, R21 ;  /* 0x0000001500157308 */ /* 0x000e280000001000 */
[----:B------:R-:W-:Y:S01]  /*67480*/  STL [R1+0x23f4], R12 ;  /* 0x0023f40c01007387 */ /* 0x000fe20000100800 */
[----:B------:R-:W-:Y:S02]  /*67490*/  STL.64 [R1+0xa10], R14 ;  /* 0x000a100e01007387 */ /* 0x000fe40000100a00 */
[----:B------:R-:W-:Y:S02]  /*674a0*/  STL [R1+0x23f0], R2 ;  /* 0x0023f00201007387 */ /* 0x000fe40000100800 */
[----:B------:R-:W-:Y:S02]  /*674b0*/  STL [R1+0x23ec], R3 ;  /* 0x0023ec0301007387 */ /* 0x000fe40000100800 */
[C---:B-1----:R-:W-:Y:S01]  /*674c0*/  FMUL R0, R5.reuse, R11 ;  /* 0x0000000b05007220 */ /* 0x042fe20000400000 */
        /* <DEDUP_REMOVED lines=12> */
[----:B---3--:R-:W-:-:S05]  /*67590*/  FMUL R0, R5, R6 ;  /* 0x0000000605007220 */ /* 0x008fca0000400000 */
[----:B------:R0:W-:Y:S01]  /*675a0*/  STL [R1+0x159c], R0 ;  /* 0x00159c0001007387 */ /* 0x0001e20000100800 */
[----:B------:R-:W3:Y:S02]  /*675b0*/  LDL.LU R10, [R1+0x494] ;  /* 0x00049400010a7983 */ /* 0x000ee40000300800 */
[----:B------:R-:W3:Y:S02]  /*675c0*/  LDL.LU R28, [R1+0x498] ;  /* 0x00049800011c7983 */ /* 0x000ee40000300800 */
[----:B------:R-:W3:Y:S01]  /*675d0*/  LDL.LU R14, [R1+0x4a4] ;  /* 0x0004a400010e7983 */ /* 0x000ee20000300800 */
[----:B------:R-:W3:Y:S01]  /*675e0*/  LDL.LU R22, [R1+0x4a8] ;  /* 0x0004a80001167983 */ /* 0x000ee20000300800 */
[----:B------:R-:W3:Y:S03]  /*675f0*/  LDL.LU R19, [R1+0x4b4] ;  /* 0x0004b40001137983 */ /* 0x000ee60000300800 */
[----:B0-----:R-:W3:Y:S01]  /*67600*/  LDL.LU R0, [R1+0x4b8] ;  /* 0x0004b80001007983 */ /* 0x001ee20000300800 */
[----:B------:R-:W3:Y:S02]  /*67610*/  LDL.LU R15, [R1+0x4c4] ;  /* 0x0004c400010f7983 */ /* 0x000ee40000300800 */
[----:B------:R-:W3:Y:S02]  /*67620*/  LDL.LU R18, [R1+0x4c8] ;  /* 0x0004c80001127983 */ /* 0x000ee40000300800 */
[----:B------:R-:W-:-:S05]  /*67630*/  FMUL R6, R5, R20 ;  /* 0x0000001405067220 */ /* 0x000fca0000400000 */
[----:B------:R0:W-:Y:S01]  /*67640*/  STL [R1+0x1598], R6 ;  /* 0x0015980601007387 */ /* 0x0001e20000100800 */
[----:B------:R-:W3:Y:S02]  /*67650*/  LDL.LU R23, [R1+0x4d4] ;  /* 0x0004d40001177983 */ /* 0x000ee40000300800 */
[----:B------:R-:W3:Y:S02]  /*67660*/  LDL.LU R17, [R1+0x4d8] ;  /* 0x0004d80001117983 */ /* 0x000ee40000300800 */
[----:B------:R-:W3:Y:S01]  /*67670*/  LDL.LU R26, [R1+0x4e4] ;  /* 0x0004e400011a7983 */ /* 0x000ee20000300800 */
[----:B------:R-:W3:Y:S04]  /*67680*/  LDL.LU R27, [R1+0x4e8] ;  /* 0x0004e800011b7983 */ /* 0x000ee80000300800 */
[----:B0-----:R-:W3:Y:S01]  /*67690*/  LDL.LU R6, [R1+0x4f4] ;  /* 0x0004f40001067983 */ /* 0x001ee20000300800 */
[----:B------:R-:W3:Y:S02]  /*676a0*/  LDL.LU R24, [R1+0x4f8] ;  /* 0x0004f80001187983 */ /* 0x000ee40000300800 */
[----:B------:R-:W3:Y:S02]  /*676b0*/  LDL.LU R25, [R1+0x500] ;  /* 0x0005000001197983 */ /* 0x000ee40000300800 */
[----:B----4-:R-:W-:-:S05]  /*676c0*/  FMUL R16, R5, R16 ;  /* 0x0000001005107220 */ /* 0x010fca0000400000 */
[----:B------:R0:W-:Y:S01]  /*676d0*/  STL [R1+0x1594], R16 ;  /* 0x0015941001007387 */ /* 0x0001e20000100800 */
[----:B------:R-:W4:Y:S02]  /*676e0*/  LDL.LU R29, [R1+0x508] ;  /* 0x00050800011d7983 */ /* 0x000f240000300800 */
[----:B------:R-:W4:Y:S01]  /*676f0*/  LDL.LU R20, [R1+0x510] ;  /* 0x0005100001147983 */ /* 0x000f220000300800 */
[----:B0-----:R-:W4:Y:S01]  /*67700*/  LDL.LU R16, [R1+0x518] ;  /* 0x0005180001107983 */ /* 0x001f220000300800 */
[C---:B--2---:R-:W-:Y:S02]  /*67710*/  FMUL R21, R5.reuse, R21 ;  /* 0x0000001505157220 */ /* 0x044fe40000400000 */
[C---:B-----5:R-:W-:Y:S02]  /*67720*/  FMUL R12, R5.reuse, R12 ;  /* 0x0000000c050c7220 */ /* 0x060fe40000400000 */
[C---:B------:R-:W-:Y:S02]  /*67730*/  FMUL R2, R5.reuse, R2 ;  /* 0x0000000205027220 */ /* 0x040fe40000400000 */
[C---:B------:R-:W-:Y:S01]  /*67740*/  FMUL R3, R5.reuse, R3 ;  /* 0x0000000305037220 */ /* 0x040fe20000400000 */
[----:B------:R0:W-:Y:S01]  /*67750*/  STL [R1+0x1590], R21 ;  /* 0x0015901501007387 */ /* 0x0001e20000100800 */
[----:B------:R-:W-:-:S03]  /*67760*/  FMUL R11, R5, R11 ;  /* 0x0000000b050b7220 */ /* 0x000fc60000400000 */
[----:B0-----:R-:W2:Y:S01]  /*67770*/  LDL.LU R21, [R1+0x23f8] ;  /* 0x0023f80001157983 */ /* 0x001ea20000300800 */
[----:B------:R0:W-:Y:S03]  /*67780*/  STL [R1+0x158c], R12 ;  /* 0x00158c0c01007387 */ /* 0x0001e60000100800 */
[----:B0-----:R-:W5:Y:S01]  /*67790*/  LDL.LU R12, [R1+0x23f4] ;  /* 0x0023f400010c7983 */ /* 0x001f620000300800 */
[----:B------:R0:W-:Y:S03]  /*677a0*/  STL [R1+0x1588], R2 ;  /* 0x0015880201007387 */ /* 0x0001e60000100800 */
[----:B0-----:R-:W2:Y:S01]  /*677b0*/  LDL.LU R2, [R1+0x23f0] ;  /* 0x0023f00001027983 */ /* 0x001ea20000300800 */
[----:B------:R0:W-:Y:S02]  /*677c0*/  STL [R1+0x1584], R3 ;  /* 0x0015840301007387 */ /* 0x0001e40000100800 */
[C---:B------:R-:W-:Y:S01]  /*677d0*/  FMUL R8, R5.reuse, R8 ;  /* 0x0000000805087220 */ /* 0x040fe20000400000 */
[----:B0-----:R-:W2:Y:S01]  /*677e0*/  LDL.LU R3, [R1+0x23ec] ;  /* 0x0023ec0001037983 */ /* 0x001ea20000300800 */
        /* <DEDUP_REMOVED lines=12> */
[C---:B---3--:R-:W-:Y:S02]  /*678b0*/  FMUL R13, R5.reuse, R10 ;  /* 0x0000000a050d7220 */ /* 0x048fe40000400000 */
[C---:B0-----:R-:W-:Y:S02]  /*678c0*/  FMUL R4, R5.reuse, R28 ;  /* 0x0000001c05047220 */ /* 0x041fe40000400000 */
[C---:B------:R-:W-:Y:S01]  /*678d0*/  FMUL R10, R5.reuse, R14 ;  /* 0x0000000e050a7220 */ /* 0x040fe20000400000 */
[----:B------:R0:W-:Y:S02]  /*678e0*/  STL [R1+0x458], R13 ;  /* 0x0004580d01007387 */ /* 0x0001e40000100800 */
[----:B------:R1:W-:Y:S02]  /*678f0*/  STL [R1+0x454], R4 ;  /* 0x0004540401007387 */ /* 0x0003e40000100800 */
[----:B------:R3:W-:Y:S02]  /*67900*/  STL [R1+0x33c], R10 ;  /* 0x00033c0a01007387 */ /* 0x0007e40000100800 */
[----:B0-----:R-:W-:-:S02]  /*67910*/  FMUL R13, R5, R22 ;  /* 0x00000016050d7220 */ /* 0x001fc40000400000 */
[C---:B-1----:R-:W-:Y:S02]  /*67920*/  FMUL R4, R5.reuse, R19 ;  /* 0x0000001305047220 */ /* 0x042fe40000400000 */
[C---:B---3--:R-:W-:Y:S01]  /*67930*/  FMUL R10, R5.reuse, R0 ;  /* 0x00000000050a7220 */ /* 0x048fe20000400000 */
[----:B------:R-:W-:Y:S01]  /*67940*/  STL [R1+0x338], R13 ;  /* 0x0003380d01007387 */ /* 0x000fe20000100800 */
[----:B------:R-:W3:Y:S02]  /*67950*/  LDL.LU R0, [R1+0x440] ;  /* 0x0004400001007983 */ /* 0x000ee40000300800 */
[----:B------:R0:W-:Y:S02]  /*67960*/  STL [R1+0x334], R4 ;  /* 0x0003340401007387 */ /* 0x0001e40000100800 */
[----:B------:R1:W-:Y:S02]  /*67970*/  STL [R1+0x330], R10 ;  /* 0x0003300a01007387 */ /* 0x0003e40000100800 */
[----:B0-----:R-:W-:-:S02]  /*67980*/  FMUL R4, R5, R15 ;  /* 0x0000000f05047220 */ /* 0x001fc40000400000 */
[C---:B------:R-:W-:Y:S02]  /*67990*/  FMUL R13, R5.reuse, R18 ;  /* 0x00000012050d7220 */ /* 0x040fe40000400000 */
[C---:B-1----:R-:W-:Y:S01]  /*679a0*/  FMUL R10, R5.reuse, R23 ;  /* 0x00000017050a7220 */ /* 0x042fe20000400000 */
[----:B------:R0:W-:Y:S02]  /*679b0*/  STL [R1+0x32c], R4 ;  /* 0x00032c0401007387 */ /* 0x0001e40000100800 */
[----:B------:R1:W-:Y:S02]  /*679c0*/  STL [R1+0x328], R13 ;  /* 0x0003280d01007387 */ /* 0x0003e40000100800 */
[----:B------:R1:W-:Y:S02]  /*679d0*/  STL [R1+0x324], R10 ;  /* 0x0003240a01007387 */ /* 0x0003e40000100800 */
[C---:B0-----:R-:W-:Y:S02]  /*679e0*/  FMUL R4, R5.reuse, R17 ;  /* 0x0000001105047220 */ /* 0x041fe40000400000 */
[----:B-1----:R-:W-:-:S02]  /*679f0*/  FMUL R13, R5, R26 ;  /* 0x0000001a050d7220 */ /* 0x002fc40000400000 */
[C---:B------:R-:W-:Y:S01]  /*67a00*/  FMUL R10, R5.reuse, R27 ;  /* 0x0000001b050a7220 */ /* 0x040fe20000400000 */
[----:B------:R0:W-:Y:S02]  /*67a10*/  STL [R1+0x320], R4 ;  /* 0x0003200401007387 */ /* 0x0001e40000100800 */
[----:B------:R-:W-:Y:S01]  /*67a20*/  STL [R1+0xd8], R13 ;  /* 0x0000d80d01007387 */ /* 0x000fe20000100800 */
[----:B------:R-:W-:Y:S02]  /*67a30*/  MOV R9, c[0x0][0x1c8] ;  /* 0x0000720000097a02 */ /* 0x000fe40000000f00 */
[----:B------:R-:W-:Y:S01]  /*67a40*/  MOV R8, c[0x0][0x1c8] ;  /* 0x0000720000087a02 */ /* 0x000fe20000000f00 */
[----:B0-----:R-:W-:Y:S02]  /*67a50*/  FMUL R4, R5, R6 ;  /* 0x0000000605047220 */ /* 0x001fe40000400000 */
[----:B------:R-:W3:Y:S01]  /*67a60*/  LDL.LU R6, [R1+0x44c] ;  /* 0x00044c0001067983 */ /* 0x000ee20000300800 */
[----:B------:R0:W-:Y:S02]  /*67a70*/  STL [R1+0xd4], R10 ;  /* 0x0000d40a01007387 */ /* 0x0001e40000100800 */
[----:B------:R1:W-:Y:S02]  /*67a80*/  STL [R1+0xd0], R4 ;  /* 0x0000d00401007387 */ /* 0x0003e40000100800 */
[----:B------:R-:W-:-:S02]  /*67a90*/  IMAD R9, R9, 0xc9, RZ ;  /* 0x000000c909097824 */ /* 0x000fc400078e02ff */
[----:B------:R-:W-:Y:S02]  /*67aa0*/  IMAD R8, R8, 0x324, RZ ;  /* 0x0000032408087824 */ /* 0x000fe400078e02ff */
[C---:B0-----:R-:W-:Y:S02]  /*67ab0*/  FMUL R10, R5.reuse, R24 ;  /* 0x00000018050a7220 */ /* 0x041fe40000400000 */
[----:B-1----:R-:W-:-:S03]  /*67ac0*/  FMUL R4, R5, R25 ;  /* 0x0000001905047220 */ /* 0x002fc60000400000 */
[----:B------:R0:W-:Y:S02]  /*67ad0*/  STL [R1+0xcc], R10 ;  /* 0x0000cc0a01007387 */ /* 0x0001e40000100800 */
[----:B------:R1:W-:Y:S02]  /*67ae0*/  STL [R1+0xc8], R4 ;  /* 0x0000c80401007387 */ /* 0x0003e40000100800 */
[C---:B----4-:R-:W-:Y:S02]  /*67af0*/  FMUL R13, R5.reuse, R29 ;  /* 0x0000001d050d7220 */ /* 0x050fe40000400000 */
[----:B0-----:R-:W-:-:S03]  /*67b00*/  FMUL R10, R5, R20 ;  /* 0x00000014050a7220 */ /* 0x001fc60000400000 */
[----:B------:R2:W-:Y:S02]  /*67b10*/  STL [R1+0x7c], R13 ;  /* 0x00007c0d01007387 */ /* 0x0005e40000100800 */
[----:B------:R-:W-:Y:S02]  /*67b20*/  STL [R1+0x70], R10 ;  /* 0x0000700a01007387 */ /* 0x000fe40000100800 */
[----:B------:R-:W4:Y:S02]  /*67b30*/  LDL.LU R20, [R1+0x450] ;  /* 0x0004500001147983 */ /* 0x000f240000300800 */
[----:B-1----:R-:W-:-:S05]  /*67b40*/  FMUL R4, R5, R16 ;  /* 0x0000001005047220 */ /* 0x002fca0000400000 */
[----:B------:R-:W-:Y:S01]  /*67b50*/  STL [R1+0x64], R4 ;  /* 0x0000640401007387 */ /* 0x000fe20000100800 */
[----:B--2---:R-:W-:Y:S01]  /*67b60*/  LEA.HI.X.SX32 R13, R9, R3, 0x1, P5 ;  /* 0x00000003090d7211 */ /* 0x004fe200028f0eff */
[----:B------:R-:W-:Y:S01]  /*67b70*/  IADD3 R14, P5, R8, R2, RZ ;  /* 0x00000002080e7210 */ /* 0x000fe20007fbe0ff */
[----:B-----5:R-:W0:Y:S04]  /*67b80*/  MUFU.RCP R11, R11 ;  /* 0x0000000b000b7308 */ /* 0x020e280000001000 */
[----:B------:R-:W-:Y:S01]  /*67b90*/  STL [R1+0x23e0], R14 ;  /* 0x0023e00e01007387 */ /* 0x000fe20000100800 */
[----:B------:R-:W-:Y:S02]  /*67ba0*/  STL.64 [R1+0x9e0], R12 ;  /* 0x0009e00c01007387 */ /* 0x000fe40000100a00 */
[----:B------:R1:W-:Y:S02]  /*67bb0*/  STL [R1+0x23dc], R2 ;  /* 0x0023dc0201007387 */ /* 0x0003e40000100800 */
[----:B------:R-:W-:Y:S02]  /*67bc0*/  STL [R1+0x23d8], R3 ;  /* 0x0023d80301007387 */ /* 0x000fe40000100800 */
[C---:B-1----:R-:W-:Y:S01]  /*67bd0*/  FMUL R2, R21.reuse, R7 ;  /* 0x0000000715027220 */ /* 0x042fe20000400000 */
[----:B0-----:R0:W-:Y:S04]  /*67be0*/  STL [R1+0x23e4], R11 ;  /* 0x0023e40b01007387 */ /* 0x0011e80000100800 */
[----:B0-----:R-:W2:Y:S01]  /*67bf0*/  LDL.LU R11, [R1+0x45c] ;  /* 0x00045c00010b7983 */ /* 0x001ea20000300800 */
[----:B------:R-:W5:Y:S02]  /*67c00*/  LDL.LU R14, [R1+0x460] ;  /* 0x00046000010e7983 */ /* 0x000f640000300800 */
[----:B------:R0:W-:Y:S02]  /*67c10*/  STL [R1+0x1560], R2 ;  /* 0x0015600201007387 */ /* 0x0001e40000100800 */
[----:B0-----:R-:W5:Y:S01]  /*67c20*/  LDL.LU R2, [R1+0x46c] ;  /* 0x00046c0001027983 */ /* 0x001f620000300800 */
[----:B------:R-:W5:Y:S02]  /*67c30*/  LDL.LU R3, [R1+0x470] ;  /* 0x0004700001037983 */ /* 0x000f640000300800 */
[----:B------:R-:W5:Y:S02]  /*67c40*/  LDL.LU R7, [R1+0x47c] ;  /* 0x00047c0001077983 */ /* 0x000f640000300800 */
[----:B------:R-:W5:Y:S01]  /*67c50*/  LDL.LU R10, [R1+0x480] ;  /* 0x00048000010a7983 */ /* 0x000f620000300800 */
[----:B------:R-:W5:Y:S01]  /*67c60*/  LDL.LU R4, [R1+0x48c] ;  /* 0x00048c0001047983 */ /* 0x000f620000300800 */
[----:B------:R-:W5:Y:S02]  /*67c70*/  LDL.LU R16, [R1+0x490] ;  /* 0x0004900001107983 */ /* 0x000f640000300800 */
        /* <DEDUP_REMOVED lines=10> */
[----:B------:R-:W3:Y:S02]  /*67d20*/  LDL.LU R19, [R1+0x4dc] ;  /* 0x0004dc0001137983 */ /* 0x000ee40000300800 */
[----:B0-----:R-:W-:-:S05]  /*67d30*/  FMUL R0, R21, R6 ;  /* 0x0000000615007220 */ /* 0x001fca0000400000 */
[----:B------:R0:W-:Y:S01]  /*67d40*/  STL [R1+0x1558], R0 ;  /* 0x0015580001007387 */ /* 0x0001e20000100800 */
[----:B------:R-:W3:Y:S02]  /*67d50*/  LDL.LU R18, [R1+0x4e0] ;  /* 0x0004e00001127983 */ /* 0x000ee40000300800 */
[----:B------:R-:W3:Y:S02]  /*67d60*/  LDL.LU R23, [R1+0x4ec] ;  /* 0x0004ec0001177983 */ /* 0x000ee40000300800 */
[----:B------:R-:W3:Y:S01]  /*67d70*/  LDL.LU R17, [R1+0x4f0] ;  /* 0x0004f00001117983 */ /* 0x000ee20000300800 */
[----:B------:R-:W3:Y:S01]  /*67d80*/  LDL.LU R26, [R1+0x4fc] ;  /* 0x0004fc00011a7983 */ /* 0x000ee20000300800 */
[----:B------:R-:W3:Y:S02]  /*67d90*/  LDL.LU R27, [R1+0x504] ;  /* 0x00050400011b7983 */ /* 0x000ee40000300800 */
[----:B------:R-:W3:Y:S01]  /*67da0*/  LDL.LU R24, [R1+0x50c] ;  /* 0x00050c0001187983 */ /* 0x000ee20000300800 */
[----:B0-----:R-:W3:Y:S01]  /*67db0*/  LDL.LU R0, [R1+0x514] ;  /* 0x0005140001007983 */ /* 0x001ee20000300800 */
[----:B------:R-:W3:Y:S02]  /*67dc0*/  LDL.LU R25, [R1+0x51c] ;  /* 0x00051c0001197983 */ /* 0x000ee40000300800 */
[----:B------:R-:W3:Y:S02]  /*67dd0*/  LDL.LU R29, [R1+0x520] ;  /* 0x00052000011d7983 */ /* 0x000ee40000300800 */
[----:B----4-:R-:W-:-:S05]  /*67de0*/  FMUL R6, R21, R20 ;  /* 0x0000001415067220 */ /* 0x010fca0000400000 */
[----:B------:R0:W-:Y:S04]  /*67df0*/  STL [R1+0x1554], R6 ;  /* 0x0015540601007387 */ /* 0x0001e80000100800 */
[----:B0-----:R-:W4:Y:S01]  /*67e00*/  LDL.LU R6, [R1+0x524] ;  /* 0x0005240001067983 */ /* 0x001f220000300800 */
[----:B------:R-:W4:Y:S02]  /*67e10*/  LDL.LU R20, [R1+0x528] ;  /* 0x0005280001147983 */ /* 0x000f240000300800 */
[C---:B--2---:R-:W-:Y:S02]  /*67e20*/  FMUL R11, R21.reuse, R11 ;  /* 0x0000000b150b7220 */ /* 0x044fe40000400000 */
[----:B-----5:R-:W-:-:S03]  /*67e30*/  FMUL R14, R21, R14 ;  /* 0x0000000e150e7220 */ /* 0x020fc60000400000 */
[----:B------:R0:W-:Y:S01]  /*67e40*/  STL [R1+0x1550], R11 ;  /* 0x0015500b01007387 */ /* 0x0001e20000100800 */
[C---:B------:R-:W-:Y:S02]  /*67e50*/  FMUL R2, R21.reuse, R2 ;  /* 0x0000000215027220 */ /* 0x040fe40000400000 */
[C---:B------:R-:W-:Y:S01]  /*67e60*/  FMUL R3, R21.reuse, R3 ;  /* 0x0000000315037220 */ /* 0x040fe20000400000 */
[----:B0-----:R-:W2:Y:S01]  /*67e70*/  LDL.LU R11, [R1+0x23e4] ;  /* 0x0023e400010b7983 */ /* 0x001ea20000300800 */
[----:B------:R0:W-:Y:S02]  /*67e80*/  STL [R1+0x154c], R14 ;  /* 0x00154c0e01007387 */ /* 0x0001e40000100800 */
[C---:B------:R-:W-:Y:S01]  /*67e90*/  FMUL R7, R21.reuse, R7 ;  /* 0x0000000715077220 */ /* 0x040fe20000400000 */
        /* <DEDUP_REMOVED lines=17> */
[C---:B---3--:R-:W-:Y:S02]  /*67fb0*/  FMUL R8, R21.reuse, R9 ;  /* 0x0000000915087220 */ /* 0x048fe40000400000 */
[C---:B------:R-:W-:Y:S01]  /*67fc0*/  FMUL R9, R21.reuse, R5 ;  /* 0x0000000515097220 */ /* 0x040fe20000400000 */
[----:B------:R0:W-:Y:S02]  /*67fd0*/  STL [R1+0x41c], R15 ;  /* 0x00041c0f01007387 */ /* 0x0001e40000100800 */
[----:B------:R1:W-:Y:S02]  /*67fe0*/  STL [R1+0x418], R8 ;  /* 0x0004180801007387 */ /* 0x0003e40000100800 */
[----:B------:R-:W-:-:S02]  /*67ff0*/  FMUL R5, R21, R12 ;  /* 0x0000000c15057220 */ /* 0x000fc40000400000 */
[C---:B0-----:R-:W-:Y:S02]  /*68000*/  FMUL R15, R21.reuse, R28 ;  /* 0x0000001c150f7220 */ /* 0x041fe40000400000 */
[----:B-1----:R-:W-:-:S03]  /*68010*/  FMUL R8, R21, R13 ;  /* 0x0000000d15087220 */ /* 0x002fc60000400000 */
[----:B------:R-:W-:Y:S01]  /*68020*/  STL [R1+0x414], R15 ;  /* 0x0004140f01007387 */ /* 0x000fe20000100800 */
[----:B------:R0:W-:Y:S02]  /*68030*/  STL [R1+0x2fc], R9 ;  /* 0x0002fc0901007387 */ /* 0x0001e40000100800 */
[----:B------:R-:W3:Y:S02]  /*68040*/  LDL.LU R12, [R1+0x530] ;  /* 0x00053000010c7983 */ /* 0x000ee40000300800 */
[----:B------:R-:W-:Y:S01]  /*68050*/  STL [R1+0x2f8], R8 ;  /* 0x0002f80801007387 */ /* 0x000fe20000100800 */
[----:B------:R1:W-:Y:S01]  /*68060*/  STL [R1+0x2f4], R5 ;  /* 0x0002f40501007387 */ /* 0x0003e20000100800 */
[C---:B0-----:R-:W-:Y:S02]  /*68070*/  FMUL R9, R21.reuse, R22 ;  /* 0x0000001615097220 */ /* 0x041fe40000400000 */
[C---:B-1----:R-:W-:Y:S02]  /*68080*/  FMUL R5, R21.reuse, R19 ;  /* 0x0000001315057220 */ /* 0x042fe40000400000 */
[C---:B------:R-:W-:Y:S01]  /*68090*/  FMUL R8, R21.reuse, R18 ;  /* 0x0000001215087220 */ /* 0x040fe20000400000 */
[----:B------:R0:W-:Y:S02]  /*680a0*/  STL [R1+0x2f0], R9 ;  /* 0x0002f00901007387 */ /* 0x0001e40000100800 */
[----:B------:R1:W-:Y:S02]  /*680b0*/  STL [R1+0x2ec], R5 ;  /* 0x0002ec0501007387 */ /* 0x0003e40000100800 */
[----:B------:R1:W-:Y:S01]  /*680c0*/  STL [R1+0x2e8], R8 ;  /* 0x0002e80801007387 */ /* 0x0003e20000100800 */
[----:B0-----:R-:W-:-:S02]  /*680d0*/  FMUL R9, R21, R23 ;  /* 0x0000001715097220 */ /* 0x001fc40000400000 */
[C---:B-1----:R-:W-:Y:S02]  /*680e0*/  FMUL R5, R21.reuse, R17 ;  /* 0x0000001115057220 */ /* 0x042fe40000400000 */
[C---:B------:R-:W-:Y:S01]  /*680f0*/  FMUL R8, R21.reuse, R26 ;  /* 0x0000001a15087220 */ /* 0x040fe20000400000 */
[----:B------:R0:W-:Y:S02]  /*68100*/  STL [R1+0x2e4], R9 ;  /* 0x0002e40901007387 */ /* 0x0001e40000100800 */
[----:B------:R1:W-:Y:S01]  /*68110*/  STL [R1+0x2e0], R5 ;  /* 0x0002e00501007387 */ /* 0x0003e20000100800 */
[----:B------:R-:W-:Y:S01]  /*68120*/  MOV R4, c[0x0][0x1c8] ;  /* 0x0000720000047a02 */ /* 0x000fe20000000f00 */
[----:B------:R4:W-:Y:S01]  /*68130*/  STL [R1+0x84], R8 ;  /* 0x0000840801007387 */ /* 0x0009e20000100800 */
[C---:B0-----:R-:W-:Y:S02]  /*68140*/  FMUL R9, R21.reuse, R27 ;  /* 0x0000001b15097220 */ /* 0x041fe40000400000 */
[----:B-1----:R-:W-:-:S02]  /*68150*/  FMUL R5, R21, R24 ;  /* 0x0000001815057220 */ /* 0x002fc40000400000 */
[C---:B----4-:R-:W-:Y:S01]  /*68160*/  FMUL R8, R21.reuse, R0 ;  /* 0x0000000015087220 */ /* 0x050fe20000400000 */
[----:B------:R-:W-:Y:S01]  /*68170*/  STL [R1+0x80], R9 ;  /* 0x0000800901007387 */ /* 0x000fe20000100800 */
[----:B------:R-:W4:Y:S02]  /*68180*/  LDL.LU R0, [R1+0x534] ;  /* 0x0005340001007983 */ /* 0x000f240000300800 */
[----:B------:R0:W-:Y:S02]  /*68190*/  STL [R1+0x78], R5 ;  /* 0x0000780501007387 */ /* 0x0001e40000100800 */
[----:B------:R-:W-:Y:S01]  /*681a0*/  IMAD R4, R4, 0x192, RZ ;  /* 0x0000019204047824 */ /* 0x000fe200078e02ff */
[----:B------:R1:W-:Y:S01]  /*681b0*/  STL [R1+0x74], R8 ;  /* 0x0000740801007387 */ /* 0x0003e20000100800 */
[----:B------:R-:W-:Y:S02]  /*681c0*/  IMAD.MOV.U32 R10, RZ, RZ, c[0x0][0x1c8] ;  /* 0x00007200ff0a7624 */ /* 0x000fe400078e00ff */
[----:B------:R-:W-:-:S02]  /*681d0*/  FMUL R6, R21, R6 ;  /* 0x0000000615067220 */ /* 0x000fc40000400000 */
[C---:B0-----:R-:W-:Y:S02]  /*681e0*/  FMUL R5, R21.reuse, R25 ;  /* 0x0000001915057220 */ /* 0x041fe40000400000 */
[----:B-1----:R-:W-:-:S03]  /*681f0*/  FMUL R8, R21, R29 ;  /* 0x0000001d15087220 */ /* 0x002fc60000400000 */
[----:B------:R0:W-:Y:S01]  /*68200*/  STL [R1+0x6c], R5 ;  /* 0x00006c0501007387 */ /* 0x0001e20000100800 */
[----:B------:R-:W-:Y:S02]  /*68210*/  IMAD R10, R10, 0x326, RZ ;  /* 0x000003260a0a7824 */ /* 0x000fe400078e02ff */
[----:B------:R-:W-:Y:S02]  /*68220*/  STL [R1+0x68], R8 ;  /* 0x0000680801007387 */ /* 0x000fe40000100800 */
[----:B------:R1:W-:Y:S02]  /*68230*/  STL [R1+0x60], R6 ;  /* 0x0000600601007387 */ /* 0x0003e40000100800 */
[----:B0-----:R-:W-:Y:S01]  /*68240*/  FMUL R5, R21, R20 ;  /* 0x0000001415057220 */ /* 0x001fe20000400000 */
[----:B-1----:R-:W4:Y:S04]  /*68250*/  LDL.LU R6, [R1+0x538] ;  /* 0x0005380001067983 */ /* 0x002f280000300800 */
[----:B------:R-:W-:Y:S01]  /*68260*/  STL [R1+0x5c], R5 ;  /* 0x00005c0501007387 */ /* 0x000fe20000100800 */
[----:B--2---:R-:W-:Y:S01]  /*68270*/  LEA.HI.X.SX32 R15, R4, R3, 0x1, P5 ;  /* 0x00000003040f7211 */ /* 0x004fe200028f0eff */
[----:B-----5:R-:W0:Y:S04]  /*68280*/  MUFU.RCP R7, R7 ;  /* 0x0000000700077308 */ /* 0x020e280000001000 */
[----:B------:R1:W-:Y:S02]  /*68290*/  STL.64 [R1+0x9f0], R14 ;  /* 0x0009f00e01007387 */ /* 0x0003e40000100a00 */
[----:B-1----:R-:W-:-:S05]  /*682a0*/  IADD3 R14, P5, R10, R2, RZ ;  /* 0x000000020a0e7210 */ /* 0x002fca0007fbe0ff */
[----:B------:R-:W-:Y:S01]  /*682b0*/  STL [R1+0x23cc], R14 ;  /* 0x0023cc0e01007387 */ /* 0x000fe20000100800 */
[----:B------:R1:W-:Y:S02]  /*682c0*/  STL [R1+0x23c8], R2 ;  /* 0x0023c80201007387 */ /* 0x0003e40000100800 */
[----:B------:R-:W-:Y:S02]  /*682d0*/  STL [R1+0x23c4], R3 ;  /* 0x0023c40301007387 */ /* 0x000fe40000100800 */
[----:B0-----:R0:W-:Y:S02]  /*682e0*/  STL [R1+0x23d0], R7 ;  /* 0x0023d00701007387 */ /* 0x0011e40000100800 */
[C---:B-1----:R-:W-:Y:S01]  /*682f0*/  FMUL R2, R11.reuse, R16 ;  /* 0x000000100b027220 */ /* 0x042fe20000400000 */
[----:B0-----:R-:W2:Y:S01]  /*68300*/  LDL.LU R7, [R1+0x53c] ;  /* 0x00053c0001077983 */ /* 0x001ea20000300800 */
[----:B------:R-:W5:Y:S03]  /*68310*/  LDL.LU R14, [R1+0x540] ;  /* 0x00054000010e7983 */ /* 0x000f660000300800 */
        /* <DEDUP_REMOVED lines=10> */
[----:B------:R-:W3:Y:S03]  /*683c0*/  LDL.LU R10, [R1+0x580] ;  /* 0x00058000010a7983 */ /* 0x000ee60000300800 */
[----:B0-----:R-:W3:Y:S01]  /*683d0*/  LDL.LU R4, [R1+0x588] ;  /* 0x0005880001047983 */ /* 0x001ee20000300800 */
[----:B------:R-:W3:Y:S02]  /*683e0*/  LDL.LU R28, [R1+0x590] ;  /* 0x00059000011c7983 */ /* 0x000ee40000300800 */
[----:B------:R-:W3:Y:S02]  /*683f0*/  LDL.LU R21, [R1+0x598] ;  /* 0x0005980001157983 */ /* 0x000ee40000300800 */
[----:B------:R-:W3:Y:S01]  /*68400*/  LDL.LU R9, [R1+0x5a0] ;  /* 0x0005a00001097983 */ /* 0x000ee20000300800 */
[----:B------:R-:W3:Y:S01]  /*68410*/  LDL.LU R13, [R1+0x5a8] ;  /* 0x0005a800010d7983 */ /* 0x000ee20000300800 */
[----:B------:R-:W3:Y:S02]  /*68420*/  LDL.LU R12, [R1+0x5b0] ;  /* 0x0005b000010c7983 */ /* 0x000ee40000300800 */
[----:B------:R-:W3:Y:S02]  /*68430*/  LDL.LU R22, [R1+0x5b8] ;  /* 0x0005b80001167983 */ /* 0x000ee40000300800 */
[----:B------:R-:W3:Y:S02]  /*68440*/  LDL.LU R19, [R1+0x5c0] ;  /* 0x0005c00001137983 */ /* 0x000ee40000300800 */
[----:B----4-:R-:W-:-:S05]  /*68450*/  FMUL R0, R11, R0 ;  /* 0x000000000b007220 */ /* 0x010fca0000400000 */
[----:B------:R0:W-:Y:S01]  /*68460*/  STL [R1+0x1518], R0 ;  /* 0x0015180001007387 */ /* 0x0001e20000100800 */
[----:B------:R-:W4:Y:S02]  /*68470*/  LDL.LU R18, [R1+0x5c8] ;  /* 0x0005c80001127983 */ /* 0x000f240000300800 */
[----:B------:R-:W3:Y:S02]  /*68480*/  LDL.LU R23, [R1+0x5d0] ;  /* 0x0005d00001177983 */ /* 0x000ee40000300800 */
[----:B------:R-:W3:Y:S01]  /*68490*/  LDL.LU R17, [R1+0x5d8] ;  /* 0x0005d80001117983 */ /* 0x000ee20000300800 */
[----:B------:R-:W3:Y:S01]  /*684a0*/  LDL.LU R26, [R1+0x5e0] ;  /* 0x0005e000011a7983 */ /* 0x000ee20000300800 */
[----:B------:R-:W3:Y:S02]  /*684b0*/  LDL.LU R27, [R1+0x5ec] ;  /* 0x0005ec00011b7983 */ /* 0x000ee40000300800 */
[----:B------:R-:W3:Y:S02]  /*684c0*/  LDL.LU R24, [R1+0x5f4] ;  /* 0x0005f40001187983 */ /* 0x000ee40000300800 */
[----:B------:R-:W3:Y:S01]  /*684d0*/  LDL.LU R25, [R1+0x600] ;  /* 0x0006000001197983 */ /* 0x000ee20000300800 */
[----:B------:R-:W3:Y:S01]  /*684e0*/  LDL.LU R29, [R1+0x608] ;  /* 0x00060800011d7983 */ /* 0x000ee20000300800 */
[----:B0-----:R-:W3:Y:S02]  /*684f0*/  LDL.LU R0, [R1+0x610] ;  /* 0x0006100001007983 */ /* 0x001ee40000300800 */
[----:B------:R-:W-:-:S05]  /*68500*/  FMUL R6, R11, R6 ;  /* 0x000000060b067220 */ /* 0x000fca0000400000 */
[----:B------:R0:W-:Y:S04]  /*68510*/  STL [R1+0x1514], R6 ;  /* 0x0015140601007387 */ /* 0x0001e80000100800 */
[----:B0-----:R-:W4:Y:S01]  /*68520*/  LDL.LU R6, [R1+0x618] ;  /* 0x0006180001067983 */ /* 0x001f220000300800 */
        /* <DEDUP_REMOVED lines=11> */
[----:B------:R0:W-:Y:S03]  /*685e0*/  STL [R1+0x14fc], R3 ;  /* 0x0014fc0301007387 */ /* 0x0001e60000100800 */
[----:B0-----:R-:W2:Y:S01]  /*685f0*/  LDL.LU R3, [R1+0x23c4] ;  /* 0x0023c40001037983 */ /* 0x001ea20000300800 */
[----:B------:R0:W-:Y:S03]  /*68600*/  STL [R1+0x410], R16 ;  /* 0x0004101001007387 */ /* 0x0001e60000100800 */
[----:B0-----:R-:W5:Y:S01]  /*68610*/  LDL.LU R16, [R1+0x23c0] ;  /* 0x0023c00001107983 */ /* 0x001f620000300800 */
[----:B------:R-:W-:-:S02]  /*68620*/  FMUL R5, R11, R5 ;  /* 0x000000050b057220 */ /* 0x000fc40000400000 */
[C---:B------:R-:W-:Y:S02]  /*68630*/  FMUL R20, R11.reuse, R20 ;  /* 0x000000140b147220 */ /* 0x040fe40000400000 */
[C---:B------:R-:W-:Y:S02]  /*68640*/  FMUL R8, R11.reuse, R8 ;  /* 0x000000080b087220 */ /* 0x040fe40000400000 */
[C---:B------:R-:W-:Y:S01]  /*68650*/  FMUL R15, R11.reuse, R15 ;  /* 0x0000000f0b0f7220 */ /* 0x040fe20000400000 */
[----:B------:R-:W-:Y:S01]  /*68660*/  STL [R1+0x40c], R5 ;  /* 0x00040c0501007387 */ /* 0x000fe20000100800 */
[----:B------:R0:W-:Y:S03]  /*68670*/  STL [R1+0x408], R20 ;  /* 0x0004081401007387 */ /* 0x0001e60000100800 */
[----:B0-----:R-:W5:Y:S01]  /*68680*/  LDL.LU R20, [R1+0x544] ;  /* 0x0005440001147983 */ /* 0x001f620000300800 */
[----:B------:R-:W-:Y:S02]  /*68690*/  STL [R1+0x404], R8 ;  /* 0x0004040801007387 */ /* 0x000fe40000100800 */
[----:B------:R3:W-:Y:S02]  /*686a0*/  STL [R1+0x400], R15 ;  /* 0x0004000f01007387 */ /* 0x0007e40000100800 */
[----:B---3--:R-:W-:-:S02]  /*686b0*/  FMUL R15, R11, R10 ;  /* 0x0000000a0b0f7220 */ /* 0x008fc40000400000 */
[C---:B------:R-:W-:Y:S02]  /*686c0*/  FMUL R10, R11.reuse, R4 ;  /* 0x000000040b0a7220 */ /* 0x040fe40000400000 */
[C---:B------:R-:W-:Y:S01]  /*686d0*/  FMUL R4, R11.reuse, R21 ;  /* 0x000000150b047220 */ /* 0x040fe20000400000 */
[----:B------:R0:W-:Y:S02]  /*686e0*/  STL [R1+0x3fc], R15 ;  /* 0x0003fc0f01007387 */ /* 0x0001e40000100800 */
[----:B------:R1:W-:Y:S02]  /*686f0*/  STL [R1+0x3f8], R10 ;  /* 0x0003f80a01007387 */ /* 0x0003e40000100800 */
[C---:B0-----:R-:W-:Y:S02]  /*68700*/  FMUL R15, R11.reuse, R28 ;  /* 0x0000001c0b0f7220 */ /* 0x041fe40000400000 */
[C---:B-1----:R-:W-:Y:S02]  /*68710*/  FMUL R10, R11.reuse, R9 ;  /* 0x000000090b0a7220 */ /* 0x042fe40000400000 */
[C---:B------:R-:W-:Y:S01]  /*68720*/  FMUL R9, R11.reuse, R13 ;  /* 0x0000000d0b097220 */ /* 0x040fe20000400000 */
[----:B------:R-:W-:Y:S01]  /*68730*/  STL [R1+0x3f4], R15 ;  /* 0x0003f40f01007387 */ /* 0x000fe20000100800 */
[----:B------:R0:W-:Y:S02]  /*68740*/  STL [R1+0x2dc], R4 ;  /* 0x0002dc0401007387 */ /* 0x0001e40000100800 */
[----:B------:R4:W-:Y:S02]  /*68750*/  STL [R1+0x2d8], R10 ;  /* 0x0002d80a01007387 */ /* 0x0009e40000100800 */
[----:B0-----:R-:W-:-:S02]  /*68760*/  FMUL R4, R11, R12 ;  /* 0x0000000c0b047220 */ /* 0x001fc40000400000 */
[----:B------:R-:W3:Y:S01]  /*68770*/  LDL.LU R12, [R1+0x54c] ;  /* 0x00054c00010c7983 */ /* 0x000ee20000300800 */
[----:B------:R0:W-:Y:S02]  /*68780*/  STL [R1+0x2d4], R9 ;  /* 0x0002d40901007387 */ /* 0x0001e40000100800 */
[----:B------:R1:W-:Y:S02]  /*68790*/  STL [R1+0x1cc], R4 ;  /* 0x0001cc0401007387 */ /* 0x0003e40000100800 */
[C---:B----4-:R-:W-:Y:S02]  /*687a0*/  FMUL R10, R11.reuse, R18 ;  /* 0x000000120b0a7220 */ /* 0x050fe40000400000 */
[C---:B0-----:R-:W-:Y:S02]  /*687b0*/  FMUL R9, R11.reuse, R22 ;  /* 0x000000160b097220 */ /* 0x041fe40000400000 */
[----:B-1----:R-:W-:-:S03]  /*687c0*/  FMUL R4, R11, R19 ;  /* 0x000000130b047220 */ /* 0x002fc60000400000 */
[----:B------:R0:W-:Y:S02]  /*687d0*/  STL [R1+0x1c8], R9 ;  /* 0x0001c80901007387 */ /* 0x0001e40000100800 */
[----:B------:R1:W-:Y:S02]  /*687e0*/  STL [R1+0x1c4], R4 ;  /* 0x0001c40401007387 */ /* 0x0003e40000100800 */
[----:B------:R4:W-:Y:S02]  /*687f0*/  STL [R1+0x1c0], R10 ;  /* 0x0001c00a01007387 */ /* 0x0009e40000100800 */
[C---:B0-----:R-:W-:Y:S02]  /*68800*/  FMUL R9, R11.reuse, R23 ;  /* 0x000000170b097220 */ /* 0x041fe40000400000 */
[C---:B-1----:R-:W-:Y:S02]  /*68810*/  FMUL R4, R11.reuse, R17 ;  /* 0x000000110b047220 */ /* 0x042fe40000400000 */
[----:B----4-:R-:W-:Y:S01]  /*68820*/  FMUL R10, R11, R26 ;  /* 0x0000001a0b0a7220 */ /* 0x010fe20000400000 */
[----:B------:R0:W-:Y:S02]  /*68830*/  STL [R1+0x1bc], R9 ;  /* 0x0001bc0901007387 */ /* 0x0001e40000100800 */
[----:B------:R1:W-:Y:S01]  /*68840*/  STL [R1+0x58], R4 ;  /* 0x0000580401007387 */ /* 0x0003e20000100800 */
[----:B------:R-:W-:-:S02]  /*68850*/  MOV R8, c[0x0][0x1c8] ;  /* 0x0000720000087a02 */ /* 0x000fc40000000f00 */
[----:B------:R-:W-:Y:S01]  /*68860*/  MOV R5, c[0x0][0x1c8] ;  /* 0x0000720000057a02 */ /* 0x000fe20000000f00 */
[----:B------:R4:W-:Y:S01]  /*68870*/  STL [R1+0x54], R10 ;  /* 0x0000540a01007387 */ /* 0x0009e20000100800 */
[C---:B0-----:R-:W-:Y:S02]  /*68880*/  FMUL R9, R11.reuse, R27 ;  /* 0x0000001b0b097220 */ /* 0x041fe40000400000 */
[C---:B-1----:R-:W-:Y:S02]  /*68890*/  FMUL R4, R11.reuse, R24 ;  /* 0x000000180b047220 */ /* 0x042fe40000400000 */
[----:B----4-:R-:W-:Y:S01]  /*688a0*/  FMUL R10, R11, R25 ;  /* 0x000000190b0a7220 */ /* 0x010fe20000400000 */
[----:B------:R0:W-:Y:S02]  /*688b0*/  STL [R1+0x50], R9 ;  /* 0x0000500901007387 */ /* 0x0001e40000100800 */
[----:B------:R1:W-:Y:S02]  /*688c0*/  STL [R1+0x4c], R4 ;  /* 0x00004c0401007387 */ /* 0x0003e40000100800 */
[----:B------:R-:W-:-:S02]  /*688d0*/  IMAD R8, R8, 0x193, RZ ;  /* 0x0000019308087824 */ /* 0x000fc400078e02ff */
[----:B------:R-:W-:Y:S01]  /*688e0*/  IMAD R5, R5, 0xca, RZ ;  /* 0x000000ca05057824 */ /* 0x000fe200078e02ff */
[----:B------:R-:W-:Y:S01]  /*688f0*/  STL [R1+0x40], R10 ;  /* 0x0000400a01007387 */ /* 0x000fe20000100800 */
[C---:B0-----:R-:W-:Y:S02]  /*68900*/  FMUL R9, R11.reuse, R29 ;  /* 0x0000001d0b097220 */ /* 0x041fe40000400000 */
[C---:B-1----:R-:W-:Y:S02]  /*68910*/  FMUL R4, R11.reuse, R0 ;  /* 0x000000000b047220 */ /* 0x042fe40000400000 */
[----:B------:R-:W4:Y:S01]  /*68920*/  LDL.LU R0, [R1+0x554] ;  /* 0x0005540001007983 */ /* 0x000f220000300800 */
[----:B------:R-:W-:Y:S02]  /*68930*/  STL [R1+0x3c], R9 ;  /* 0x00003c0901007387 */ /* 0x000fe40000100800 */
[----:B------:R-:W-:Y:S02]  /*68940*/  FMUL R6, R11, R6 ;  /* 0x000000060b067220 */ /* 0x000fe40000400000 */
[----:B------:R0:W-:Y:S03]  /*68950*/  STL [R1+0x30], R4 ;  /* 0x0000300401007387 */ /* 0x0001e60000100800 */
[----:B------:R-:W-:Y:S01]  /*68960*/  STL [R1+0x24], R6 ;  /* 0x0000240601007387 */ /* 0x000fe20000100800 */
[----:B--2---:R-:W-:Y:S01]  /*68970*/  LEA.HI.X.SX32 R15, R8, R3, 0x1, P5 ;  /* 0x00000003080f7211 */ /* 0x004fe200028f0eff */
[----:B0-----:R-:W-:Y:S01]  /*68980*/  IADD3 R4, P5, R5, R2, RZ ;  /* 0x0000000205047210 */ /* 0x001fe20007fbe0ff */
[----:B-----5:R-:W0:Y:S04]  /*68990*/  MUFU.RCP R16, R16 ;  /* 0x0000001000107308 */ /* 0x020e280000001000 */
[----:B------:R-:W-:Y:S01]  /*689a0*/  STL [R1+0x23b4], R4 ;  /* 0x0023b40401007387 */ /* 0x000fe20000100800 */
[----:B------:R-:W-:Y:S02]  /*689b0*/  STL [R1+0x23b0], R2 ;  /* 0x0023b00201007387 */ /* 0x000fe40000100800 */
[----:B------:R-:W-:Y:S02]  /*689c0*/  STL.64 [R1+0x9e8], R14 ;  /* 0x0009e80e01007387 */ /* 0x000fe40000100a00 */
[----:B------:R-:W-:Y:S01]  /*689d0*/  STL [R1+0x23ac], R3 ;  /* 0x0023ac0301007387 */ /* 0x000fe20000100800 */
[----:B0-----:R0:W-:Y:S04]  /*689e0*/  STL [R1+0x23b8], R16 ;  /* 0x0023b81001007387 */ /* 0x0011e80000100800 */
[----:B0-----:R-:W2:Y:S01]  /*689f0*/  LDL.LU R16, [R1+0x564] ;  /* 0x0005640001107983 */ /* 0x001ea20000300800 */
[----:B------:R-:W-:-:S03]  /*68a00*/  FMUL R2, R7, R20 ;  /* 0x0000001407027220 */ /* 0x000fc60000400000 */
[----:B--2---:R0:W-:Y:S02]  /*68a10*/  STL [R1+0x23bc], R16 ;  /* 0x0023bc1001007387 */ /* 0x0041e40000100800 */
[----:B------:R1:W-:Y:S02]  /*68a20*/  STL [R1+0x14e0], R2 ;  /* 0x0014e00201007387 */ /* 0x0003e40000100800 */
[----:B0-----:R-:W2:Y:S01]  /*68a30*/  LDL.LU R16, [R1+0x55c] ;  /* 0x00055c0001107983 */ /* 0x001ea20000300800 */
[----:B------:R-:W5:Y:S02]  /*68a40*/  LDL.LU R4, [R1+0x56c] ;  /* 0x00056c0001047983 */ /* 0x000f640000300800 */
[----:B-1----:R-:W5:Y:S02]  /*68a50*/  LDL.LU R2, [R1+0x574] ;  /* 0x0005740001027983 */ /* 0x002f640000300800 */
[----:B------:R-:W5:Y:S01]  /*68a60*/  LDL.LU R3, [R1+0x57c] ;  /* 0x00057c0001037983 */ /* 0x000f620000300800 */
[----:B------:R-:W5:Y:S01]  /*68a70*/  LDL.LU R20, [R1+0x584] ;  /* 0x0005840001147983 */ /* 0x000f620000300800 */
[----:B---3--:R-:W-:-:S02]  /*68a80*/  FMUL R8, R7, R12 ;  /* 0x0000000c07087220 */ /* 0x008fc40000400000 */
[----:B------:R-:W3:Y:S02]  /*68a90*/  LDL.LU R13, [R1+0x58c] ;  /* 0x00058c00010d7983 */ /* 0x000ee40000300800 */
[----:B------:R-:W3:Y:S01]  /*68aa0*/  LDL.LU R6, [R1+0x594] ;  /* 0x0005940001067983 */ /* 0x000ee20000300800 */
[----:B------:R-:W3:Y:S01]  /*68ab0*/  LDL.LU R9, [R1+0x59c] ;  /* 0x00059c0001097983 */ /* 0x000ee20000300800 */
[----:B------:R-:W3:Y:S02]  /*68ac0*/  LDL.LU R5, [R1+0x5a4] ;  /* 0x0005a40001057983 */ /* 0x000ee40000300800 */
[----:B------:R0:W-:Y:S02]  /*68ad0*/  STL [R1+0x14d8], R8 ;  /* 0x0014d80801007387 */ /* 0x0001e40000100800 */
[C---:B----4-:R-:W-:Y:S01]  /*68ae0*/  FMUL R0, R7.reuse, R0 ;  /* 0x0000000007007220 */ /* 0x050fe20000400000 */
[----:B0-----:R-:W4:Y:S01]  /*68af0*/  LDL.LU R8, [R1+0x5ac] ;  /* 0x0005ac0001087983 */ /* 0x001f220000300800 */
[----:B------:R-:W4:Y:S02]  /*68b00*/  LDL.LU R28, [R1+0x5b4] ;  /* 0x0005b400011c7983 */ /* 0x000f240000300800 */
[----:B------:R-:W4:Y:S02]  /*68b10*/  LDL.LU R11, [R1+0x5bc] ;  /* 0x0005bc00010b7983 */ /* 0x000f240000300800 */
[----:B------:R-:W4:Y:S01]  /*68b20*/  LDL.LU R10, [R1+0x5c4] ;  /* 0x0005c400010a7983 */ /* 0x000f220000300800 */
[----:B------:R-:W4:Y:S01]  /*68b30*/  LDL.LU R21, [R1+0x5cc] ;  /* 0x0005cc0001157983 */ /* 0x000f220000300800 */
[----:B------:R-:W4:Y:S02]  /*68b40*/  LDL.LU R14, [R1+0x5d4] ;  /* 0x0005d400010e7983 */ /* 0x000f240000300800 */
[----:B------:R-:W4:Y:S02]  /*68b50*/  LDL.LU R22, [R1+0x5dc] ;  /* 0x0005dc0001167983 */ /* 0x000f240000300800 */
[----:B------:R-:W4:Y:S01]  /*68b60*/  LDL.LU R19, [R1+0x5e4] ;  /* 0x0005e40001137983 */ /* 0x000f220000300800 */
[----:B------:R-:W4:Y:S01]  /*68b70*/  LDL.LU R29, [R1+0x5e8] ;  /* 0x0005e800011d7983 */ /* 0x000f220000300800 */
[----:B------:R-:W4:Y:S02]  /*68b80*/  LDL.LU R15, [R1+0x5f0] ;  /* 0x0005f000010f7983 */ /* 0x000f240000300800 */
[----:B------:R-:W4:Y:S02]  /*68b90*/  LDL.LU R18, [R1+0x5f8] ;  /* 0x0005f80001127983 */ /* 0x000f240000300800 */
[----:B------:R0:W-:Y:S01]  /*68ba0*/  STL [R1+0x14d0], R0 ;  /* 0x0014d00001007387 */ /* 0x0001e20000100800 */
[----:B------:R-:W4:Y:S01]  /*68bb0*/  LDL.LU R23, [R1+0x5fc] ;  /* 0x0005fc0001177983 */ /* 0x000f220000300800 */
[----:B------:R-:W4:Y:S02]  /*68bc0*/  LDL.LU R17, [R1+0x604] ;  /* 0x0006040001117983 */ /* 0x000f240000300800 */
[----:B------:R-:W4:Y:S02]  /*68bd0*/  LDL.LU R26, [R1+0x60c] ;  /* 0x00060c00011a7983 */ /* 0x000f240000300800 */
[----:B------:R-:W4:Y:S01]  /*68be0*/  LDL.LU R27, [R1+0x614] ;  /* 0x00061400011b7983 */ /* 0x000f220000300800 */
[----:B------:R-:W4:Y:S01]  /*68bf0*/  LDL.LU R24, [R1+0x61c] ;  /* 0x00061c0001187983 */ /* 0x000f220000300800 */
[----:B------:R-:W4:Y:S02]  /*68c00*/  LDL.LU R25, [R1+0x620] ;  /* 0x0006200001197983 */ /* 0x000f240000300800 */
[----:B------:R-:W4:Y:S01]  /*68c10*/  LDL.LU R12, [R1+0x624] ;  /* 0x00062400010c7983 */ /* 0x000f220000300800 */
[----:B0-----:R-:W4:Y:S01]  /*68c20*/  LDL.LU R0, [R1+0x628] ;  /* 0x0006280001007983 */ /* 0x001f220000300800 */
[----:B--2---:R-:W-:-:S05]  /*68c30*/  FMUL R16, R7, R16 ;  /* 0x0000001007107220 */ /* 0x004fca0000400000 */
[----:B------:R0:W-:Y:S04]  /*68c40*/  STL [R1+0x14c8], R16 ;  /* 0x0014c81001007387 */ /* 0x0001e80000100800 */
[----:B0-----:R-:W2:Y:S01]  /*68c50*/  LDL.LU R16, [R1+0x23bc] ;  /* 0x0023bc0001107983 */ /* 0x001ea20000300800 */
[C---:B-----5:R-:W-:Y:S02]  /*68c60*/  FMUL R4, R7.reuse, R4 ;  /* 0x0000000407047220 */ /* 0x060fe40000400000 */
[C---:B------:R-:W-:Y:S02]  /*68c70*/  FMUL R2, R7.reuse, R2 ;  /* 0x0000000207027220 */ /* 0x040fe40000400000 */
[C---:B------:R-:W-:Y:S02]  /*68c80*/  FMUL R3, R7.reuse, R3 ;  /* 0x0000000307037220 */ /* 0x040fe40000400000 */
[----:B------:R-:W-:-:S02]  /*68c90*/  FMUL R20, R7, R20 ;  /* 0x0000001407147220 */ /* 0x000fc40000400000 */
[C---:B---3--:R-:W-:Y:S02]  /*68ca0*/  FMUL R13, R7.reuse, R13 ;  /* 0x0000000d070d7220 */ /* 0x048fe40000400000 */
[C---:B------:R-:W-:Y:S02]  /*68cb0*/  FMUL R6, R7.reuse, R6 ;  /* 0x0000000607067220 */ /* 0x040fe40000400000 */
[C---:B------:R-:W-:Y:S02]  /*68cc0*/  FMUL R9, R7.reuse, R9 ;  /* 0x0000000907097220 */ /* 0x040fe40000400000 */
[C---:B------:R-:W-:Y:S02]  /*68cd0*/  FMUL R5, R7.reuse, R5 ;  /* 0x0000000507057220 */ /* 0x040fe40000400000 */
[C---:B----4-:R-:W-:Y:S02]  /*68ce0*/  FMUL R10, R7.reuse, R10 ;  /* 0x0000000a070a7220 */ /* 0x050fe40000400000 */
[----:B--2---:R-:W-:-:S05]  /*68cf0*/  FMUL R16, R7, R16 ;  /* 0x0000001007107220 */ /* 0x004fca0000400000 */
[----:B------:R0:W-:Y:S04]  /*68d00*/  STL [R1+0x14bc], R16 ;  /* 0x0014bc1001007387 */ /* 0x0001e80000100800 */
[----:B0-----:R-:W2:Y:S01]  /*68d10*/  LDL.LU R16, [R1+0x23b8] ;  /* 0x0023b80001107983 */ /* 0x001ea20000300800 */
[----:B------:R0:W-:Y:S03]  /*68d20*/  STL [R1+0x14b8], R4 ;  /* 0x0014b80401007387 */ /* 0x0001e60000100800 */
[----:B0-----:R-:W3:Y:S01]  /*68d30*/  LDL.LU R4, [R1+0x23b4] ;  /* 0x0023b40001047983 */ /* 0x001ee20000300800 */
[----:B------:R0:W-:Y:S03]  /*68d40*/  STL [R1+0x14ac], R2 ;  /* 0x0014ac0201007387 */ /* 0x0001e60000100800 */
[----:B0-----:R-:W4:Y:S01]  /*68d50*/  LDL.LU R2, [R1+0x23b0] ;  /* 0x0023b00001027983 */ /* 0x001f220000300800 */
[----:B------:R0:W-:Y:S03]  /*68d60*/  STL [R1+0x14a4], R3 ;  /* 0x0014a40301007387 */ /* 0x0001e60000100800 */
[----:B0-----:R-:W5:Y:S01]  /*68d70*/  LDL.LU R3, [R1+0x23ac] ;  /* 0x0023ac0001037983 */ /* 0x001f620000300800 */
[----:B------:R0:W-:Y:S03]  /*68d80*/  STL [R1+0x3ec], R20 ;  /* 0x0003ec1401007387 */ /* 0x0001e60000100800 */
[----:B0-----:R-:W2:Y:S01]  /*68d90*/  LDL.LU R20, [R1+0x23a8] ;  /* 0x0023a80001147983 */ /* 0x001ea20000300800 */
[----:B------:R-:W-:Y:S02]  /*68da0*/  STL [R1+0x3e4], R13 ;  /* 0x0003e40d01007387 */ /* 0x000fe40000100800 */
[----:B------:R0:W-:Y:S02]  /*68db0*/  STL [R1+0x3dc], R6 ;  /* 0x0003dc0601007387 */ /* 0x0001e40000100800 */
[----:B0-----:R-:W3:Y:S01]  /*68dc0*/  LDL.LU R6, [R1+0x630] ;  /* 0x0006300001067983 */ /* 0x001ee20000300800 */
[----:B------:R-:W-:Y:S02]  /*68dd0*/  STL [R1+0x3d4], R9 ;  /* 0x0003d40901007387 */ /* 0x000fe40000100800 */
[----:B------:R0:W-:Y:S02]  /*68de0*/  STL [R1+0x3cc], R5 ;  /* 0x0003cc0501007387 */ /* 0x0001e40000100800 */
[----:B0-----:R-:W-:-:S02]  /*68df0*/  FMUL R5, R7, R8 ;  /* 0x0000000807057220 */ /* 0x001fc40000400000 */
        /* <DEDUP_REMOVED lines=10> */
[C---:B------:R-:W-:Y:S01]  /*68ea0*/  FMUL R8, R7.reuse, R19 ;  /* 0x0000001307087220 */ /* 0x040fe20000400000 */
[----:B------:R0:W-:Y:S02]  /*68eb0*/  STL [R1+0x184], R5 ;  /* 0x0001840501007387 */ /* 0x0001e40000100800 */
[----:B------:R1:W-:Y:S02]  /*68ec0*/  STL [R1+0x17c], R10 ;  /* 0x00017c0a01007387 */ /* 0x0003e40000100800 */
[----:B0-----:R-:W-:-:S02]  /*68ed0*/  FMUL R5, R7, R29 ;  /* 0x0000001d07057220 */ /* 0x001fc40000400000 */
[----:B------:R-:W3:Y:S01]  /*68ee0*/  LDL.LU R29, [R1+0x634] ;  /* 0x00063400011d7983 */ /* 0x000ee20000300800 */
[----:B------:R0:W-:Y:S02]  /*68ef0*/  STL [R1+0x174], R8 ;  /* 0x0001740801007387 */ /* 0x0001e40000100800 */
[C---:B-1----:R-:W-:Y:S02]  /*68f00*/  FMUL R10, R7.reuse, R15 ;  /* 0x0000000f070a7220 */ /* 0x042fe40000400000 */
[----:B------:R1:W-:Y:S03]  /*68f10*/  STL [R1+0x16c], R5 ;  /* 0x00016c0501007387 */ /* 0x0003e60000100800 */
[----:B------:R1:W-:Y:S01]  /*68f20*/  STL [R1+0x164], R10 ;  /* 0x0001640a01007387 */ /* 0x0003e20000100800 */
[C---:B0-----:R-:W-:Y:S02]  /*68f30*/  FMUL R8, R7.reuse, R23 ;  /* 0x0000001707087220 */ /* 0x041fe40000400000 */
[----:B-1----:R-:W-:-:S02]  /*68f40*/  FMUL R5, R7, R18 ;  /* 0x0000001207057220 */ /* 0x002fc40000400000 */
[----:B------:R-:W-:-:S03]  /*68f50*/  FMUL R10, R7, R17 ;  /* 0x00000011070a7220 */ /* 0x000fc60000400000 */
[----:B------:R0:W-:Y:S01]  /*68f60*/  STL [R1+0x15c], R5 ;  /* 0x00015c0501007387 */ /* 0x0001e20000100800 */
[----:B------:R1:W-:Y:S03]  /*68f70*/  STL [R1+0x48], R8 ;  /* 0x0000480801007387 */ /* 0x0003e60000100800 */
[----:B------:R1:W-:Y:S01]  /*68f80*/  STL [R1+0x44], R10 ;  /* 0x0000440a01007387 */ /* 0x0003e20000100800 */
[C---:B0-----:R-:W-:Y:S02]  /*68f90*/  FMUL R5, R7.reuse, R26 ;  /* 0x0000001a07057220 */ /* 0x041fe40000400000 */
[C---:B-1----:R-:W-:Y:S02]  /*68fa0*/  FMUL R8, R7.reuse, R27 ;  /* 0x0000001b07087220 */ /* 0x042fe40000400000 */
[C---:B------:R-:W-:Y:S01]  /*68fb0*/  FMUL R10, R7.reuse, R24 ;  /* 0x00000018070a7220 */ /* 0x040fe20000400000 */
[----:B------:R0:W-:Y:S02]  /*68fc0*/  STL [R1+0x38], R5 ;  /* 0x0000380501007387 */ /* 0x0001e40000100800 */
[----:B------:R1:W-:Y:S01]  /*68fd0*/  STL [R1+0x34], R8 ;  /* 0x0000340801007387 */ /* 0x0003e20000100800 */
[----:B------:R-:W-:Y:S01]  /*68fe0*/  MOV R9, c[0x0][0x1c8] ;  /* 0x0000720000097a02 */ /* 0x000fe20000000f00 */
[----:B------:R-:W-:Y:S01]  /*68ff0*/  IMAD.MOV.U32 R13, RZ, RZ, c[0x0][0x1c8] ;  /* 0x00007200ff0d7624 */ /* 0x000fe200078e00ff */
[----:B------:R-:W-:Y:S01]  /*69000*/  STL [R1+0x2c], R10 ;  /* 0x00002c0a01007387 */ /* 0x000fe20000100800 */
[----:B0-----:R-:W-:-:S02]  /*69010*/  FMUL R5, R7, R25 ;  /* 0x0000001907057220 */ /* 0x001fc40000400000 */
[----:B-1----:R-:W-:Y:S02]  /*69020*/  FMUL R8, R7, R12 ;  /* 0x0000000c07087220 */ /* 0x002fe40000400000 */
[----:B------:R-:W-:Y:S01]  /*69030*/  IMAD R9, R9, 0x65, RZ ;  /* 0x0000006509097824 */ /* 0x000fe200078e02ff */
[----:B------:R5:W-:Y:S02]  /*69040*/  STL [R1+0x28], R5 ;  /* 0x0000280501007387 */ /* 0x000be40000100800 */
[----:B------:R2:W-:Y:S02]  /*69050*/  STL [R1+0x20], R8 ;  /* 0x0000200801007387 */ /* 0x0005e40000100800 */
[----:B------:R-:W-:Y:S02]  /*69060*/  IMAD R13, R13, 0x194, RZ ;  /* 0x000001940d0d7824 */ /* 0x000fe400078e02ff */
[----:B------:R-:W-:Y:S02]  /*69070*/  FMUL R7, R7, R0 ;  /* 0x0000000007077220 */ /* 0x000fe40000400000 */
[----:B------:R-:W3:Y:S03]  /*69080*/  LDL.LU R0, [R1+0x640] ;  /* 0x0006400001007983 */ /* 0x000ee60000300800 */
[----:B------:R-:W-:Y:S01]  /*69090*/  STL [R1+0x1c], R7 ;  /* 0x00001c0701007387 */ /* 0x000fe20000100800 */
[----:B-----5:R-:W-:Y:S01]  /*690a0*/  LEA.HI.X.SX32 R5, R9, R3, 0x1, P5 ;  /* 0x0000000309057211 */ /* 0x020fe200028f0eff */
[----:B----4-:R-:W-:Y:S01]  /*690b0*/  IADD3 R10, P5, R13, R2, RZ ;  /* 0x000000020d0a7210 */ /* 0x010fe20007fbe0ff */
[----:B--2---:R-:W0:Y:S04]  /*690c0*/  MUFU.RCP R8, R20 ;  /* 0x0000001400087308 */ /* 0x004e280000001000 */
[----:B------:R-:W-:Y:S01]  /*690d0*/  STL [R1+0x239c], R10 ;  /* 0x00239c0a01007387 */ /* 0x000fe20000100800 */
[----:B---3--:R-:W-:Y:S03]  /*690e0*/  STL.64 [R1+0x9c8], R4 ;  /* 0x0009c80401007387 */ /* 0x008fe60000100a00 */
[----:B------:R-:W-:Y:S01]  /*690f0*/  STL [R1+0x2398], R2 ;  /* 0x0023980201007387 */ /* 0x000fe20000100800 */
[----:B------:R-:W-:Y:S03]  /*69100*/  STL [R1+0x2394], R3 ;  /* 0x0023940301007387 */ /* 0x000fe60000100800 */
[----:B0-----:R0:W-:Y:S04]  /*69110*/  STL [R1+0x23a0], R8 ;  /* 0x0023a00801007387 */ /* 0x0011e80000100800 */
[----:B0-----:R-:W2:Y:S01]  /*69120*/  LDL.LU R8, [R1+0x650] ;  /* 0x0006500001087983 */ /* 0x001ea20000300800 */
[----:B------:R-:W-:-:S03]  /*69130*/  FMUL R2, R16, R6 ;  /* 0x0000000610027220 */ /* 0x000fc60000400000 */
[----:B--2---:R0:W-:Y:S02]  /*69140*/  STL [R1+0x23a4], R8 ;  /* 0x0023a40801007387 */ /* 0x0041e40000100800 */
[----:B------:R1:W-:Y:S02]  /*69150*/  STL [R1+0x1458], R2 ;  /* 0x0014580201007387 */ /* 0x0003e40000100800 */
[----:B0-----:R-:W2:Y:S01]  /*69160*/  LDL.LU R8, [R1+0x644] ;  /* 0x0006440001087983 */ /* 0x001ea20000300800 */
[----:B------:R-:W3:Y:S02]  /*69170*/  LDL.LU R10, [R1+0x654] ;  /* 0x00065400010a7983 */ /* 0x000ee40000300800 */
[----:B-1----:R-:W4:Y:S02]  /*69180*/  LDL.LU R2, [R1+0x65c] ;  /* 0x00065c0001027983 */ /* 0x002f240000300800 */
[----:B------:R-:W5:Y:S01]  /*69190*/  LDL.LU R3, [R1+0x664] ;  /* 0x0006640001037983 */ /* 0x000f620000300800 */
[----:B------:R-:W3:Y:S01]  /*691a0*/  LDL.LU R6, [R1+0x66c] ;  /* 0x00066c0001067983 */ /* 0x000ee20000300800 */
[----:B------:R-:W3:Y:S02]  /*691b0*/  LDL.LU R4, [R1+0x678] ;  /* 0x0006780001047983 */ /* 0x000ee40000300800 */
[----:B------:R-:W3:Y:S02]  /*691c0*/  LDL.LU R5, [R1+0x684] ;  /* 0x0006840001057983 */ /* 0x000ee40000300800 */
[C---:B------:R-:W-:Y:S01]  /*691d0*/  FMUL R7, R16.reuse, R29 ;  /* 0x0000001d10077220 */ /* 0x040fe20000400000 */
[----:B------:R-:W3:Y:S01]  /*691e0*/  LDL.LU R20, [R1+0x68c] ;  /* 0x00068c0001147983 */ /* 0x000ee20000300800 */
[----:B------:R-:W3:Y:S02]  /*691f0*/  LDL.LU R12, [R1+0x694] ;  /* 0x00069400010c7983 */ /* 0x000ee40000300800 */
[----:B------:R-:W3:Y:S02]  /*69200*/  LDL.LU R11, [R1+0x69c] ;  /* 0x00069c00010b7983 */ /* 0x000ee40000300800 */
[----:B------:R-:W3:Y:S01]  /*69210*/  LDL.LU R13, [R1+0x6a4] ;  /* 0x0006a400010d7983 */ /* 0x000ee20000300800 */
[----:B------:R0:W-:Y:S01]  /*69220*/  STL [R1+0x1454], R7 ;  /* 0x0014540701007387 */ /* 0x0001e20000100800 */
[----:B------:R-:W3:Y:S02]  /*69230*/  LDL.LU R9, [R1+0x6ac] ;  /* 0x0006ac0001097983 */ /* 0x000ee40000300800 */
[----:B------:R-:W3:Y:S02]  /*69240*/  LDL.LU R28, [R1+0x6b4] ;  /* 0x0006b400011c7983 */ /* 0x000ee40000300800 */
[C---:B------:R-:W-:Y:S01]  /*69250*/  FMUL R0, R16.reuse, R0 ;  /* 0x0000000010007220 */ /* 0x040fe20000400000 */
        /* <DEDUP_REMOVED lines=11> */
[----:B------:R0:W-:Y:S01]  /*69310*/  STL [R1+0x1450], R0 ;  /* 0x0014500001007387 */ /* 0x0001e20000100800 */
[----:B------:R-:W5:Y:S01]  /*69320*/  LDL.LU R24, [R1+0x870] ;  /* 0x0008700001187983 */ /* 0x000f620000300800 */
[----:B------:R-:W5:Y:S02]  /*69330*/  LDL.LU R25, [R1+0x874] ;  /* 0x0008740001197983 */ /* 0x000f640000300800 */
[----:B------:R-:W5:Y:S01]  /*69340*/  LDL.LU R29, [R1+0x880] ;  /* 0x00088000011d7983 */ /* 0x000f620000300800 */
[----:B0-----:R-:W5:Y:S01]  /*69350*/  LDL.LU R0, [R1+0x884] ;  /* 0x0008840001007983 */ /* 0x001f620000300800 */
[----:B--2---:R-:W-:-:S05]  /*69360*/  FMUL R8, R16, R8 ;  /* 0x0000000810087220 */ /* 0x004fca0000400000 */
[----:B------:R0:W-:Y:S04]  /*69370*/  STL [R1+0x144c], R8 ;  /* 0x00144c0801007387 */ /* 0x0001e80000100800 */
[----:B0-----:R-:W2:Y:S01]  /*69380*/  LDL.LU R8, [R1+0x23a4] ;  /* 0x0023a40001087983 */ /* 0x001ea20000300800 */
[C---:B---3--:R-:W-:Y:S02]  /*69390*/  FMUL R10, R16.reuse, R10 ;  /* 0x0000000a100a7220 */ /* 0x048fe40000400000 */
[C---:B----4-:R-:W-:Y:S02]  /*693a0*/  FMUL R2, R16.reuse, R2 ;  /* 0x0000000210027220 */ /* 0x050fe40000400000 */
[C---:B-----5:R-:W-:Y:S02]  /*693b0*/  FMUL R3, R16.reuse, R3 ;  /* 0x0000000310037220 */ /* 0x060fe40000400000 */
[----:B------:R-:W-:-:S02]  /*693c0*/  FMUL R6, R16, R6 ;  /* 0x0000000610067220 */ /* 0x000fc40000400000 */
[C---:B------:R-:W-:Y:S02]  /*693d0*/  FMUL R4, R16.reuse, R4 ;  /* 0x0000000410047220 */ /* 0x040fe40000400000 */
[C---:B------:R-:W-:Y:S02]  /*693e0*/  FMUL R5, R16.reuse, R5 ;  /* 0x0000000510057220 */ /* 0x040fe40000400000 */
[C---:B------:R-:W-:Y:S02]  /*693f0*/  FMUL R20, R16.reuse, R20 ;  /* 0x0000001410147220 */ /* 0x040fe40000400000 */
[C---:B------:R-:W-:Y:S02]  /*69400*/  FMUL R9, R16.reuse, R9 ;  /* 0x0000000910097220 */ /* 0x040fe40000400000 */
        /* <DEDUP_REMOVED lines=12> */
[----:B------:R-:W-:Y:S02]  /*694d0*/  STL [R1+0x394], R5 ;  /* 0x0003940501007387 */ /* 0x000fe40000100800 */
[----:B------:R0:W-:Y:S02]  /*694e0*/  STL [R1+0x390], R20 ;  /* 0x0003901401007387 */ /* 0x0001e40000100800 */
[----:B0-----:R-:W-:-:S02]  /*694f0*/  FMUL R20, R16, R12 ;  /* 0x0000000c10147220 */ /* 0x001fc40000400000 */
[----:B------:R-:W2:Y:S03]  /*69500*/  LDL.LU R12, [R1+0x658] ;  /* 0x00065800010c7983 */ /* 0x000ea60000300800 */
[----:B------:R0:W-:Y:S02]  /*69510*/  STL [R1+0x384], R20 ;  /* 0x0003841401007387 */ /* 0x0001e40000100800 */
[C---:B0-----:R-:W-:Y:S02]  /*69520*/  FMUL R20, R16.reuse, R11 ;  /* 0x0000000b10147220 */ /* 0x041fe40000400000 */
[C---:B------:R-:W-:Y:S02]  /*69530*/  FMUL R11, R16.reuse, R13 ;  /* 0x0000000d100b7220 */ /* 0x040fe40000400000 */
[C---:B------:R-:W-:Y:S01]  /*69540*/  FMUL R13, R16.reuse, R28 ;  /* 0x0000001c100d7220 */ /* 0x040fe20000400000 */
[----:B------:R-:W-:Y:S02]  /*69550*/  STL [R1+0x380], R20 ;  /* 0x0003801401007387 */ /* 0x000fe40000100800 */
[----:B------:R0:W-:Y:S02]  /*69560*/  STL [R1+0x374], R11 ;  /* 0x0003740b01007387 */ /* 0x0001e40000100800 */
[----:B------:R1:W-:Y:S02]  /*69570*/  STL [R1+0x370], R9 ;  /* 0x0003700901007387 */ /* 0x0003e40000100800 */
[----:B------:R-:W-:Y:S02]  /*69580*/  STL [R1+0x138], R13 ;  /* 0x0001380d01007387 */ /* 0x000fe40000100800 */
        /* <DEDUP_REMOVED lines=9> */
[----:B------:R0:W-:Y:S02]  /*69620*/  STL [R1+0x120], R11 ;  /* 0x0001200b01007387 */ /* 0x0001e40000100800 */
[----:B------:R1:W-:Y:S02]  /*69630*/  STL [R1+0x11c], R9 ;  /* 0x00011c0901007387 */ /* 0x0003e40000100800 */
[----:B------:R1:W-:Y:S02]  /*69640*/  STL [R1+0x110], R7 ;  /* 0x0001100701007387 */ /* 0x0003e40000100800 */
[C---:B0-----:R-:W-:Y:S02]  /*69650*/  FMUL R11, R16.reuse, R18 ;  /* 0x00000012100b7220 */ /* 0x041fe40000400000 */
[C---:B-1----:R-:W-:Y:S02]  /*69660*/  FMUL R9, R16.reuse, R23 ;  /* 0x0000001710097220 */ /* 0x042fe40000400000 */
[C---:B------:R-:W-:Y:S01]  /*69670*/  FMUL R7, R16.reuse, R17 ;  /* 0x0000001110077220 */ /* 0x040fe20000400000 */
[----:B------:R-:W-:Y:S01]  /*69680*/  STL [R1+0x10c], R11 ;  /* 0x00010c0b01007387 */ /* 0x000fe20000100800 */
[----:B------:R-:W4:Y:S02]  /*69690*/  LDL.LU R17, [R1+0x660] ;  /* 0x0006600001117983 */ /* 0x000f240000300800 */
[----:B------:R0:W-:Y:S02]  /*696a0*/  STL [R1+0x18], R9 ;  /* 0x0000180901007387 */ /* 0x0001e40000100800 */
[----:B------:R1:W-:Y:S02]  /*696b0*/  STL [R1+0x14], R7 ;  /* 0x0000140701007387 */ /* 0x0003e40000100800 */
[----:B0-----:R-:W-:-:S02]  /*696c0*/  FMUL R9, R16, R26 ;  /* 0x0000001a10097220 */ /* 0x001fc40000400000 */
[C---:B-1----:R-:W-:Y:S02]  /*696d0*/  FMUL R7, R16.reuse, R27 ;  /* 0x0000001b10077220 */ /* 0x042fe40000400000 */
[C---:B------:R-:W-:Y:S01]  /*696e0*/  FMUL R11, R16.reuse, R24 ;  /* 0x00000018100b7220 */ /* 0x040fe20000400000 */
[----:B------:R0:W-:Y:S02]  /*696f0*/  STL [R1+0x10], R9 ;  /* 0x0000100901007387 */ /* 0x0001e40000100800 */
[----:B------:R1:W-:Y:S01]  /*69700*/  STL [R1+0xc], R7 ;  /* 0x00000c0701007387 */ /* 0x0003e20000100800 */
[----:B------:R-:W-:Y:S01]  /*69710*/  MOV R5, c[0x0][0x1c8] ;  /* 0x0000720000057a02 */ /* 0x000fe20000000f00 */
[----:B------:R5:W-:Y:S02]  /*69720*/  STL [R1+0x8], R11 ;  /* 0x0000080b01007387 */ /* 0x000be40000100800 */
[C---:B0-----:R-:W-:Y:S02]  /*69730*/  FMUL R9, R16.reuse, R25 ;  /* 0x0000001910097220 */ /* 0x041fe40000400000 */
[----:B-1----:R-:W-:-:S02]  /*69740*/  FMUL R7, R16, R29 ;  /* 0x0000001d10077220 */ /* 0x002fc40000400000 */
[----:B------:R-:W-:Y:S01]  /*69750*/  FMUL R29, R16, R0 ;  /* 0x00000000101d7220 */ /* 0x000fe20000400000 */
[----:B------:R-:W-:Y:S01]  /*69760*/  STL [R1+0x4], R9 ;  /* 0x0000040901007387 */ /* 0x000fe20000100800 */
[----:B------:R-:W4:Y:S02]  /*69770*/  LDL.LU R18, [R1+0x668] ;  /* 0x0006680001127983 */ /* 0x000f240000300800 */
[----:B------:R-:W-:Y:S02]  /*69780*/  STL [R1], R7 ;  /* 0x0000000701007387 */ /* 0x000fe40000100800 */
[----:B------:R-:W-:Y:S02]  /*69790*/  STL [R1+0x2330], R29 ;  /* 0x0023301d01007387 */ /* 0x000fe40000100800 */
[----:B------:R-:W-:Y:S01]  /*697a0*/  IMAD R5, R5, 0xca, RZ ;  /* 0x000000ca05057824 */ /* 0x000fe200078e02ff */
[----:B------:R-:W4:Y:S01]  /*697b0*/  LDL.LU R23, [R1+0x670] ;  /* 0x0006700001177983 */ /* 0x000f220000300800 */
[----:B------:R-:W4:Y:S02]  /*697c0*/  LDL.LU R26, [R1+0x67c] ;  /* 0x00067c00011a7983 */ /* 0x000f240000300800 */
[----:B------:R-:W4:Y:S01]  /*697d0*/  LDL.LU R27, [R1+0x688] ;  /* 0x00068800011b7983 */ /* 0x000f220000300800 */
[----:B-----5:R-:W-:-:S05]  /*697e0*/  LEA.HI.X.SX32 R11, R5, R3, 0x1, P5 ;  /* 0x00000003050b7211 */ /* 0x020fca00028f0eff */
[----:B---3--:R-:W-:Y:S01]  /*697f0*/  STL.64 [R1+0x9c0], R10 ;  /* 0x0009c00a01007387 */ /* 0x008fe20000100a00 */
[----:B------:R-:W3:Y:S02]  /*69800*/  LDL.LU R0, [R1+0x690] ;  /* 0x0006900001007983 */ /* 0x000ee40000300800 */
[----:B------:R0:W-:Y:S02]  /*69810*/  STL [R1+0x238c], R3 ;  /* 0x00238c0301007387 */ /* 0x0001e40000100800 */
[----:B0-----:R-:W5:Y:S01]  /*69820*/  LDL.LU R3, [R1+0x698] ;  /* 0x0006980001037983 */ /* 0x001f620000300800 */
[----:B------:R-:W-:-:S05]  /*69830*/  MOV R4, c[0x0][0x1c8] ;  /* 0x0000720000047a02 */ /* 0x000fca0000000f00 */
[----:B------:R-:W-:Y:S02]  /*69840*/  IMAD R4, R4, 0x328, RZ ;  /* 0x0000032804047824 */ /* 0x000fe400078e02ff */
[----:B--2---:R-:W-:Y:S02]  /*69850*/  FMUL R5, R8, R12 ;  /* 0x0000000c08057220 */ /* 0x004fe40000400000 */
[----:B------:R-:W2:Y:S03]  /*69860*/  LDL.LU R12, [R1+0x6a0] ;  /* 0x0006a000010c7983 */ /* 0x000ea60000300800 */
[----:B------:R0:W-:Y:S02]  /*69870*/  STL [R1+0x13f0], R5 ;  /* 0x0013f00501007387 */ /* 0x0001e40000100800 */
[----:B------:R-:W2:Y:S01]  /*69880*/  LDL.LU R7, [R1+0x6a8] ;  /* 0x0006a80001077983 */ /* 0x000ea20000300800 */
[----:B----4-:R-:W-:Y:S01]  /*69890*/  IADD3 R24, P5, R4, R2, RZ ;  /* 0x0000000204187210 */ /* 0x010fe20007fbe0ff */
[----:B------:R-:W4:Y:S01]  /*698a0*/  LDL.LU R28, [R1+0x6b0] ;  /* 0x0006b000011c7983 */ /* 0x000f220000300800 */
[----:B------:R1:W2:Y:S01]  /*698b0*/  MUFU.RCP R4, R6 ;  /* 0x0000000600047308 */ /* 0x0002a20000001000 */
[----:B------:R-:W4:Y:S02]  /*698c0*/  LDL.LU R13, [R1+0x6b8] ;  /* 0x0006b800010d7983 */ /* 0x000f240000300800 */
[----:B-1----:R-:W4:Y:S01]  /*698d0*/  LDL.LU R6, [R1+0x6c0] ;  /* 0x0006c00001067983 */ /* 0x002f220000300800 */
[----:B------:R-:W4:Y:S02]  /*698e0*/  LDL.LU R25, [R1+0x6c8] ;  /* 0x0006c80001197983 */ /* 0x000f240000300800 */
[----:B0-----:R-:W4:Y:S02]  /*698f0*/  LDL.LU R5, [R1+0x6d0] ;  /* 0x0006d00001057983 */ /* 0x001f240000300800 */
[----:B------:R-:W4:Y:S01]  /*69900*/  LDL.LU R29, [R1+0x6d8] ;  /* 0x0006d800011d7983 */ /* 0x000f220000300800 */
[----:B------:R-:W4:Y:S01]  /*69910*/  LDL.LU R16, [R1+0x810] ;  /* 0x0008100001107983 */ /* 0x000f220000300800 */
[----:B------:R-:W4:Y:S02]  /*69920*/  LDL.LU R20, [R1+0x820] ;  /* 0x0008200001147983 */ /* 0x000f240000300800 */
[----:B------:R-:W4:Y:S02]  /*69930*/  LDL.LU R9, [R1+0x824] ;  /* 0x0008240001097983 */ /* 0x000f240000300800 */
[----:B------:R-:W4:Y:S01]  /*69940*/  LDL.LU R14, [R1+0x830] ;  /* 0x00083000010e7983 */ /* 0x000f220000300800 */
[----:B------:R-:W4:Y:S01]  /*69950*/  LDL.LU R11, [R1+0x834] ;  /* 0x00083400010b7983 */ /* 0x000f220000300800 */
[----:B------:R-:W4:Y:S02]  /*69960*/  LDL.LU R10, [R1+0x848] ;  /* 0x00084800010a7983 */ /* 0x000f240000300800 */
[----:B------:R-:W-:-:S05]  /*69970*/  FMUL R15, R8, R17 ;  /* 0x00000011080f7220 */ /* 0x000fca0000400000 */
[----:B------:R0:W-:Y:S01]  /*69980*/  STL [R1+0x484], R15 ;  /* 0x0004840f01007387 */ /* 0x0001e20000100800 */
[----:B------:R-:W4:Y:S02]  /*69990*/  LDL.LU R21, [R1+0x858] ;  /* 0x0008580001157983 */ /* 0x000f240000300800 */
[----:B------:R-:W4:Y:S02]  /*699a0*/  LDL.LU R22, [R1+0x85c] ;  /* 0x00085c0001167983 */ /* 0x000f240000300800 */
[----:B------:R-:W4:Y:S01]  /*699b0*/  LDL.LU R19, [R1+0x868] ;  /* 0x0008680001137983 */ /* 0x000f220000300800 */
[----:B0-----:R-:W4:Y:S01]  /*699c0*/  LDL.LU R15, [R1+0x86c] ;  /* 0x00086c00010f7983 */ /* 0x001f220000300800 */
[----:B------:R-:W4:Y:S02]  /*699d0*/  LDL.LU R17, [R1+0x878] ;  /* 0x0008780001117983 */ /* 0x000f240000300800 */
[C---:B------:R-:W-:Y:S02]  /*699e0*/  FMUL R18, R8.reuse, R18 ;  /* 0x0000001208127220 */ /* 0x040fe40000400000 */
[----:B------:R-:W-:-:S02]  /*699f0*/  FMUL R23, R8, R23 ;  /* 0x0000001708177220 */ /* 0x000fc40000400000 */
[C---:B------:R-:W-:Y:S01]  /*69a00*/  FMUL R26, R8.reuse, R26 ;  /* 0x0000001a081a7220 */ /* 0x040fe20000400000 */
[----:B------:R0:W-:Y:S01]  /*69a10*/  STL [R1+0x47c], R18 ;  /* 0x00047c1201007387 */ /* 0x0001e20000100800 */
[----:B------:R-:W-:-:S03]  /*69a20*/  FMUL R27, R8, R27 ;  /* 0x0000001b081b7220 */ /* 0x000fc60000400000 */
[----:B0-----:R-:W4:Y:S01]  /*69a30*/  LDL.LU R18, [R1+0x87c] ;  /* 0x00087c0001127983 */ /* 0x001f220000300800 */
[----:B------:R0:W-:Y:S03]  /*69a40*/  STL [R1+0x478], R23 ;  /* 0x0004781701007387 */ /* 0x0001e60000100800 */
[----:B0-----:R-:W4:Y:S01]  /*69a50*/  LDL.LU R23, [R1+0x888] ;  /* 0x0008880001177983 */ /* 0x001f220000300800 */
[----:B------:R0:W-:Y:S03]  /*69a60*/  STL [R1+0x470], R26 ;  /* 0x0004701a01007387 */ /* 0x0001e60000100800 */
[----:B0-----:R-:W4:Y:S01]  /*69a70*/  LDL.LU R26, [R1+0x88c] ;  /* 0x00088c00011a7983 */ /* 0x001f220000300800 */
[----:B------:R0:W-:Y:S03]  /*69a80*/  STL [R1+0x46c], R27 ;  /* 0x00046c1b01007387 */ /* 0x0001e60000100800 */
[----:B0-----:R-:W4:Y:S01]  /*69a90*/  LDL.LU R27, [R1+0x910] ;  /* 0x00091000011b7983 */ /* 0x001f220000300800 */
[----:B---3--:R-:W-:-:S05]  /*69aa0*/  FMUL R0, R8, R0 ;  /* 0x0000000008007220 */ /* 0x008fca0000400000 */
[----:B------:R0:W-:Y:S01]  /*69ab0*/  STL [R1+0x460], R0 ;  /* 0x0004600001007387 */ /* 0x0001e20000100800 */
[----:B-----5:R-:W-:-:S03]  /*69ac0*/  FMUL R3, R8, R3 ;  /* 0x0000000308037220 */ /* 0x020fc60000400000 */
[----:B0-----:R-:W3:Y:S02]  /*69ad0*/  LDL.LU R0, [R1+0x914] ;  /* 0x0009140001007983 */ /* 0x001ee40000300800 */
[----:B------:R0:W-:Y:S02]  /*69ae0*/  STL [R1+0x45c], R3 ;  /* 0x00045c0301007387 */ /* 0x0001e40000100800 */
[----:B0-----:R-:W5:Y:S01]  /*69af0*/  LDL.LU R3, [R1+0x238c] ;  /* 0x00238c0001037983 */ /* 0x001f620000300800 */
[C---:B--2---:R-:W-:Y:S02]  /*69b00*/  FMUL R12, R8.reuse, R12 ;  /* 0x0000000c080c7220 */ /* 0x044fe40000400000 */
[C---:B------:R-:W-:Y:S02]  /*69b10*/  FMUL R7, R8.reuse, R7 ;  /* 0x0000000708077220 */ /* 0x040fe40000400000 */
[C---:B----4-:R-:W-:Y:S02]  /*69b20*/  FMUL R28, R8.reuse, R28 ;  /* 0x0000001c081c7220 */ /* 0x050fe40000400000 */
[C---:B------:R-:W-:Y:S01]  /*69b30*/  FMUL R13, R8.reuse, R13 ;  /* 0x0000000d080d7220 */ /* 0x040fe20000400000 */
[----:B------:R0:W-:Y:S01]  /*69b40*/  STL [R1+0x35c], R12 ;  /* 0x00035c0c01007387 */ /* 0x0001e20000100800 */
[----:B------:R-:W-:-:S03]  /*69b50*/  FMUL R6, R8, R6 ;  /* 0x0000000608067220 */ /* 0x000fc60000400000 */
[----:B0-----:R-:W2:Y:S01]  /*69b60*/  LDL.LU R12, [R1+0x2388] ;  /* 0x00238800010c7983 */ /* 0x001ea20000300800 */
[----:B------:R-:W-:Y:S02]  /*69b70*/  STL [R1+0x358], R7 ;  /* 0x0003580701007387 */ /* 0x000fe40000100800 */
[----:B------:R-:W-:Y:S02]  /*69b80*/  STL [R1+0x354], R28 ;  /* 0x0003541c01007387 */ /* 0x000fe40000100800 */
[----:B------:R-:W-:Y:S01]  /*69b90*/  STL [R1+0x350], R13 ;  /* 0x0003500d01007387 */ /* 0x000fe20000100800 */
[----:B------:R0:W-:Y:S02]  /*69ba0*/  STL [R1+0x34c], R6 ;  /* 0x00034c0601007387 */ /* 0x0001e40000100800 */
[C---:B0-----:R-:W-:Y:S02]  /*69bb0*/  FMUL R6, R8.reuse, R25 ;  /* 0x0000001908067220 */ /* 0x041fe40000400000 */
[----:B------:R-:W-:-:S02]  /*69bc0*/  FMUL R25, R8, R5 ;  /* 0x0000000508197220 */ /* 0x000fc40000400000 */
[C---:B------:R-:W-:Y:S01]  /*69bd0*/  FMUL R5, R8.reuse, R29 ;  /* 0x0000001d08057220 */ /* 0x040fe20000400000 */
[----:B------:R0:W-:Y:S02]  /*69be0*/  STL [R1+0x348], R6 ;  /* 0x0003480601007387 */ /* 0x0001e40000100800 */
[----:B------:R-:W-:Y:S02]  /*69bf0*/  STL [R1+0x344], R25 ;  /* 0x0003441901007387 */ /* 0x000fe40000100800 */
[----:B------:R1:W-:Y:S02]  /*69c00*/  STL [R1+0x340], R5 ;  /* 0x0003400501007387 */ /* 0x0003e40000100800 */
[C---:B0-----:R-:W-:Y:S02]  /*69c10*/  FMUL R6, R8.reuse, R16 ;  /* 0x0000001008067220 */ /* 0x041fe40000400000 */
[C---:B------:R-:W-:Y:S02]  /*69c20*/  FMUL R16, R8.reuse, R20 ;  /* 0x0000001408107220 */ /* 0x040fe40000400000 */
[C---:B-1----:R-:W-:Y:S01]  /*69c30*/  FMUL R5, R8.reuse, R9 ;  /* 0x0000000908057220 */ /* 0x042fe20000400000 */
[----:B------:R0:W-:Y:S02]  /*69c40*/  STL [R1+0xf8], R6 ;  /* 0x0000f80601007387 */ /* 0x0001e40000100800 */
[----:B------:R1:W-:Y:S02]  /*69c50*/  STL [R1+0xf4], R16 ;  /* 0x0000f41001007387 */ /* 0x0003e40000100800 */
[----:B------:R-:W-:-:S02]  /*69c60*/  FMUL R9, R8, R10 ;  /* 0x0000000a08097220 */ /* 0x000fc40000400000 */
[C---:B0-----:R-:W-:Y:S02]  /*69c70*/  FMUL R6, R8.reuse, R14 ;  /* 0x0000000e08067220 */ /* 0x041fe40000400000 */
[----:B------:R-:W4:Y:S01]  /*69c80*/  LDL.LU R14, [R1+0x918] ;  /* 0x00091800010e7983 */ /* 0x000f220000300800 */
[----:B------:R0:W-:Y:S02]  /*69c90*/  STL [R1+0xf0], R5 ;  /* 0x0000f00501007387 */ /* 0x0001e40000100800 */
[----:B------:R0:W-:Y:S02]  /*69ca0*/  STL [R1+0xec], R6 ;  /* 0x0000ec0601007387 */ /* 0x0001e40000100800 */
[C---:B-1----:R-:W-:Y:S02]  /*69cb0*/  FMUL R16, R8.reuse, R19 ;  /* 0x0000001308107220 */ /* 0x042fe40000400000 */
[C---:B0-----:R-:W-:Y:S02]  /*69cc0*/  FMUL R5, R8.reuse, R11 ;  /* 0x0000000b08057220 */ /* 0x041fe40000400000 */
[----:B------:R-:W-:-:S02]  /*69cd0*/  FMUL R6, R8, R21 ;  /* 0x0000001508067220 */ /* 0x000fc40000400000 */
[C---:B------:R-:W-:Y:S01]  /*69ce0*/  FMUL R17, R8.reuse, R17 ;  /* 0x0000001108117220 */ /* 0x040fe20000400000 */
[----:B------:R0:W-:Y:S01]  /*69cf0*/  STL [R1+0xe8], R5 ;  /* 0x0000e80501007387 */ /* 0x0001e20000100800 */
[----:B------:R1:W-:Y:S02]  /*69d00*/  STL [R1+0xe4], R9 ;  /* 0x0000e40901007387 */ /* 0x0003e40000100800 */
[C---:B------:R-:W-:Y:S02]  /*69d10*/  FMUL R11, R8.reuse, R15 ;  /* 0x0000000f080b7220 */ /* 0x040fe40000400000 */
[----:B------:R-:W-:Y:S01]  /*69d20*/  STL [R1+0xe0], R6 ;  /* 0x0000e00601007387 */ /* 0x000fe20000100800 */
[----:B------:R-:W-:Y:S01]  /*69d30*/  MOV R28, c[0x0][0x1c8] ;  /* 0x00007200001c7a02 */ /* 0x000fe20000000f00 */
[----:B0-----:R-:W-:-:S05]  /*69d40*/  FMUL R5, R8, R22 ;  /* 0x0000001608057220 */ /* 0x001fca0000400000 */
[----:B------:R-:W-:Y:S01]  /*69d50*/  STL [R1+0xdc], R5 ;  /* 0x0000dc0501007387 */ /* 0x000fe20000100800 */
[----:B------:R-:W-:Y:S02]  /*69d60*/  STL.64 [R1+0x2318], R16 ;  /* 0x0023181001007387 */ /* 0x000fe40000100a00 */
[----:B------:R-:W-:Y:S02]  /*69d70*/  IMAD R13, R28, 0x194, RZ ;  /* 0x000001941c0d7824 */ /* 0x000fe400078e02ff */
[----:B------:R-:W-:-:S05]  /*69d80*/  FMUL R10, R8, R18 ;  /* 0x00000012080a7220 */ /* 0x000fca0000400000 */
[----:B------:R-:W-:Y:S01]  /*69d90*/  STL.64 [R1+0x2320], R10 ;  /* 0x0023200a01007387 */ /* 0x000fe20000100a00 */
[----:B-1----:R-:W-:-:S05]  /*69da0*/  FMUL R9, R8, R23 ;  /* 0x0000001708097220 */ /* 0x002fca0000400000 */
[----:B------:R-:W-:Y:S01]  /*69db0*/  STL [R1+0x2334], R9 ;  /* 0x0023340901007387 */ /* 0x000fe20000100800 */
[----:B------:R-:W-:-:S05]  /*69dc0*/  FMUL R18, R8, R26 ;  /* 0x0000001a08127220 */ /* 0x000fca0000400000 */
[----:B------:R-:W-:Y:S01]  /*69dd0*/  STL [R1+0x2338], R18 ;  /* 0x0023381201007387 */ /* 0x000fe20000100800 */
[----:B------:R-:W-:-:S05]  /*69de0*/  FMUL R19, R8, R27 ;  /* 0x0000001b08137220 */ /* 0x000fca0000400000 */
[----:B------:R-:W-:Y:S01]  /*69df0*/  STL [R1+0x233c], R19 ;  /* 0x00233c1301007387 */ /* 0x000fe20000100800 */
[----:B------:R-:W4:Y:S02]  /*69e00*/  LDL.LU R21, [R1+0x91c] ;  /* 0x00091c0001157983 */ /* 0x000f240000300800 */
[----:B------:R-:W4:Y:S02]  /*69e10*/  LDL.LU R22, [R1+0x920] ;  /* 0x0009200001167983 */ /* 0x000f240000300800 */
[----:B------:R-:W4:Y:S01]  /*69e20*/  LDL.LU R15, [R1+0x924] ;  /* 0x00092400010f7983 */ /* 0x000f220000300800 */
[----:B------:R-:W4:Y:S01]  /*69e30*/  LDL.LU R23, [R1+0x928] ;  /* 0x0009280001177983 */ /* 0x000f220000300800 */
[----:B---3--:R-:W-:Y:S02]  /*69e40*/  FMUL R8, R8, R0 ;  /* 0x0000000008087220 */ /* 0x008fe40000400000 */
[----:B------:R-:W-:-:S03]  /*69e50*/  IMAD R0, R28, 0x196, RZ ;  /* 0x000001961c007824 */ /* 0x000fc600078e02ff */
[----:B------:R-:W-:Y:S02]  /*69e60*/  STL [R1+0x2340], R8 ;  /* 0x0023400801007387 */ /* 0x000fe40000100800 */
[----:B------:R-:W-:Y:S02]  /*69e70*/  STL [R1+0x2384], R0 ;  /* 0x0023840001007387 */ /* 0x000fe40000100800 */
[----:B------:R-:W3:Y:S01]  /*69e80*/  LDL.LU R27, [R1+0x92c] ;  /* 0x00092c00011b7983 */ /* 0x000ee20000300800 */
[----:B-----5:R-:W-:-:S05]  /*69e90*/  LEA.HI.X.SX32 R25, R13, R3, 0x1, P5 ;  /* 0x000000030d197211 */ /* 0x020fca00028f0eff */
[----:B------:R0:W-:Y:S04]  /*69ea0*/  STL.64 [R1+0x9d8], R24 ;  /* 0x0009d81801007387 */ /* 0x0001e80000100a00 */
[----:B0-----:R-:W5:Y:S01]  /*69eb0*/  LDL.LU R24, [R1+0x930] ;  /* 0x0009300001187983 */ /* 0x001f620000300800 */
[----:B------:R-:W5:Y:S02]  /*69ec0*/  LDL.LU R25, [R1+0x934] ;  /* 0x0009340001197983 */ /* 0x000f640000300800 */
[----:B------:R-:W5:Y:S02]  /*69ed0*/  LDL.LU R0, [R1+0x938] ;  /* 0x0009380001007983 */ /* 0x000f640000300800 */
[----:B------:R-:W-:Y:S01]  /*69ee0*/  IMAD.MOV.U32 R7, RZ, RZ, c[0x0][0x1c8] ;  /* 0x00007200ff077624 */ /* 0x000fe200078e00ff */
[----:B------:R-:W5:Y:S01]  /*69ef0*/  LDL.LU R28, [R1+0x93c] ;  /* 0x00093c00011c7983 */ /* 0x000f620000300800 */
[----:B--2---:R0:W1:Y:S02]  /*69f00*/  MUFU.RCP R26, R12 ;  /* 0x0000000c001a7308 */ /* 0x0040640000001000 */
[----:B------:R-:W-:-:S05]  /*69f10*/  IMAD R7, R7, 0x32a, RZ ;  /* 0x0000032a07077824 */ /* 0x000fca00078e02ff */
[----:B------:R-:W-:Y:S01]  /*69f20*/  IADD3 R8, P5, R7, R2, RZ ;  /* 0x0000000207087210 */ /* 0x000fe20007fbe0ff */
[----:B----4-:R-:W-:-:S05]  /*69f30*/  FMUL R5, R4, R14 ;  /* 0x0000000e04057220 */ /* 0x010fca0000400000 */
[----:B------:R2:W-:Y:S01]  /*69f40*/  STL [R1+0x450], R5 ;  /* 0x0004500501007387 */ /* 0x0005e20000100800 */
        /* <DEDUP_REMOVED lines=12> */
[----:B--2---:R-:W2:Y:S02]  /*6a010*/  LDL.LU R5, [R1+0xe80] ;  /* 0x000e800001057983 */ /* 0x004ea40000300800 */
[----:B------:R-:W2:Y:S02]  /*6a020*/  LDL.LU R29, [R1+0xe84] ;  /* 0x000e8400011d7983 */ /* 0x000ea40000300800 */
[----:B------:R-:W2:Y:S02]  /*6a030*/  LDL.LU R20, [R1+0xe90] ;  /* 0x000e900001147983 */ /* 0x000ea40000300800 */
[----:B------:R-:W-:-:S02]  /*6a040*/  FMUL R21, R4, R21 ;  /* 0x0000001504157220 */ /* 0x000fc40000400000 */
[C---:B------:R-:W-:Y:S02]  /*6a050*/  FMUL R22, R4.reuse, R22 ;  /* 0x0000001604167220 */ /* 0x040fe40000400000 */
[C---:B------:R-:W-:Y:S02]  /*6a060*/  FMUL R15, R4.reuse, R15 ;  /* 0x0000000f040f7220 */ /* 0x040fe40000400000 */
[C---:B------:R-:W-:Y:S01]  /*6a070*/  FMUL R23, R4.reuse, R23 ;  /* 0x0000001704177220 */ /* 0x040fe20000400000 */
[----:B------:R0:W-:Y:S04]  /*6a080*/  STL [R1+0x44c], R21 ;  /* 0x00044c1501007387 */ /* 0x0001e80000100800 */
[----:B0-----:R-:W2:Y:S01]  /*6a090*/  LDL.LU R21, [R1+0xe94] ;  /* 0x000e940001157983 */ /* 0x001ea20000300800 */
[----:B------:R0:W-:Y:S03]  /*6a0a0*/  STL [R1+0x448], R22 ;  /* 0x0004481601007387 */ /* 0x0001e60000100800 */
[----:B0-----:R-:W2:Y:S01]  /*6a0b0*/  LDL.LU R22, [R1+0xea0] ;  /* 0x000ea00001167983 */ /* 0x001ea20000300800 */
[----:B------:R0:W-:Y:S03]  /*6a0c0*/  STL [R1+0x444], R15 ;  /* 0x0004440f01007387 */ /* 0x0001e60000100800 */
[----:B0-----:R-:W2:Y:S01]  /*6a0d0*/  LDL.LU R15, [R1+0xea4] ;  /* 0x000ea400010f7983 */ /* 0x001ea20000300800 */
[----:B------:R0:W-:Y:S03]  /*6a0e0*/  STL [R1+0x440], R23 ;  /* 0x0004401701007387 */ /* 0x0001e60000100800 */
[----:B0-----:R-:W2:Y:S01]  /*6a0f0*/  LDL.LU R23, [R1+0xeb0] ;  /* 0x000eb00001177983 */ /* 0x001ea20000300800 */
[----:B---3--:R-:W-:-:S05]  /*6a100*/  FMUL R27, R4, R27 ;  /* 0x0000001b041b7220 */ /* 0x008fca0000400000 */
[----:B------:R0:W-:Y:S04]  /*6a110*/  STL [R1+0x43c], R27 ;  /* 0x00043c1b01007387 */ /* 0x0001e80000100800 */
[----:B0-----:R-:W3:Y:S01]  /*6a120*/  LDL.LU R27, [R1+0xeb4] ;  /* 0x000eb400011b7983 */ /* 0x001ee20000300800 */
[C---:B-----5:R-:W-:Y:S02]  /*6a130*/  FMUL R24, R4.reuse, R24 ;  /* 0x0000001804187220 */ /* 0x060fe40000400000 */
[C---:B------:R-:W-:Y:S02]  /*6a140*/  FMUL R25, R4.reuse, R25 ;  /* 0x0000001904197220 */ /* 0x040fe40000400000 */
[C---:B------:R-:W-:Y:S01]  /*6a150*/  FMUL R0, R4.reuse, R0 ;  /* 0x0000000004007220 */ /* 0x040fe20000400000 */
[----:B------:R0:W-:Y:S04]  /*6a160*/  STL [R1+0x438], R24 ;  /* 0x0004381801007387 */ /* 0x0001e80000100800 */
[----:B0-----:R-:W5:Y:S01]  /*6a170*/  LDL.LU R24, [R1+0xec0] ;  /* 0x000ec00001187983 */ /* 0x001f620000300800 */
[----:B------:R0:W-:Y:S03]  /*6a180*/  STL [R1+0x434], R25 ;  /* 0x0004341901007387 */ /* 0x0001e60000100800 */
[----:B0-----:R-:W5:Y:S01]  /*6a190*/  LDL.LU R25, [R1+0xec4] ;  /* 0x000ec40001197983 */ /* 0x001f620000300800 */
[----:B------:R0:W-:Y:S03]  /*6a1a0*/  STL [R1+0x31c], R0 ;  /* 0x00031c0001007387 */ /* 0x0001e60000100800 */
[----:B0-----:R-:W5:Y:S01]  /*6a1b0*/  LDL.LU R0, [R1+0x2384] ;  /* 0x0023840001007983 */ /* 0x001f620000300800 */
[----:B------:R-:W-:-:S05]  /*6a1c0*/  FMUL R28, R4, R28 ;  /* 0x0000001c041c7220 */ /* 0x000fca0000400000 */
[----:B------:R-:W-:Y:S01]  /*6a1d0*/  STL [R1+0x318], R28 ;  /* 0x0003181c01007387 */ /* 0x000fe20000100800 */
[C---:B----4-:R-:W-:Y:S02]  /*6a1e0*/  FMUL R14, R4.reuse, R14 ;  /* 0x0000000e040e7220 */ /* 0x050fe40000400000 */
[C---:B------:R-:W-:Y:S02]  /*6a1f0*/  FMUL R12, R4.reuse, R12 ;  /* 0x0000000c040c7220 */ /* 0x040fe40000400000 */
[C---:B------:R-:W-:Y:S01]  /*6a200*/  FMUL R9, R4.reuse, R9 ;  /* 0x0000000904097220 */ /* 0x040fe20000400000 */
[----:B------:R-:W-:Y:S02]  /*6a210*/  STL [R1+0x314], R14 ;  /* 0x0003140e01007387 */ /* 0x000fe40000100800 */
[----:B------:R0:W-:Y:S02]  /*6a220*/  STL [R1+0x310], R12 ;  /* 0x0003100c01007387 */ /* 0x0001e40000100800 */
[----:B------:R4:W-:Y:S02]  /*6a230*/  STL [R1+0x30c], R9 ;  /* 0x00030c0901007387 */ /* 0x0009e40000100800 */
[----:B0-----:R-:W-:-:S02]  /*6a240*/  FMUL R12, R4, R7 ;  /* 0x00000007040c7220 */ /* 0x001fc40000400000 */
[C---:B----4-:R-:W-:Y:S02]  /*6a250*/  FMUL R9, R4.reuse, R13 ;  /* 0x0000000d04097220 */ /* 0x050fe40000400000 */
[C---:B------:R-:W-:Y:S01]  /*6a260*/  FMUL R7, R4.reuse, R19 ;  /* 0x0000001304077220 */ /* 0x040fe20000400000 */
[----:B------:R0:W-:Y:S02]  /*6a270*/  STL [R1+0x308], R12 ;  /* 0x0003080c01007387 */ /* 0x0001e40000100800 */
[----:B------:R4:W-:Y:S02]  /*6a280*/  STL [R1+0x304], R9 ;  /* 0x0003040901007387 */ /* 0x0009e40000100800 */
[----:B------:R1:W-:Y:S02]  /*6a290*/  STL [R1+0x300], R7 ;  /* 0x0003000701007387 */ /* 0x0003e40000100800 */
[C---:B0-----:R-:W-:Y:S02]  /*6a2a0*/  FMUL R12, R4.reuse, R18 ;  /* 0x00000012040c7220 */ /* 0x041fe40000400000 */
[----:B----4-:R-:W-:-:S02]  /*6a2b0*/  FMUL R9, R4, R10 ;  /* 0x0000000a04097220 */ /* 0x010fc40000400000 */
[C---:B-1----:R-:W-:Y:S02]  /*6a2c0*/  FMUL R7, R4.reuse, R11 ;  /* 0x0000000b04077220 */ /* 0x042fe40000400000 */
[C---:B------:R-:W-:Y:S01]  /*6a2d0*/  FMUL R10, R4.reuse, R16 ;  /* 0x00000010040a7220 */ /* 0x040fe20000400000 */
[----:B------:R-:W-:Y:S01]  /*6a2e0*/  STL [R1+0xc4], R12 ;  /* 0x0000c40c01007387 */ /* 0x000fe20000100800 */
[----:B------:R0:W-:Y:S02]  /*6a2f0*/  STL [R1+0xc0], R9 ;  /* 0x0000c00901007387 */ /* 0x0001e40000100800 */
[----:B------:R1:W-:Y:S02]  /*6a300*/  STL [R1+0xbc], R7 ;  /* 0x0000bc0701007387 */ /* 0x0003e40000100800 */
[C---:B--2---:R-:W-:Y:S01]  /*6a310*/  FMUL R20, R4.reuse, R20 ;  /* 0x0000001404147220 */ /* 0x044fe20000400000 */
[----:B------:R-:W-:Y:S01]  /*6a320*/  STL [R1+0xb8], R10 ;  /* 0x0000b80a01007387 */ /* 0x000fe20000100800 */
[----:B------:R-:W-:Y:S01]  /*6a330*/  MOV R28, c[0x0][0x1c8] ;  /* 0x00007200001c7a02 */ /* 0x000fe20000000f00 */
[----:B0-----:R-:W-:-:S02]  /*6a340*/  FMUL R9, R4, R17 ;  /* 0x0000001104097220 */ /* 0x001fc40000400000 */
[C---:B-1----:R-:W-:Y:S02]  /*6a350*/  FMUL R7, R4.reuse, R6 ;  /* 0x0000000604077220 */ /* 0x042fe40000400000 */
[C---:B------:R-:W-:Y:S02]  /*6a360*/  FMUL R6, R4.reuse, R5 ;  /* 0x0000000504067220 */ /* 0x040fe40000400000 */
[----:B------:R-:W-:Y:S01]  /*6a370*/  FMUL R5, R4, R29 ;  /* 0x0000001d04057220 */ /* 0x000fe20000400000 */
[----:B------:R0:W-:Y:S01]  /*6a380*/  STL [R1+0xb4], R9 ;  /* 0x0000b40901007387 */ /* 0x0001e20000100800 */
[----:B------:R1:W-:Y:S02]  /*6a390*/  STL [R1+0xb0], R7 ;  /* 0x0000b00701007387 */ /* 0x0003e40000100800 */
[----:B------:R2:W-:Y:S02]  /*6a3a0*/  STL [R1+0xac], R6 ;  /* 0x0000ac0601007387 */ /* 0x0005e40000100800 */
[----:B------:R-:W-:Y:S01]  /*6a3b0*/  STL [R1+0x2344], R20 ;  /* 0x0023441401007387 */ /* 0x000fe20000100800 */
[----:B------:R4:W-:Y:S01]  /*6a3c0*/  STL [R1+0xa8], R5 ;  /* 0x0000a80501007387 */ /* 0x0009e20000100800 */
[----:B------:R-:W-:-:S02]  /*6a3d0*/  IMAD R14, R28, 0x195, RZ ;  /* 0x000001951c0e7824 */ /* 0x000fc400078e02ff */
[C---:B------:R-:W-:Y:S02]  /*6a3e0*/  IMAD R17, R28.reuse, 0xcb, RZ ;  /* 0x000000cb1c117824 */ /* 0x040fe400078e02ff */
[----:B------:R-:W-:Y:S01]  /*6a3f0*/  IMAD R16, R28, 0x32c, RZ ;  /* 0x0000032c1c107824 */ /* 0x000fe200078e02ff */
[----:B0-----:R-:W-:Y:S01]  /*6a400*/  LEA.HI.X.SX32 R9, R14, R3, 0x1, P5 ;  /* 0x000000030e097211 */ /* 0x001fe200028f0eff */
[----:B-1----:R-:W-:-:S05]  /*6a410*/  FMUL R7, R4, R21 ;  /* 0x0000001504077220 */ /* 0x002fca0000400000 */
[----:B------:R-:W-:Y:S01]  /*6a420*/  STL [R1+0x2348], R7 ;  /* 0x0023480701007387 */ /* 0x000fe20000100800 */
[----:B------:R-:W-:-:S05]  /*6a430*/  FMUL R21, R4, R22 ;  /* 0x0000001604157220 */ /* 0x000fca0000400000 */
[----:B------:R-:W-:Y:S01]  /*6a440*/  STL [R1+0x234c], R21 ;  /* 0x00234c1501007387 */ /* 0x000fe20000100800 */
[----:B--2---:R-:W-:-:S05]  /*6a450*/  FMUL R6, R4, R15 ;  /* 0x0000000f04067220 */ /* 0x004fca0000400000 */
[----:B------:R-:W-:Y:S01]  /*6a460*/  STL [R1+0x2350], R6 ;  /* 0x0023500601007387 */ /* 0x000fe20000100800 */
[----:B----4-:R-:W-:-:S05]  /*6a470*/  FMUL R5, R4, R23 ;  /* 0x0000001704057220 */ /* 0x010fca0000400000 */
[----:B------:R-:W-:Y:S01]  /*6a480*/  STL [R1+0x2354], R5 ;  /* 0x0023540501007387 */ /* 0x000fe20000100800 */
[----:B---3--:R-:W-:-:S05]  /*6a490*/  FMUL R22, R4, R27 ;  /* 0x0000001b04167220 */ /* 0x008fca0000400000 */
[----:B------:R-:W-:Y:S01]  /*6a4a0*/  STL [R1+0x2358], R22 ;  /* 0x0023581601007387 */ /* 0x000fe20000100800 */
[----:B-----5:R-:W-:-:S05]  /*6a4b0*/  FMUL R23, R4, R24 ;  /* 0x0000001804177220 */ /* 0x020fca0000400000 */
[----:B------:R-:W-:Y:S01]  /*6a4c0*/  STL [R1+0x235c], R23 ;  /* 0x00235c1701007387 */ /* 0x000fe20000100800 */
[----:B------:R-:W-:-:S05]  /*6a4d0*/  FMUL R4, R4, R25 ;  /* 0x0000001904047220 */ /* 0x000fca0000400000 */
[----:B------:R-:W-:Y:S01]  /*6a4e0*/  STL [R1+0x2360], R4 ;  /* 0x0023600401007387 */ /* 0x000fe20000100800 */
[----:B------:R-:W-:Y:S02]  /*6a4f0*/  STL [R1+0x2364], R17 ;  /* 0x0023641101007387 */ /* 0x000fe40000100800 */
[----:B------:R-:W-:Y:S01]  /*6a500*/  STL [R1+0x2368], R16 ;  /* 0x0023681001007387 */ /* 0x000fe20000100800 */
[----:B------:R-:W-:-:S05]  /*6a510*/  IADD3 R10, P5, R0, R2, RZ ;  /* 0x00000002000a7210 */ /* 0x000fca0007fbe0ff */
[----:B------:R0:W-:Y:S04]  /*6a520*/  STL [R1+0x2374], R10 ;  /* 0x0023740a01007387 */ /* 0x0001e80000100800 */
[----:B0-----:R-:W2:Y:S01]  /*6a530*/  LDL.LU R10, [R1+0x95c] ;  /* 0x00095c00010a7983 */ /* 0x001ea20000300800 */
[----:B------:R-:W-:Y:S03]  /*6a540*/  STL.64 [R1+0x9d0], R8 ;  /* 0x0009d00801007387 */ /* 0x000fe60000100a00 */
[----:B--2---:R0:W-:Y:S04]  /*6a550*/  STL [R1+0x2378], R10 ;  /* 0x0023780a01007387 */ /* 0x0041e80000100800 */
[----:B0-----:R-:W2:Y:S04]  /*6a560*/  LDL.LU R10, [R1+0x954] ;  /* 0x00095400010a7983 */ /* 0x001ea80000300800 */
[----:B--2---:R0:W-:Y:S04]  /*6a570*/  STL [R1+0x237c], R10 ;  /* 0x00237c0a01007387 */ /* 0x0041e80000100800 */
[----:B0-----:R-:W2:Y:S04]  /*6a580*/  LDL.LU R10, [R1+0x94c] ;  /* 0x00094c00010a7983 */ /* 0x001ea80000300800 */
[----:B--2---:R0:W-:Y:S04]  /*6a590*/  STL [R1+0x2380], R10 ;  /* 0x0023800a01007387 */ /* 0x0041e80000100800 */
[----:B0-----:R-:W2:Y:S01]  /*6a5a0*/  LDL.LU R10, [R1+0x944] ;  /* 0x00094400010a7983 */ /* 0x001ea20000300800 */
[----:B------:R0:W-:Y:S03]  /*6a5b0*/  STL [R1+0x2370], R2 ;  /* 0x0023700201007387 */ /* 0x0001e60000100800 */
[----:B0-----:R-:W3:Y:S01]  /*6a5c0*/  LDL.LU R2, [R1+0x964] ;  /* 0x0009640001027983 */ /* 0x001ee20000300800 */
[----:B------:R0:W-:Y:S03]  /*6a5d0*/  STL [R1+0x236c], R3 ;  /* 0x00236c0301007387 */ /* 0x0001e60000100800 */
[----:B0-----:R-:W4:Y:S01]  /*6a5e0*/  LDL.LU R3, [R1+0x96c] ;  /* 0x00096c0001037983 */ /* 0x001f220000300800 */
[----:B------:R-:W5:Y:S02]  /*6a5f0*/  LDL.LU R16, [R1+0x994] ;  /* 0x0009940001107983 */ /* 0x000f640000300800 */
        /* <DEDUP_REMOVED lines=24> */
[----:B--2---:R-:W-:-:S05]  /*6a780*/  FMUL R10, R26, R10 ;  /* 0x0000000a1a0a7220 */ /* 0x004fca0000400000 */
[----:B------:R0:W-:Y:S04]  /*6a790*/  STL [R1+0x3f0], R10 ;  /* 0x0003f00a01007387 */ /* 0x0001e80000100800 */
[----:B0-----:R-:W2:Y:S02]  /*6a7a0*/  LDL.LU R10, [R1+0x2380] ;  /* 0x00238000010a7983 */ /* 0x001ea40000300800 */
[----:B--2---:R-:W-:-:S05]  /*6a7b0*/  FMUL R10, R26, R10 ;  /* 0x0000000a1a0a7220 */ /* 0x004fca0000400000 */
[----:B------:R0:W-:Y:S04]  /*6a7c0*/  STL [R1+0x3e8], R10 ;  /* 0x0003e80a01007387 */ /* 0x0001e80000100800 */
[----:B0-----:R-:W2:Y:S02]  /*6a7d0*/  LDL.LU R10, [R1+0x237c] ;  /* 0x00237c00010a7983 */ /* 0x001ea40000300800 */
        /* <DEDUP_REMOVED lines=11> */
[C---:B------:R-:W-:Y:S02]  /*6a890*/  FMUL R6, R26.reuse, R6 ;  /* 0x000000061a067220 */ /* 0x040fe40000400000 */
        /* <DEDUP_REMOVED lines=25> */
[----:B0-----:R-:W2:Y:S01]  /*6aa30*/  LDL.LU R22, [R1+0x2358] ;  /* 0x0023580001167983 */ /* 0x001ea20000300800 */
        /* <DEDUP_REMOVED lines=22> */
[----:B------:R-:W-:-:S02]  /*6aba0*/  FMUL R28, R26, R28 ;  /* 0x0000001c1a1c7220 */ /* 0x000fc40000400000 */
[C---:B------:R-:W-:Y:S02]  /*6abb0*/  FMUL R11, R26.reuse, R11 ;  /* 0x0000000b1a0b7220 */ /* 0x040fe40000400000 */
[C---:B------:R-:W-:Y:S02]  /*6abc0*/  FMUL R24, R26.reuse, R24 ;  /* 0x000000181a187220 */ /* 0x040fe40000400000 */
[C---:B------:R-:W-:Y:S02]  /*6abd0*/  FMUL R15, R26.reuse, R15 ;  /* 0x0000000f1a0f7220 */ /* 0x040fe40000400000 */
[C---:B------:R-:W-:Y:S01]  /*6abe0*/  FMUL R12, R26.reuse, R12 ;  /* 0x0000000c1a0c7220 */ /* 0x040fe20000400000 */
[----:B------:R0:W-:Y:S01]  /*6abf0*/  STL [R1+0x8c], R28 ;  /* 0x00008c1c01007387 */ /* 0x0001e20000100800 */
[C---:B------:R-:W-:Y:S02]  /*6ac00*/  FMUL R27, R26.reuse, R27 ;  /* 0x0000001b1a1b7220 */ /* 0x040fe40000400000 */
[----:B------:R-:W-:-:S02]  /*6ac10*/  FMUL R14, R26, R14 ;  /* 0x0000000e1a0e7220 */ /* 0x000fc40000400000 */
[C---:B------:R-:W-:Y:S02]  /*6ac20*/  FMUL R25, R26.reuse, R25 ;  /* 0x000000191a197220 */ /* 0x040fe40000400000 */
[----:B------:R-:W-:Y:S01]  /*6ac30*/  FMUL R13, R26, R13 ;  /* 0x0000000d1a0d7220 */ /* 0x000fe20000400000 */
[----:B------:R4:W-:Y:S01]  /*6ac40*/  STL [R1+0x88], R11 ;  /* 0x0000880b01007387 */ /* 0x0009e20000100800 */
[----:B0-----:R-:W-:Y:S02]  /*6ac50*/  MOV R28, c[0x0][0x1c8] ;  /* 0x00007200001c7a02 */ /* 0x001fe40000000f00 */
[----:B------:R-:W-:Y:S01]  /*6ac60*/  F2FP.BF16.PACK_AB R12, R12, R27 ;  /* 0x0000001b0c0c723e */ /* 0x000fe200000010ff */
[----:B--2---:R-:W-:Y:S02]  /*6ac70*/  FMUL R26, R26, R0 ;  /* 0x000000001a1a7220 */ /* 0x004fe40000400000 */
[----:B------:R-:W2:Y:S01]  /*6ac80*/  LDL.LU R0, [R1+0x2328] ;  /* 0x0023280001007983 */ /* 0x000ea20000300800 */
[----:B----4-:R-:W-:Y:S01]  /*6ac90*/  LEA.HI.X.SX32 R11, R17, R3, 0x1, P5 ;  /* 0x00000003110b7211 */ /* 0x010fe200028f0eff */
[----:B------:R-:W-:Y:S01]  /*6aca0*/  IMAD R17, R28, 0x196, RZ ;  /* 0x000001961c117824 */ /* 0x000fe200078e02ff */
[----:B---3--:R-:W-:Y:S01]  /*6acb0*/  IADD3 R16, P5, R16, R2, RZ ;  /* 0x0000000210107210 */ /* 0x008fe20007fbe0ff */
[----:B------:R-:W-:-:S03]  /*6acc0*/  IMAD R27, R28, 0x32e, RZ ;  /* 0x0000032e1c1b7824 */ /* 0x000fc600078e02ff */
[----:B------:R-:W-:Y:S01]  /*6acd0*/  LEA.HI.X.SX32 R17, R17, R3, 0x1, P5 ;  /* 0x0000000311117211 */ /* 0x000fe200028f0eff */
[----:B------:R0:W-:Y:S01]  /*6ace0*/  STL.64 [R1+0x9a8], R10 ;  /* 0x0009a80a01007387 */ /* 0x0001e20000100a00 */
[----:B------:R-:W-:Y:S01]  /*6acf0*/  F2FP.BF16.PACK_AB R13, R13, R26 ;  /* 0x0000001a0d0d723e */ /* 0x000fe200000010ff */
[----:B------:R-:W-:Y:S01]  /*6ad00*/  IMAD R26, R28, 0x197, RZ ;  /* 0x000001971c1a7824 */ /* 0x000fe200078e02ff */
[----:B------:R-:W-:Y:S01]  /*6ad10*/  F2FP.BF16.PACK_AB R14, R14, R25 ;  /* 0x000000190e0e723e */ /* 0x000fe200000010ff */
[----:B------:R-:W-:Y:S01]  /*6ad20*/  IMAD.SHL.U32 R25, R28, 0x2, RZ ;  /* 0x000000021c197824 */ /* 0x000fe200078e00ff */
[----:B0-----:R-:W3:Y:S01]  /*6ad30*/  LDL.LU.64 R10, [R1+0x2320] ;  /* 0x00232000010a7983 */ /* 0x001ee20000300a00 */
[----:B------:R0:W-:Y:S01]  /*6ad40*/  STL.64 [R1+0x9b8], R16 ;  /* 0x0009b81001007387 */ /* 0x0001e20000100a00 */
[----:B------:R-:W-:Y:S02]  /*6ad50*/  F2FP.BF16.PACK_AB R15, R24, R15 ;  /* 0x0000000f180f723e */ /* 0x000fe400000010ff */
[----:B0-----:R-:W-:-:S04]  /*6ad60*/  IADD3 R16, P5, R27, R2, RZ ;  /* 0x000000021b107210 */ /* 0x001fc80007fbe0ff */
[----:B------:R-:W-:-:S05]  /*6ad70*/  LEA.HI.X.SX32 R17, R26, R3, 0x1, P5 ;  /* 0x000000031a117211 */ /* 0x000fca00028f0eff */
[----:B------:R0:W-:Y:S02]  /*6ad80*/  STL.64 [R1+0x9b0], R16 ;  /* 0x0009b01001007387 */ /* 0x0001e40000100a00 */
[----:B0-----:R-:W-:-:S04]  /*6ad90*/  IADD3 R16, P5, R25, R2, RZ ;  /* 0x0000000219107210 */ /* 0x001fc80007fbe0ff */
[----:B------:R-:W-:-:S05]  /*6ada0*/  LEA.HI.X.SX32 R17, R28, R3, 0x1, P5 ;  /* 0x000000031c117211 */ /* 0x000fca00028f0eff */
[----:B------:R-:W-:Y:S01]  /*6adb0*/  STL.64 [R1+0x9a0], R16 ;  /* 0x0009a01001007387 */ /* 0x000fe20000100a00 */
[----:B------:R-:W-:Y:S02]  /*6adc0*/  F2FP.BF16.PACK_AB R6, R21, R6 ;  /* 0x000000061506723e */ /* 0x000fe400000010ff */
[----:B------:R-:W4:Y:S01]  /*6add0*/  LDL.LU R21, [R1] ;  /* 0x0000000001157983 */ /* 0x000f220000300800 */
[----:B------:R-:W-:Y:S02]  /*6ade0*/  F2FP.BF16.PACK_AB R5, R5, R22 ;  /* 0x000000160505723e */ /* 0x000fe400000010ff */
[----:B-----5:R-:W-:Y:S01]  /*6adf0*/  F2FP.BF16.PACK_AB R4, R23, R4 ;  /* 0x000000041704723e */ /* 0x020fe200000010ff */
[----:B--2---:R0:W-:Y:S02]  /*6ae00*/  STS.128 [R0], R12 ;  /* 0x0000000c00007388 */ /* 0x0041e40000000c00 */
[C---:B0-----:R-:W-:Y:S02]  /*6ae10*/  LEA R14, P5, R28.reuse, R2, 0x2 ;  /* 0x000000021c0e7211 */ /* 0x041fe400078a10ff */
[----:B------:R-:W-:-:S02]  /*6ae20*/  SHF.L.U32 R13, R28, 0x2, RZ ;  /* 0x000000021c0d7819 */ /* 0x000fc400000006ff */
[----:B------:R-:W-:Y:S01]  /*6ae30*/  LEA.HI.X.SX32 R15, R25, R3, 0x1, P5 ;  /* 0x00000003190f7211 */ /* 0x000fe200028f0eff */
[----:B------:R-:W-:-:S04]  /*6ae40*/  LEA R16, P5, R28, R2, 0x3 ;  /* 0x000000021c107211 */ /* 0x000fc800078a18ff */
[----:B------:R-:W-:Y:S01]  /*6ae50*/  LEA.HI.X.SX32 R17, R13, R3, 0x1, P5 ;  /* 0x000000030d117211 */ /* 0x000fe200028f0eff */
[----:B------:R0:W-:Y:S01]  /*6ae60*/  STL.64 [R1+0x998], R14 ;  /* 0x0009980e01007387 */ /* 0x0001e20000100a00 */
[----:B------:R-:W2:Y:S02]  /*6ae70*/  LDL.LU R25, [R1+0x8] ;  /* 0x0000080001197983 */ /* 0x000ea40000300800 */
[----:B------:R-:W2:Y:S01]  /*6ae80*/  LDL.LU R26, [R1+0x4] ;  /* 0x00000400011a7983 */ /* 0x000ea20000300800 */
[----:B------:R1:W-:Y:S01]  /*6ae90*/  STL.64 [R1+0x990], R16 ;  /* 0x0009901001007387 */ /* 0x0003e20000100a00 */
[----:B------:R-:W5:Y:S02]  /*6aea0*/  LDL.LU R22, [R1+0x10] ;  /* 0x0000100001167983 */ /* 0x000f640000300800 */
[----:B------:R-:W5:Y:S02]  /*6aeb0*/  LDL.LU R23, [R1+0xc] ;  /* 0x00000c0001177983 */ /* 0x000f640000300800 */
[----:B------:R-:W-:-:S02]  /*6aec0*/  IMAD R12, R28, 0xe, RZ ;  /* 0x0000000e1c0c7824 */ /* 0x000fc400078e02ff */
[----:B0-----:R-:W-:-:S03]  /*6aed0*/  IMAD R14, R28, 0x7, RZ ;  /* 0x000000071c0e7824 */ /* 0x001fc600078e02ff */
[----:B-1----:R-:W-:-:S04]  /*6aee0*/  IADD3 R16, P5, R12, R2, RZ ;  /* 0x000000020c107210 */ /* 0x002fc80007fbe0ff */
[----:B------:R-:W-:Y:S02]  /*6aef0*/  LEA.HI.X.SX32 R17, R14, R3, 0x1, P5 ;  /* 0x000000030e117211 */ /* 0x000fe400028f0eff */
[C---:B------:R-:W-:Y:S01]  /*6af00*/  SHF.L.U32 R15, R28.reuse, 0x3, RZ ;  /* 0x000000031c0f7819 */ /* 0x040fe200000006ff */
[----:B-----5:R-:W-:Y:S02]  /*6af10*/  STL.64 [R1+0x2310], R22 ;  /* 0x0023101601007387 */ /* 0x020fe40000100a00 */
[----:B------:R0:W-:Y:S02]  /*6af20*/  STL.64 [R1+0x988], R16 ;  /* 0x0009881001007387 */ /* 0x0001e40000100a00 */
[----:B0-----:R-:W-:-:S04]  /*6af30*/  LEA R16, P5, R28, R2, 0x4 ;  /* 0x000000021c107211 */ /* 0x001fc800078a20ff */
[----:B------:R-:W-:-:S05]  /*6af40*/  LEA.HI.X.SX32 R17, R15, R3, 0x1, P5 ;  /* 0x000000030f117211 */ /* 0x000fca00028f0eff */
[----:B------:R0:W-:Y:S04]  /*6af50*/  STL.64 [R1+0x980], R16 ;  /* 0x0009801001007387 */ /* 0x0001e80000100a00 */
[----:B0-----:R-:W3:Y:S01]  /*6af60*/  LDL.LU.64 R16, [R1+0x2318] ;  /* 0x0023180001107983 */ /* 0x001ee20000300a00 */
[----:B------:R-:W-:Y:S02]  /*6af70*/  IMAD R13, R28, 0x1a, RZ ;  /* 0x0000001a1c0d7824 */ /* 0x000fe400078e02ff */
[----:B------:R-:W5:Y:S02]  /*6af80*/  LDL.LU R24, [R1+0x18] ;  /* 0x0000180001187983 */ /* 0x000f640000300800 */
[----:B------:R-:W5:Y:S01]  /*6af90*/  LDL.LU R27, [R1+0x14] ;  /* 0x00001400011b7983 */ /* 0x000f620000300800 */
[----:B------:R-:W-:-:S05]  /*6afa0*/  IADD3 R22, P5, R13, R2, RZ ;  /* 0x000000020d167210 */ /* 0x000fca0007fbe0ff */
[----:B------:R0:W-:Y:S01]  /*6afb0*/  STL [R1+0x978], R22 ;  /* 0x0009781601007387 */ /* 0x0001e20000100800 */
[----:B------:R-:W-:Y:S01]  /*6afc0*/  F2FP.BF16.PACK_AB R9, R9, R18 ;  /* 0x000000120909723e */ /* 0x000fe200000010ff */
[C---:B------:R-:W-:Y:S02]  /*6afd0*/  IMAD R18, R28.reuse, 0xd, RZ ;  /* 0x0000000d1c127824 */ /* 0x040fe400078e02ff */
[----:B------:R-:W-:Y:S01]  /*6afe0*/  IMAD R14, R28, 0x1c, RZ ;  /* 0x0000001c1c0e7824 */ /* 0x000fe200078e02ff */
[----:B------:R-:W-:Y:S02]  /*6aff0*/  F2FP.BF16.PACK_AB R7, R20, R7 ;  /* 0x000000071407723e */ /* 0x000fe400000010ff */
[----:B------:R-:W-:Y:S01]  /*6b000*/  F2FP.BF16.PACK_AB R8, R19, R8 ;  /* 0x000000081308723e */ /* 0x000fe200000010ff */
[----:B------:R-:W-:Y:S01]  /*6b010*/  IMAD R15, R28, 0x1e, RZ ;  /* 0x0000001e1c0f7824 */ /* 0x000fe200078e02ff */
[----:B---3--:R-:W-:Y:S02]  /*6b020*/  F2FP.BF16.PACK_AB R10, R17, R10 ;  /* 0x0000000a110a723e */ /* 0x008fe400000010ff */
[----:B------:R-:W-:Y:S01]  /*6b030*/  F2FP.BF16.PACK_AB R11, R16, R11 ;  /* 0x0000000b100b723e */ /* 0x000fe200000010ff */
[----:B------:R-:W-:-:S02]  /*6b040*/  MOV R16, R22 ;  /* 0x0000001600107202 */ /* 0x000fc40000000f00 */
[----:B------:R-:W-:Y:S02]  /*6b050*/  IMAD.MOV.U32 R17, RZ, RZ, R23 ;  /* 0x000000ffff117224 */ /* 0x000fe400078e0017 */
[----:B0-----:R-:W3:Y:S01]  /*6b060*/  LDL.LU.64 R22, [R1+0x2310] ;  /* 0x0023100001167983 */ /* 0x001ee20000300a00 */
[-C--:B------:R-:W-:Y:S01]  /*6b070*/  LEA.HI.X.SX32 R17, R18, R3.reuse, 0x1, P5 ;  /* 0x0000000312117211 */ /* 0x080fe200028f0eff */
[-C--:B------:R-:W-:Y:S02]  /*6b080*/  IADD3 R16, P5, R14, R2.reuse, RZ ;  /* 0x000000020e107210 */ /* 0x080fe40007fbe0ff */
[----:B------:R-:W-:Y:S04]  /*6b090*/  STS.128 [R0+0x80], R4 ;  /* 0x0000800400007388 */ /* 0x000fe80000000c00 */
[----:B------:R0:W-:Y:S04]  /*6b0a0*/  STL [R1+0x97c], R17 ;  /* 0x00097c1101007387 */ /* 0x0001e80000100800 */
[----:B------:R1:W-:Y:S01]  /*6b0b0*/  STS.128 [R0+0x100], R8 ;  /* 0x0001000800007388 */ /* 0x0003e20000000c00 */
[----:B------:R-:W3:Y:S01]  /*6b0c0*/  LDL.LU R18, [R1+0x24] ;  /* 0x0000240001127983 */ /* 0x000ee20000300800 */
[----:B0-----:R-:W-:Y:S01]  /*6b0d0*/  LEA.HI.X.SX32 R17, R12, R3, 0x1, P5 ;  /* 0x000000030c117211 */ /* 0x001fe200028f0eff */
[----:B------:R-:W-:Y:S01]  /*6b0e0*/  IMAD R5, R28, 0xf, RZ ;  /* 0x0000000f1c057824 */ /* 0x000fe200078e02ff */
[----:B-1----:R-:W-:-:S02]  /*6b0f0*/  IADD3 R8, P5, R15, R2, RZ ;  /* 0x000000020f087210 */ /* 0x002fc40007fbe0ff */
[----:B----4-:R-:W-:Y:S02]  /*6b100*/  F2FP.BF16.PACK_AB R4, R21, R29 ;  /* 0x0000001d1504723e */ /* 0x010fe400000010ff */
[-C--:B------:R-:W-:Y:S01]  /*6b110*/  LEA.HI.X.SX32 R9, R5, R3.reuse, 0x1, P5 ;  /* 0x0000000305097211 */ /* 0x080fe200028f0eff */
[----:B------:R-:W-:Y:S01]  /*6b120*/  STL.64 [R1+0x970], R16 ;  /* 0x0009701001007387 */ /* 0x000fe20000100a00 */
[----:B------:R-:W4:Y:S01]  /*6b130*/  LDL.LU R29, [R1+0x28] ;  /* 0x00002800011d7983 */ /* 0x000f220000300800 */
[C---:B------:R-:W-:Y:S02]  /*6b140*/  SHF.L.U32 R7, R28.reuse, 0x4, RZ ;  /* 0x000000041c077819 */ /* 0x040fe400000006ff */
[C---:B------:R-:W-:Y:S01]  /*6b150*/  LEA R10, P5, R28.reuse, R2, 0x5 ;  /* 0x000000021c0a7211 */ /* 0x040fe200078a28ff */
[----:B------:R0:W-:Y:S01]  /*6b160*/  STL.64 [R1+0x968], R8 ;  /* 0x0009680801007387 */ /* 0x0001e20000100a00 */
[----:B--2---:R-:W-:Y:S01]  /*6b170*/  F2FP.BF16.PACK_AB R5, R25, R26 ;  /* 0x0000001a1905723e */ /* 0x004fe200000010ff */
[----:B------:R-:W-:Y:S01]  /*6b180*/  IMAD R12, R28, 0x34, RZ ;  /* 0x000000341c0c7824 */ /* 0x000fe200078e02ff */
[----:B------:R-:W-:Y:S01]  /*6b190*/  LEA.HI.X.SX32 R11, R7, R3, 0x1, P5 ;  /* 0x00000003070b7211 */ /* 0x000fe200028f0eff */
[----:B0-----:R-:W2:Y:S01]  /*6b1a0*/  LDL.LU R9, [R1+0x40] ;  /* 0x0000400001097983 */ /* 0x001ea20000300800 */
[----:B------:R-:W2:Y:S02]  /*6b1b0*/  LDL.LU R19, [R1+0x3c] ;  /* 0x00003c0001137983 */ /* 0x000ea40000300800 */
[----:B------:R-:W2:Y:S02]  /*6b1c0*/  LDL.LU R20, [R1+0x38] ;  /* 0x0000380001147983 */ /* 0x000ea40000300800 */
[----:B------:R-:W2:Y:S01]  /*6b1d0*/  LDL.LU R21, [R1+0x34] ;  /* 0x0000340001157983 */ /* 0x000ea20000300800 */
[----:B------:R-:W2:Y:S01]  /*6b1e0*/  LDL.LU R25, [R1+0x50] ;  /* 0x0000500001197983 */ /* 0x000ea20000300800 */
[----:B------:R-:W2:Y:S01]  /*6b1f0*/  LDL.LU R26, [R1+0x4c] ;  /* 0x00004c00011a7983 */ /* 0x000ea20000300800 */
[----:B-----5:R-:W-:-:S02]  /*6b200*/  F2FP.BF16.PACK_AB R7, R24, R27 ;  /* 0x0000001b1807723e */ /* 0x020fc400000010ff */
[----:B---3--:R-:W-:Y:S02]  /*6b210*/  F2FP.BF16.PACK_AB R6, R22, R23 ;  /* 0x000000171606723e */ /* 0x008fe400000010ff */
[----:B------:R-:W3:Y:S01]  /*6b220*/  LDL.LU R22, [R1+0x48] ;  /* 0x0000480001167983 */ /* 0x000ee20000300800 */
[----:B------:R-:W3:Y:S02]  /*6b230*/  LDL.LU R23, [R1+0x44] ;  /* 0x0000440001177983 */ /* 0x000ee40000300800 */
[----:B------:R0:W-:Y:S02]  /*6b240*/  STL.64 [R1+0x960], R10 ;  /* 0x0009600a01007387 */ /* 0x0001e40000100a00 */
[----:B------:R-:W5:Y:S01]  /*6b250*/  LDL.LU R24, [R1+0x58] ;  /* 0x0000580001187983 */ /* 0x000f620000300800 */
[----:B------:R-:W5:Y:S01]  /*6b260*/  LDL.LU R27, [R1+0x54] ;  /* 0x00005400011b7983 */ /* 0x000f620000300800 */
[----:B0-----:R-:W-:-:S04]  /*6b270*/  IADD3 R10, P5, R12, R2, RZ ;  /* 0x000000020c0a7210 */ /* 0x001fc80007fbe0ff */
[----:B------:R-:W-:Y:S02]  /*6b280*/  LEA.HI.X.SX32 R11, R13, R3, 0x1, P5 ;  /* 0x000000030d0b7211 */ /* 0x000fe400028f0eff */
[----:B------:R-:W3:Y:S03]  /*6b290*/  LDL.LU R13, [R1+0x1c] ;  /* 0x00001c00010d7983 */ /* 0x000ee60000300800 */
[----:B------:R0:W-:Y:S02]  /*6b2a0*/  STL.64 [R1+0x958], R10 ;  /* 0x0009580a01007387 */ /* 0x0001e40000100a00 */
[----:B0-----:R-:W3:Y:S04]  /*6b2b0*/  LDL.LU R11, [R1+0x20] ;  /* 0x00002000010b7983 */ /* 0x001ee80000300800 */
[----:B------:R0:W-:Y:S04]  /*6b2c0*/  STS.128 [R0+0x180], R4 ;  /* 0x0001800400007388 */ /* 0x0001e80000000c00 */
[----:B0-----:R-:W4:Y:S01]  /*6b2d0*/  LDL.LU R6, [R1+0x30] ;  /* 0x0000300001067983 */ /* 0x001f220000300800 */
[----:B------:R-:W4:Y:S02]  /*6b2e0*/  LDL.LU R7, [R1+0x2c] ;  /* 0x00002c0001077983 */ /* 0x000f240000300800 */
[----:B------:R-:W-:-:S02]  /*6b2f0*/  IMAD R16, R28, 0x36, RZ ;  /* 0x000000361c107824 */ /* 0x000fc400078e02ff */
[----:B------:R-:W-:-:S03]  /*6b300*/  IMAD R8, R28, 0x1b, RZ ;  /* 0x0000001b1c087824 */ /* 0x000fc600078e02ff */
[----:B------:R-:W-:Y:S01]  /*6b310*/  IADD3 R10, P5, R16, R2, RZ ;  /* 0x00000002100a7210 */ /* 0x000fe20007fbe0ff */
[C---:B------:R-:W-:Y:S01]  /*6b320*/  IMAD R17, R28.reuse, 0x38, RZ ;  /* 0x000000381c117824 */ /* 0x040fe200078e02ff */
[----:B--2---:R-:W-:Y:S01]  /*6b330*/  F2FP.BF16.PACK_AB R9, R9, R19 ;  /* 0x000000130909723e */ /* 0x004fe200000010ff */
[----:B------:R-:W-:Y:S01]  /*6b340*/  SHF.L.U32 R19, R28, 0x5, RZ ;  /* 0x000000051c137819 */ /* 0x000fe200000006ff */
[----:B---3--:R-:W-:Y:S01]  /*6b350*/  F2FP.BF16.PACK_AB R4, R11, R13 ;  /* 0x0000000d0b04723e */ /* 0x008fe200000010ff */
[----:B------:R-:W-:-:S05]  /*6b360*/  LEA.HI.X.SX32 R11, R8, R3, 0x1, P5 ;  /* 0x00000003080b7211 */ /* 0x000fca00028f0eff */
[----:B------:R0:W-:Y:S01]  /*6b370*/  STL.64 [R1+0x950], R10 ;  /* 0x0009500a01007387 */ /* 0x0001e20000100a00 */
[----:B------:R-:W-:Y:S02]  /*6b380*/  IMAD R13, R28, 0x3a, RZ ;  /* 0x0000003a1c0d7824 */ /* 0x000fe400078e02ff */
[----:B------:R-:W-:Y:S01]  /*6b390*/  STL.64 [R1+0x2308], R16 ;  /* 0x0023081001007387 */ /* 0x000fe20000100a00 */
[----:B0-----:R-:W-:-:S04]  /*6b3a0*/  IADD3 R10, P5, R17, R2, RZ ;  /* 0x00000002110a7210 */ /* 0x001fc80007fbe0ff */
[----:B------:R-:W-:Y:S02]  /*6b3b0*/  LEA.HI.X.SX32 R11, R14, R3, 0x1, P5 ;  /* 0x000000030e0b7211 */ /* 0x000fe400028f0eff */
[----:B----4-:R-:W-:Y:S01]  /*6b3c0*/  F2FP.BF16.PACK_AB R8, R6, R18 ;  /* 0x000000120608723e */ /* 0x010fe200000010ff */
[C---:B------:R-:W-:Y:S02]  /*6b3d0*/  IMAD R6, R28.reuse, 0x1d, RZ ;  /* 0x0000001d1c067824 */ /* 0x040fe400078e02ff */
[C---:B------:R-:W-:Y:S01]  /*6b3e0*/  IMAD R18, R28.reuse, 0x3c, RZ ;  /* 0x0000003c1c127824 */ /* 0x040fe200078e02ff */
[----:B------:R0:W-:Y:S01]  /*6b3f0*/  STL.64 [R1+0x948], R10 ;  /* 0x0009480a01007387 */ /* 0x0001e20000100a00 */
[----:B------:R-:W-:Y:S01]  /*6b400*/  IMAD R14, R28, 0x3e, RZ ;  /* 0x0000003e1c0e7824 */ /* 0x000fe200078e02ff */
[----:B0-----:R-:W-:-:S04]  /*6b410*/  IADD3 R10, P5, R13, R2, RZ ;  /* 0x000000020d0a7210 */ /* 0x001fc80007fbe0ff */
[----:B------:R-:W-:Y:S01]  /*6b420*/  LEA.HI.X.SX32 R11, R6, R3, 0x1, P5 ;  /* 0x00000003060b7211 */ /* 0x000fe200028f0eff */
[----:B------:R-:W-:-:S04]  /*6b430*/  IADD3 R16, P5, R18, R2, RZ ;  /* 0x0000000212107210 */ /* 0x000fc80007fbe0ff */
[----:B------:R-:W-:Y:S01]  /*6b440*/  LEA.HI.X.SX32 R17, R15, R3, 0x1, P5 ;  /* 0x000000030f117211 */ /* 0x000fe200028f0eff */
[----:B------:R0:W-:Y:S01]  /*6b450*/  STL.64 [R1+0x940], R10 ;  /* 0x0009400a01007387 */ /* 0x0001e20000100a00 */
[----:B------:R-:W-:Y:S01]  /*6b460*/  F2FP.BF16.PACK_AB R5, R7, R29 ;  /* 0x0000001d0705723e */ /* 0x000fe200000010ff */
[----:B------:R-:W-:Y:S01]  /*6b470*/  F2FP.BF16.PACK_AB R7, R22, R23 ;  /* 0x000000171607723e */ /* 0x000fe200000010ff */
[----:B0-----:R-:W-:Y:S01]  /*6b480*/  F2FP.BF16.PACK_AB R10, R25, R26 ;  /* 0x0000001a190a723e */ /* 0x001fe200000010ff */
[----:B------:R-:W-:Y:S01]  /*6b490*/  IMAD R11, R28, 0x1f, RZ ;  /* 0x0000001f1c0b7824 */ /* 0x000fe200078e02ff */
[----:B------:R-:W2:Y:S01]  /*6b4a0*/  LDL.LU R26, [R1+0x5c] ;  /* 0x00005c00011a7983 */ /* 0x000ea20000300800 */
[----:B------:R0:W-:Y:S02]  /*6b4b0*/  STL.64 [R1+0x938], R16 ;  /* 0x0009381001007387 */ /* 0x0001e40000100a00 */
[----:B------:R-:W3:Y:S01]  /*6b4c0*/  LDL.LU R22, [R1+0x68] ;  /* 0x0000680001167983 */ /* 0x000ee20000300800 */
[----:B0-----:R-:W-:-:S04]  /*6b4d0*/  IADD3 R16, P5, R14, R2, RZ ;  /* 0x000000020e107210 */ /* 0x001fc80007fbe0ff */
[----:B------:R-:W-:-:S05]  /*6b4e0*/  LEA.HI.X.SX32 R17, R11, R3, 0x1, P5 ;  /* 0x000000030b117211 */ /* 0x000fca00028f0eff */
[----:B------:R0:W-:Y:S01]  /*6b4f0*/  STL.64 [R1+0x930], R16 ;  /* 0x0009301001007387 */ /* 0x0001e20000100a00 */
[----:B------:R-:W4:Y:S02]  /*6b500*/  LDL.LU R23, [R1+0x7c] ;  /* 0x00007c0001177983 */ /* 0x000f240000300800 */
[----:B------:R-:W-:Y:S02]  /*6b510*/  IMAD R15, R28, 0x66, RZ ;  /* 0x000000661c0f7824 */ /* 0x000fe400078e02ff */
[----:B------:R-:W2:Y:S01]  /*6b520*/  LDL.LU R29, [R1+0xd0] ;  /* 0x0000d000011d7983 */ /* 0x000ea20000300800 */
[----:B-----5:R-:W-:Y:S01]  /*6b530*/  F2FP.BF16.PACK_AB R11, R24, R27 ;  /* 0x0000001b180b723e */ /* 0x020fe200000010ff */
[----:B------:R-:W5:Y:S01]  /*6b540*/  LDL.LU R25, [R1+0xcc] ;  /* 0x0000cc0001197983 */ /* 0x000f620000300800 */
[----:B------:R-:W2:Y:S02]  /*6b550*/  LDL.LU R24, [R1+0x84] ;  /* 0x0000840001187983 */ /* 0x000ea40000300800 */
[----:B------:R-:W2:Y:S01]  /*6b560*/  LDL.LU R27, [R1+0x80] ;  /* 0x00008000011b7983 */ /* 0x000ea20000300800 */
[----:B0-----:R-:W-:-:S04]  /*6b570*/  LEA R16, P5, R28, R2, 0x6 ;  /* 0x000000021c107211 */ /* 0x001fc800078a30ff */
[----:B------:R-:W-:-:S05]  /*6b580*/  LEA.HI.X.SX32 R17, R19, R3, 0x1, P5 ;  /* 0x0000000313117211 */ /* 0x000fca00028f0eff */
[----:B------:R-:W-:Y:S01]  /*6b590*/  STL.64 [R1+0x928], R16 ;  /* 0x0009281001007387 */ /* 0x000fe20000100a00 */
[----:B------:R0:W-:Y:S03]  /*6b5a0*/  STL.64 [R1+0x22f8], R14 ;  /* 0x0022f80e01007387 */ /* 0x0001e60000100a00 */
[----:B0-----:R-:W2:Y:S01]  /*6b5b0*/  LDL.LU R14, [R1+0x60] ;  /* 0x00006000010e7983 */ /* 0x001ea20000300800 */
[----:B------:R-:W-:Y:S01]  /*6b5c0*/  F2FP.BF16.PACK_AB R6, R20, R21 ;  /* 0x000000151406723e */ /* 0x000fe200000010ff */
[----:B------:R-:W-:Y:S01]  /*6b5d0*/  IMAD R21, R28, 0x33, RZ ;  /* 0x000000331c157824 */ /* 0x000fe200078e02ff */
[----:B------:R-:W-:Y:S01]  /*6b5e0*/  IADD3 R16, P5, R15, R2, RZ ;  /* 0x000000020f107210 */ /* 0x000fe20007fbe0ff */
[----:B------:R-:W-:Y:S04]  /*6b5f0*/  STS.128 [R0+0x280], R8 ;  /* 0x0002800800007388 */ /* 0x000fe80000000c00 */
[----:B------:R0:W-:Y:S01]  /*6b600*/  STS.128 [R0+0x200], R4 ;  /* 0x0002000400007388 */ /* 0x0001e20000000c00 */
[----:B------:R-:W-:-:S03]  /*6b610*/  LEA.HI.X.SX32 R17, R21, R3, 0x1, P5 ;  /* 0x0000000315117211 */ /* 0x000fc600028f0eff */
[----:B0-----:R-:W3:Y:S01]  /*6b620*/  LDL.LU R5, [R1+0x6c] ;  /* 0x00006c0001057983 */ /* 0x001ee20000300800 */
[----:B------:R-:W4:Y:S02]  /*6b630*/  LDL.LU R7, [R1+0xc8] ;  /* 0x0000c80001077983 */ /* 0x000f240000300800 */
[----:B------:R-:W3:Y:S02]  /*6b640*/  LDL.LU R8, [R1+0x70] ;  /* 0x0000700001087983 */ /* 0x000ee40000300800 */
[----:B------:R-:W3:Y:S01]  /*6b650*/  LDL.LU R9, [R1+0x64] ;  /* 0x0000640001097983 */ /* 0x000ee20000300800 */
[----:B------:R-:W3:Y:S01]  /*6b660*/  LDL.LU R10, [R1+0x78] ;  /* 0x00007800010a7983 */ /* 0x000ee20000300800 */
[----:B------:R-:W3:Y:S02]  /*6b670*/  LDL.LU R11, [R1+0x74] ;  /* 0x00007400010b7983 */ /* 0x000ee40000300800 */
[----:B------:R0:W-:Y:S01]  /*6b680*/  STL.64 [R1+0x920], R16 ;  /* 0x0009201001007387 */ /* 0x0001e20000100a00 */
[----:B--2---:R-:W-:-:S02]  /*6b690*/  F2FP.BF16.PACK_AB R4, R14, R26 ;  /* 0x0000001a0e04723e */ /* 0x004fc400000010ff */
[----:B------:R-:W2:Y:S01]  /*6b6a0*/  LDL.LU R14, [R1+0xd8] ;  /* 0x0000d800010e7983 */ /* 0x000ea20000300800 */
[----:B------:R-:W-:-:S05]  /*6b6b0*/  IMAD R20, R28, 0x68, RZ ;  /* 0x000000681c147824 */ /* 0x000fca00078e02ff */
[----:B0-----:R-:W-:Y:S01]  /*6b6c0*/  IADD3 R16, P5, R20, R2, RZ ;  /* 0x0000000214107210 */ /* 0x001fe20007fbe0ff */
[----:B------:R-:W-:-:S03]  /*6b6d0*/  IMAD R19, R28, 0x6a, RZ ;  /* 0x0000006a1c137824 */ /* 0x000fc600078e02ff */
[----:B------:R-:W-:Y:S01]  /*6b6e0*/  LEA.HI.X.SX32 R17, R12, R3, 0x1, P5 ;  /* 0x000000030c117211 */ /* 0x000fe200028f0eff */
[C---:B------:R-:W-:Y:S02]  /*6b6f0*/  IMAD R6, R28.reuse, 0x35, RZ ;  /* 0x000000351c067824 */ /* 0x040fe400078e02ff */
[----:B------:R-:W-:Y:S01]  /*6b700*/  IMAD R21, R28, 0x6c, RZ ;  /* 0x0000006c1c157824 */ /* 0x000fe200078e02ff */
[----:B--2---:R-:W-:Y:S01]  /*6b710*/  STL.64 [R1+0x2300], R14 ;  /* 0x0023000e01007387 */ /* 0x004fe20000100a00 */
[----:B------:R-:W2:Y:S02]  /*6b720*/  LDL.LU R26, [R1+0xd4] ;  /* 0x0000d400011a7983 */ /* 0x000ea40000300800 */
[----:B------:R0:W-:Y:S02]  /*6b730*/  STL.64 [R1+0x918], R16 ;  /* 0x0009181001007387 */ /* 0x0001e40000100a00 */
[----:B0-----:R-:W-:-:S04]  /*6b740*/  IADD3 R16, P5, R19, R2, RZ ;  /* 0x0000000213107210 */ /* 0x001fc80007fbe0ff */
[----:B------:R-:W-:-:S05]  /*6b750*/  LEA.HI.X.SX32 R17, R6, R3, 0x1, P5 ;  /* 0x0000000306117211 */ /* 0x000fca00028f0eff */
[----:B------:R0:W-:Y:S04]  /*6b760*/  STL.64 [R1+0x910], R16 ;  /* 0x0009101001007387 */ /* 0x0001e80000100a00 */
[----:B0-----:R-:W2:Y:S01]  /*6b770*/  LDL.LU.64 R16, [R1+0x2308] ;  /* 0x0023080001107983 */ /* 0x001ea20000300a00 */
[----:B------:R-:W-:Y:S01]  /*6b780*/  IADD3 R14, P5, R21, R2, RZ ;  /* 0x00000002150e7210 */ /* 0x000fe20007fbe0ff */
[----:B------:R0:W-:Y:S02]  /*6b790*/  STL.64 [R1+0x22e8], R20 ;  /* 0x0022e81401007387 */ /* 0x0001e40000100a00 */
[----:B------:R1:W-:Y:S02]  /*6b7a0*/  STL [R1+0x22f0], R21 ;  /* 0x0022f01501007387 */ /* 0x0003e40000100800 */
[----:B------:R3:W-:Y:S01]  /*6b7b0*/  STL [R1+0x908], R14 ;  /* 0x0009080e01007387 */ /* 0x0007e20000100800 */
[----:B0-----:R-:W-:Y:S01]  /*6b7c0*/  MOV R20, R14 ;  /* 0x0000000e00147202 */ /* 0x001fe20000000f00 */
[----:B-1----:R-:W-:-:S02]  /*6b7d0*/  IMAD.MOV.U32 R21, RZ, RZ, R15 ;  /* 0x000000ffff157224 */ /* 0x002fc400078e000f */
[----:B---3--:R-:W3:Y:S01]  /*6b7e0*/  LDL.LU.64 R14, [R1+0x2300] ;  /* 0x00230000010e7983 */ /* 0x008ee20000300a00 */
[----:B------:R-:W-:Y:S01]  /*6b7f0*/  F2FP.BF16.PACK_AB R5, R5, R22 ;  /* 0x000000160505723e */ /* 0x000fe200000010ff */
[----:B------:R-:W-:Y:S01]  /*6b800*/  IMAD R22, R28, 0x6e, RZ ;  /* 0x0000006e1c167824 */ /* 0x000fe200078e02ff */
[----:B------:R-:W-:Y:S01]  /*6b810*/  F2FP.BF16.PACK_AB R8, R8, R9 ;  /* 0x000000090808723e */ /* 0x000fe200000010ff */
[----:B----4-:R-:W-:Y:S02]  /*6b820*/  F2FP.BF16.PACK_AB R9, R7, R23 ;  /* 0x000000170709723e */ /* 0x010fe400000010ff */
[C---:B------:R-:W-:Y:S02]  /*6b830*/  IMAD R7, R28.reuse, 0x37, RZ ;  /* 0x000000371c077824 */ /* 0x040fe400078e02ff */
[----:B------:R-:W-:Y:S01]  /*6b840*/  IMAD R23, R28, 0x70, RZ ;  /* 0x000000701c177824 */ /* 0x000fe200078e02ff */
[----:B------:R-:W-:Y:S01]  /*6b850*/  F2FP.BF16.PACK_AB R6, R10, R11 ;  /* 0x0000000b0a06723e */ /* 0x000fe200000010ff */
[----:B-----5:R-:W-:-:S02]  /*6b860*/  F2FP.BF16.PACK_AB R10, R29, R25 ;  /* 0x000000191d0a723e */ /* 0x020fc400000010ff */
[----:B------:R-:W-:Y:S01]  /*6b870*/  IMAD R12, R28, 0x39, RZ ;  /* 0x000000391c0c7824 */ /* 0x000fe200078e02ff */
[----:B--2---:R-:W-:Y:S01]  /*6b880*/  LEA.HI.X.SX32 R21, R16, R3, 0x1, P5 ;  /* 0x0000000310157211 */ /* 0x004fe200028f0eff */
[----:B------:R-:W-:-:S04]  /*6b890*/  IADD3 R20, P5, R22, R2, RZ ;  /* 0x0000000216147210 */ /* 0x000fc80007fbe0ff */
[----:B------:R0:W-:Y:S01]  /*6b8a0*/  STL [R1+0x90c], R21 ;  /* 0x00090c1501007387 */ /* 0x0001e20000100800 */
[----:B------:R-:W2:Y:S02]  /*6b8b0*/  LDL.LU R29, [R1+0xfc] ;  /* 0x0000fc00011d7983 */ /* 0x000ea40000300800 */
[----:B------:R-:W4:Y:S01]  /*6b8c0*/  LDL.LU R25, [R1+0x13c] ;  /* 0x00013c0001197983 */ /* 0x000f220000300800 */
[----:B0-----:R-:W-:-:S05]  /*6b8d0*/  LEA.HI.X.SX32 R21, R7, R3, 0x1, P5 ;  /* 0x0000000307157211 */ /* 0x001fca00028f0eff */
[----:B------:R0:W-:Y:S01]  /*6b8e0*/  STL.64 [R1+0x900], R20 ;  /* 0x0009001401007387 */ /* 0x0001e20000100a00 */
[----:B------:R-:W-:Y:S02]  /*6b8f0*/  IMAD R16, R28, 0x72, RZ ;  /* 0x000000721c107824 */ /* 0x000fe400078e02ff */
[----:B------:R-:W-:Y:S01]  /*6b900*/  STL.64 [R1+0x22d8], R22 ;  /* 0x0022d81601007387 */ /* 0x000fe20000100a00 */
[----:B------:R-:W-:Y:S02]  /*6b910*/  F2FP.BF16.PACK_AB R7, R24, R27 ;  /* 0x0000001b1807723e */ /* 0x000fe400000010ff */
[----:B------:R-:W5:Y:S01]  /*6b920*/  LDL.LU R27, [R1+0x104] ;  /* 0x00010400011b7983 */ /* 0x000f620000300800 */
[----:B0-----:R-:W-:-:S04]  /*6b930*/  IADD3 R20, P5, R23, R2, RZ ;  /* 0x0000000217147210 */ /* 0x001fc80007fbe0ff */
[----:B------:R-:W-:Y:S01]  /*6b940*/  LEA.HI.X.SX32 R21, R17, R3, 0x1, P5 ;  /* 0x0000000311157211 */ /* 0x000fe200028f0eff */
[----:B------:R-:W-:-:S04]  /*6b950*/  IMAD R24, R28, 0x74, RZ ;  /* 0x000000741c187824 */ /* 0x000fc800078e02ff */
[----:B------:R0:W-:Y:S04]  /*6b960*/  STL.64 [R1+0x8f8], R20 ;  /* 0x0008f81401007387 */ /* 0x0001e80000100a00 */
[----:B------:R1:W-:Y:S01]  /*6b970*/  STS.128 [R0+0x300], R4 ;  /* 0x0003000400007388 */ /* 0x0003e20000000c00 */
[----:B---3--:R-:W-:Y:S02]  /*6b980*/  F2FP.BF16.PACK_AB R11, R14, R26 ;  /* 0x0000001a0e0b723e */ /* 0x008fe400000010ff */
[----:B0-----:R-:W-:-:S04]  /*6b990*/  IADD3 R20, P5, R16, R2, RZ ;  /* 0x0000000210147210 */ /* 0x001fc80007fbe0ff */
[----:B------:R-:W-:Y:S01]  /*6b9a0*/  LEA.HI.X.SX32 R21, R12, R3, 0x1, P5 ;  /* 0x000000030c157211 */ /* 0x000fe200028f0eff */
[----:B-1----:R-:W2:Y:S01]  /*6b9b0*/  LDL.LU R4, [R1+0x100] ;  /* 0x0001000001047983 */ /* 0x002ea20000300800 */
[----:B------:R-:W5:Y:S02]  /*6b9c0*/  LDL.LU R7, [R1+0x108] ;  /* 0x0001080001077983 */ /* 0x000f640000300800 */
[----:B------:R-:W3:Y:S02]  /*6b9d0*/  LDL.LU R6, [R1+0x114] ;  /* 0x0001140001067983 */ /* 0x000ee40000300800 */
[----:B------:R-:W3:Y:S01]  /*6b9e0*/  LDL.LU R22, [R1+0x150] ;  /* 0x0001500001167983 */ /* 0x000ee20000300800 */
[----:B------:R-:W-:Y:S01]  /*6b9f0*/  IADD3 R14, P5, R24, R2, RZ ;  /* 0x00000002180e7210 */ /* 0x000fe20007fbe0ff */
[----:B------:R-:W3:Y:S01]  /*6ba00*/  LDL.LU R23, [R1+0x14c] ;  /* 0x00014c0001177983 */ /* 0x000ee20000300800 */
[----:B------:R0:W-:Y:S03]  /*6ba10*/  STL.64 [R1+0x8f0], R20 ;  /* 0x0008f01401007387 */ /* 0x0001e60000100a00 */
[----:B------:R1:W-:Y:S01]  /*6ba20*/  STS.128 [R0+0x380], R8 ;  /* 0x0003800800007388 */ /* 0x0003e20000000c00 */
[----:B------:R-:W-:-:S03]  /*6ba30*/  IMAD R17, R28, 0x76, RZ ;  /* 0x000000761c117824 */ /* 0x000fc600078e02ff */
[----:B0-----:R-:W3:Y:S01]  /*6ba40*/  LDL.LU R21, [R1+0x128] ;  /* 0x0001280001157983 */ /* 0x001ee20000300800 */
[----:B------:R-:W3:Y:S02]  /*6ba50*/  LDL.LU R20, [R1+0x124] ;  /* 0x0001240001147983 */ /* 0x000ee40000300800 */
[----:B------:R0:W-:Y:S01]  /*6ba60*/  STL [R1+0x8e8], R14 ;  /* 0x0008e80e01007387 */ /* 0x0001e20000100800 */
[----:B-1----:R-:W-:Y:S02]  /*6ba70*/  MOV R10, R14 ;  /* 0x0000000e000a7202 */ /* 0x002fe40000000f00 */
[----:B------:R-:W-:Y:S01]  /*6ba80*/  MOV R11, R15 ;  /* 0x0000000f000b7202 */ /* 0x000fe20000000f00 */
[-C--:B------:R-:W-:Y:S01]  /*6ba90*/  LEA.HI.X.SX32 R11, R13, R3.reuse, 0x1, P5 ;  /* 0x000000030d0b7211 */ /* 0x080fe200028f0eff */
[----:B0-----:R-:W3:Y:S01]  /*6baa0*/  LDL.LU.64 R14, [R1+0x22f8] ;  /* 0x0022f800010e7983 */ /* 0x001ee20000300a00 */
[----:B------:R-:W4:Y:S02]  /*6bab0*/  LDL.LU R8, [R1+0x140] ;  /* 0x0001400001087983 */ /* 0x000f240000300800 */
[----:B------:R-:W3:Y:S02]  /*6bac0*/  LDL.LU R9, [R1+0x144] ;  /* 0x0001440001097983 */ /* 0x000ee40000300800 */
[----:B------:R-:W3:Y:S01]  /*6bad0*/  LDL.LU R13, [R1+0x118] ;  /* 0x00011800010d7983 */ /* 0x000ee20000300800 */
[----:B------:R-:W-:Y:S01]  /*6bae0*/  STL [R1+0x8ec], R11 ;  /* 0x0008ec0b01007387 */ /* 0x000fe20000100800 */
[----:B------:R0:W-:Y:S03]  /*6baf0*/  STL.64 [R1+0x22c8], R16 ;  /* 0x0022c81001007387 */ /* 0x0001e60000100a00 */
[----:B0-----:R-:W3:Y:S01]  /*6bb00*/  LDL.LU R16, [R1+0x148] ;  /* 0x0001480001107983 */ /* 0x001ee20000300800 */
[C---:B------:R-:W-:Y:S01]  /*6bb10*/  IMAD R5, R28.reuse, 0x3b, RZ ;  /* 0x0000003b1c057824 */ /* 0x040fe200078e02ff */
[----:B------:R-:W-:Y:S01]  /*6bb20*/  IADD3 R10, P5, R17, R2, RZ ;  /* 0x00000002110a7210 */ /* 0x000fe20007fbe0ff */
[----:B------:R-:W-:Y:S01]  /*6bb30*/  IMAD R26, R28, 0x78, RZ ;  /* 0x000000781c1a7824 */ /* 0x000fe200078e02ff */
[----:B------:R-:W-:Y:S01]  /*6bb40*/  STL [R1+0x22d0], R17 ;  /* 0x0022d01101007387 */ /* 0x000fe20000100800 */
[----:B------:R-:W3:Y:S01]  /*6bb50*/  LDL.LU R12, [R1+0x158] ;  /* 0x00015800010c7983 */ /* 0x000ee20000300800 */
[----:B------:R-:W-:-:S02]  /*6bb60*/  LEA.HI.X.SX32 R11, R5, R3, 0x1, P5 ;  /* 0x00000003050b7211 */ /* 0x000fc400028f0eff */
[----:B--2---:R-:W-:Y:S02]  /*6bb70*/  F2FP.BF16.PACK_AB R4, R4, R29 ;  /* 0x0000001d0404723e */ /* 0x004fe400000010ff */
[----:B------:R-:W2:Y:S01]  /*6bb80*/  LDL.LU R29, [R1+0x154] ;  /* 0x00015400011d7983 */ /* 0x000ea20000300800 */
[----:B------:R0:W-:Y:S01]  /*6bb90*/  STL.64 [R1+0x8e0], R10 ;  /* 0x0008e00a01007387 */ /* 0x0001e20000100a00 */
[----:B-----5:R-:W-:Y:S01]  /*6bba0*/  F2FP.BF16.PACK_AB R5, R7, R27 ;  /* 0x0000001b0705723e */ /* 0x020fe200000010ff */
[----:B------:R-:W-:Y:S01]  /*6bbb0*/  IMAD R7, R28, 0x3d, RZ ;  /* 0x0000003d1c077824 */ /* 0x000fe200078e02ff */
[----:B0-----:R-:W-:-:S04]  /*6bbc0*/  IADD3 R10, P5, R26, R2, RZ ;  /* 0x000000021a0a7210 */ /* 0x001fc80007fbe0ff */
[----:B------:R-:W-:Y:S01]  /*6bbd0*/  LEA.HI.X.SX32 R11, R18, R3, 0x1, P5 ;  /* 0x00000003120b7211 */ /* 0x000fe200028f0eff */
[----:B------:R-:W-:-:S04]  /*6bbe0*/  IMAD R27, R28, 0x7c, RZ ;  /* 0x0000007c1c1b7824 */ /* 0x000fc800078e02ff */
[----:B------:R0:W-:Y:S01]  /*6bbf0*/  STL.64 [R1+0x8d8], R10 ;  /* 0x0008d80a01007387 */ /* 0x0001e20000100a00 */
[----:B----4-:R-:W-:Y:S01]  /*6bc00*/  F2FP.BF16.PACK_AB R8, R8, R25 ;  /* 0x000000190808723e */ /* 0x010fe200000010ff */
[----:B------:R-:W-:-:S05]  /*6bc10*/  IMAD R25, R28, 0x7a, RZ ;  /* 0x0000007a1c197824 */ /* 0x000fca00078e02ff */
[----:B0-----:R-:W-:Y:S01]  /*6bc20*/  IADD3 R10, P5, R25, R2, RZ ;  /* 0x00000002190a7210 */ /* 0x001fe20007fbe0ff */
[----:B------:R-:W-:Y:S01]  /*6bc30*/  IMAD R18, R28, 0x7e, RZ ;  /* 0x0000007e1c127824 */ /* 0x000fe200078e02ff */
[----:B------:R-:W-:Y:S02]  /*6bc40*/  STL.64 [R1+0x22b8], R24 ;  /* 0x0022b81801007387 */ /* 0x000fe40000100a00 */
[----:B------:R-:W-:Y:S01]  /*6bc50*/  LEA.HI.X.SX32 R11, R7, R3, 0x1, P5 ;  /* 0x00000003070b7211 */ /* 0x000fe200028f0eff */
[----:B------:R-:W-:Y:S01]  /*6bc60*/  STL [R1+0x22c0], R25 ;  /* 0x0022c01901007387 */ /* 0x000fe20000100800 */
[----:B---3--:R-:W-:Y:S02]  /*6bc70*/  F2FP.BF16.PACK_AB R6, R13, R6 ;  /* 0x000000060d06723e */ /* 0x008fe400000010ff */
[----:B------:R-:W-:Y:S01]  /*6bc80*/  F2FP.BF16.PACK_AB R9, R16, R9 ;  /* 0x000000091009723e */ /* 0x000fe200000010ff */
[----:B------:R-:W-:Y:S01]  /*6bc90*/  IADD3 R16, P5, R27, R2, RZ ;  /* 0x000000021b107210 */ /* 0x000fe20007fbe0ff */
[----:B------:R0:W-:Y:S01]  /*6bca0*/  STL.64 [R1+0x22b0], R26 ;  /* 0x0022b01a01007387 */ /* 0x0001e20000100a00 */
[----:B------:R-:W-:Y:S01]  /*6bcb0*/  F2FP.BF16.PACK_AB R7, R21, R20 ;  /* 0x000000141507723e */ /* 0x000fe200000010ff */
[----:B------:R-:W-:Y:S01]  /*6bcc0*/  IMAD R13, R28, 0x3f, RZ ;  /* 0x0000003f1c0d7824 */ /* 0x000fe200078e02ff */
[-C--:B------:R-:W-:Y:S01]  /*6bcd0*/  LEA.HI.X.SX32 R17, R14, R3.reuse, 0x1, P5 ;  /* 0x000000030e117211 */ /* 0x080fe200028f0eff */
[----:B------:R-:W-:Y:S01]  /*6bce0*/  IADD3 R20, P5, R18, R2, RZ ;  /* 0x0000000212147210 */ /* 0x000fe20007fbe0ff */
[----:B0-----:R-:W3:Y:S01]  /*6bcf0*/  LDL.LU R26, [R1+0x1a0] ;  /* 0x0001a000011a7983 */ /* 0x001ee20000300800 */
[----:B------:R0:W-:Y:S02]  /*6bd00*/  STL.64 [R1+0x8d0], R10 ;  /* 0x0008d00a01007387 */ /* 0x0001e40000100a00 */
[----:B------:R-:W3:Y:S02]  /*6bd10*/  LDL.LU R27, [R1+0x19c] ;  /* 0x00019c00011b7983 */ /* 0x000ee40000300800 */
[----:B------:R-:W4:Y:S01]  /*6bd20*/  LDL.LU R25, [R1+0x1b0] ;  /* 0x0001b00001197983 */ /* 0x000f220000300800 */
[----:B------:R-:W-:-:S02]  /*6bd30*/  LEA.HI.X.SX32 R21, R13, R3, 0x1, P5 ;  /* 0x000000030d157211 */ /* 0x000fc400028f0eff */
[----:B0-----:R-:W-:Y:S02]  /*6bd40*/  F2FP.BF16.PACK_AB R10, R22, R23 ;  /* 0x00000017160a723e */ /* 0x001fe400000010ff */
[----:B------:R-:W4:Y:S01]  /*6bd50*/  LDL.LU R22, [R1+0x1ac] ;  /* 0x0001ac0001167983 */ /* 0x000f220000300800 */
[----:B------:R-:W5:Y:S02]  /*6bd60*/  LDL.LU R14, [R1+0x1a4] ;  /* 0x0001a400010e7983 */ /* 0x000f640000300800 */
[----:B------:R0:W-:Y:S02]  /*6bd70*/  STL.64 [R1+0x8c8], R16 ;  /* 0x0008c81001007387 */ /* 0x0001e40000100a00 */
[----:B0-----:R-:W2:Y:S01]  /*6bd80*/  LDL.LU R16, [R1+0x1b8] ;  /* 0x0001b80001107983 */ /* 0x001ea20000300800 */
[----:B------:R-:W2:Y:S02]  /*6bd90*/  LDL.LU R23, [R1+0x1b4] ;  /* 0x0001b40001177983 */ /* 0x000ea40000300800 */
[----:B------:R-:W-:Y:S02]  /*6bda0*/  STL.64 [R1+0x22e0], R18 ;  /* 0x0022e01201007387 */ /* 0x000fe40000100a00 */
[----:B------:R0:W-:Y:S02]  /*6bdb0*/  STL.64 [R1+0x8c0], R20 ;  /* 0x0008c01401007387 */ /* 0x0001e40000100a00 */
[----:B0-----:R-:W2:Y:S01]  /*6bdc0*/  LDL.LU R21, [R1+0x22f0] ;  /* 0x0022f00001157983 */ /* 0x001ea20000300800 */
[----:B------:R-:W-:Y:S01]  /*6bdd0*/  LEA R20, P5, R28, R2, 0x7 ;  /* 0x000000021c147211 */ /* 0x000fe200078a38ff */
[----:B------:R-:W5:Y:S02]  /*6bde0*/  LDL.LU R13, [R1+0x1a8] ;  /* 0x0001a800010d7983 */ /* 0x000f640000300800 */
[----:B------:R-:W3:Y:S01]  /*6bdf0*/  LDL.LU R24, [R1+0x1d4] ;  /* 0x0001d40001187983 */ /* 0x000ee20000300800 */
[----:B------:R-:W3:Y:S04]  /*6be00*/  LDL.LU R17, [R1+0x1d0] ;  /* 0x0001d00001117983 */ /* 0x000ee80000300800 */
[----:B------:R0:W-:Y:S01]  /*6be10*/  STS.128 [R0+0x400], R4 ;  /* 0x0004000400007388 */ /* 0x0001e20000000c00 */
[----:B------:R1:W-:Y:S02]  /*6be20*/  STL [R1+0x8b8], R20 ;  /* 0x0008b81401007387 */ /* 0x0003e40000100800 */
[----:B0-----:R-:W-:-:S02]  /*6be30*/  IMAD.MOV.U32 R6, RZ, RZ, R20 ;  /* 0x000000ffff067224 */ /* 0x001fc400078e0014 */
[----:B------:R-:W-:Y:S01]  /*6be40*/  IMAD R18, R28, 0xcc, RZ ;  /* 0x000000cc1c127824 */ /* 0x000fe200078e02ff */
[----:B--2---:R-:W-:Y:S02]  /*6be50*/  MOV R7, R21 ;  /* 0x0000001500077202 */ /* 0x004fe40000000f00 */
[----:B-1----:R-:W2:Y:S01]  /*6be60*/  LDL.LU.64 R20, [R1+0x22e8] ;  /* 0x0022e80001147983 */ /* 0x002ea20000300a00 */
[----:B------:R-:W-:Y:S01]  /*6be70*/  F2FP.BF16.PACK_AB R11, R12, R29 ;  /* 0x0000001d0c0b723e */ /* 0x000fe200000010ff */
[C---:B------:R-:W-:Y:S02]  /*6be80*/  SHF.L.U32 R12, R28.reuse, 0x6, RZ ;  /* 0x000000061c0c7819 */ /* 0x040fe400000006ff */
[----:B------:R-:W-:Y:S02]  /*6be90*/  IMAD R29, R28, 0xce, RZ ;  /* 0x000000ce1c1d7824 */ /* 0x000fe400078e02ff */
[----:B------:R-:W-:Y:S01]  /*6bea0*/  LEA.HI.X.SX32 R7, R12, R3, 0x1, P5 ;  /* 0x000000030c077211 */ /* 0x000fe200028f0eff */
[----:B------:R-:W-:-:S02]  /*6beb0*/  IADD3 R6, P5, R18, R2, RZ ;  /* 0x0000000212067210 */ /* 0x000fc40007fbe0ff */
[----:B------:R-:W-:Y:S02]  /*6bec0*/  IMAD R4, R28, 0x67, RZ ;  /* 0x000000671c047824 */ /* 0x000fe400078e02ff */
[----:B------:R0:W-:Y:S04]  /*6bed0*/  STL [R1+0x8bc], R7 ;  /* 0x0008bc0701007387 */ /* 0x0001e80000100800 */
[----:B------:R1:W-:Y:S01]  /*6bee0*/  STS.128 [R0+0x480], R8 ;  /* 0x0004800800007388 */ /* 0x0003e20000000c00 */
[----:B---3--:R-:W-:Y:S01]  /*6bef0*/  F2FP.BF16.PACK_AB R12, R26, R27 ;  /* 0x0000001b1a0c723e */ /* 0x008fe200000010ff */
[----:B------:R-:W-:Y:S01]  /*6bf00*/  IMAD R5, R28, 0xd0, RZ ;  /* 0x000000d01c057824 */ /* 0x000fe200078e02ff */
[----:B0-----:R-:W-:Y:S01]  /*6bf10*/  LEA.HI.X.SX32 R7, R15, R3, 0x1, P5 ;  /* 0x000000030f077211 */ /* 0x001fe200028f0eff */
[----:B------:R-:W-:-:S04]  /*6bf20*/  IADD3 R18, P5, R29, R2, RZ ;  /* 0x000000021d127210 */ /* 0x000fc80007fbe0ff */
[----:B------:R-:W-:Y:S01]  /*6bf30*/  LEA.HI.X.SX32 R19, R4, R3, 0x1, P5 ;  /* 0x0000000304137211 */ /* 0x000fe200028f0eff */
[----:B-1----:R-:W3:Y:S01]  /*6bf40*/  LDL.LU R8, [R1+0x1d8] ;  /* 0x0001d80001087983 */ /* 0x002ee20000300800 */
[----:B------:R0:W-:Y:S03]  /*6bf50*/  STL.64 [R1+0x8b0], R6 ;  /* 0x0008b00601007387 */ /* 0x0001e60000100a00 */
[----:B0-----:R-:W3:Y:S01]  /*6bf60*/  LDL.LU R6, [R1+0x1e4] ;  /* 0x0001e40001067983 */ /* 0x001ee20000300800 */
[----:B------:R-:W3:Y:S02]  /*6bf70*/  LDL.LU R7, [R1+0x1e0] ;  /* 0x0001e00001077983 */ /* 0x000ee40000300800 */
[----:B------:R-:W3:Y:S02]  /*6bf80*/  LDL.LU R26, [R1+0x1ec] ;  /* 0x0001ec00011a7983 */ /* 0x000ee40000300800 */
[----:B------:R-:W3:Y:S01]  /*6bf90*/  LDL.LU R27, [R1+0x1e8] ;  /* 0x0001e800011b7983 */ /* 0x000ee20000300800 */
[----:B------:R-:W3:Y:S01]  /*6bfa0*/  LDL.LU R11, [R1+0x1f0] ;  /* 0x0001f000010b7983 */ /* 0x000ee20000300800 */
[----:B------:R0:W-:Y:S01]  /*6bfb0*/  STL.64 [R1+0x8a8], R18 ;  /* 0x0008a81201007387 */ /* 0x0001e20000100a00 */
[----:B-----5:R-:W-:Y:S01]  /*6bfc0*/  F2FP.BF16.PACK_AB R13, R13, R14 ;  /* 0x0000000e0d0d723e */ /* 0x020fe200000010ff */
[----:B------:R-:W5:Y:S01]  /*6bfd0*/  LDL.LU R9, [R1+0x1f8] ;  /* 0x0001f80001097983 */ /* 0x000f620000300800 */
[----:B----4-:R-:W-:-:S02]  /*6bfe0*/  F2FP.BF16.PACK_AB R14, R25, R22 ;  /* 0x00000016190e723e */ /* 0x010fc400000010ff */
[----:B------:R-:W-:Y:S01]  /*6bff0*/  F2FP.BF16.PACK_AB R15, R16, R23 ;  /* 0x00000017100f723e */ /* 0x000fe200000010ff */
[----:B------:R-:W4:Y:S01]  /*6c000*/  LDL.LU R10, [R1+0x200] ;  /* 0x00020000010a7983 */ /* 0x000f220000300800 */
[----:B0-----:R-:W-:-:S03]  /*6c010*/  IADD3 R18, P5, R5, R2, RZ ;  /* 0x0000000205127210 */ /* 0x001fc60007fbe0ff */
[----:B------:R-:W-:Y:S01]  /*6c020*/  STS.128 [R0+0x500], R12 ;  /* 0x0005000c00007388 */ /* 0x000fe20000000c00 */
[C---:B------:R-:W-:Y:S02]  /*6c030*/  IMAD R22, R28.reuse, 0xd2, RZ ;  /* 0x000000d21c167824 */ /* 0x040fe400078e02ff */
[----:B------:R-:W-:Y:S01]  /*6c040*/  IMAD R5, R28, 0x69, RZ ;  /* 0x000000691c057824 */ /* 0x000fe200078e02ff */
[----:B------:R-:W-:Y:S02]  /*6c050*/  F2FP.BF16.PACK_AB R4, R24, R17 ;  /* 0x000000111804723e */ /* 0x000fe400000010ff */
[----:B--2---:R-:W-:-:S05]  /*6c060*/  LEA.HI.X.SX32 R19, R20, R3, 0x1, P5 ;  /* 0x0000000314137211 */ /* 0x004fca00028f0eff */
[----:B------:R0:W-:Y:S04]  /*6c070*/  STL.64 [R1+0x8a0], R18 ;  /* 0x0008a01201007387 */ /* 0x0001e80000100a00 */
[----:B0-----:R-:W2:Y:S01]  /*6c080*/  LDL.LU.64 R18, [R1+0x22e0] ;  /* 0x0022e00001127983 */ /* 0x001ea20000300a00 */
[----:B------:R-:W4:Y:S02]  /*6c090*/  LDL.LU R12, [R1+0x1dc] ;  /* 0x0001dc00010c7983 */ /* 0x000f240000300800 */
[----:B------:R-:W5:Y:S01]  /*6c0a0*/  LDL.LU R13, [R1+0x1f4] ;  /* 0x0001f400010d7983 */ /* 0x000f620000300800 */
[----:B------:R-:W-:Y:S01]  /*6c0b0*/  IADD3 R22, P5, R22, R2, RZ ;  /* 0x0000000216167210 */ /* 0x000fe20007fbe0ff */
[----:B------:R-:W5:Y:S01]  /*6c0c0*/  LDL.LU R14, [R1+0x1fc] ;  /* 0x0001fc00010e7983 */ /* 0x000f620000300800 */
[----:B------:R-:W5:Y:S02]  /*6c0d0*/  LDL.LU R15, [R1+0x204] ;  /* 0x00020400010f7983 */ /* 0x000f640000300800 */
[----:B------:R-:W5:Y:S01]  /*6c0e0*/  LDL.LU R25, [R1+0x214] ;  /* 0x0002140001197983 */ /* 0x000f620000300800 */
[----:B------:R-:W-:Y:S01]  /*6c0f0*/  LEA.HI.X.SX32 R23, R5, R3, 0x1, P5 ;  /* 0x0000000305177211 */ /* 0x000fe200028f0eff */
[----:B------:R-:W5:Y:S04]  /*6c100*/  LDL.LU R24, [R1+0x20c] ;  /* 0x00020c0001187983 */ /* 0x000f680000300800 */
[----:B------:R0:W-:Y:S04]  /*6c110*/  STL.64 [R1+0x898], R22 ;  /* 0x0008981601007387 */ /* 0x0001e80000100a00 */
[----:B0-----:R-:W5:Y:S01]  /*6c120*/  LDL.LU.64 R22, [R1+0x22d8] ;  /* 0x0022d80001167983 */ /* 0x001f620000300a00 */
[----:B------:R-:W-:-:S05]  /*6c130*/  IMAD R16, R28, 0xd4, RZ ;  /* 0x000000d41c107824 */ /* 0x000fca00078e02ff */
[----:B------:R-:W-:Y:S01]  /*6c140*/  IADD3 R16, P5, R16, R2, RZ ;  /* 0x0000000210107210 */ /* 0x000fe20007fbe0ff */
[----:B------:R-:W-:Y:S01]  /*6c150*/  IMAD R20, R28, 0xd6, RZ ;  /* 0x000000d61c147824 */ /* 0x000fe200078e02ff */
[----:B---3--:R-:W-:Y:S01]  /*6c160*/  F2FP.BF16.PACK_AB R6, R6, R7 ;  /* 0x000000070606723e */ /* 0x008fe200000010ff */
[----:B------:R-:W-:Y:S01]  /*6c170*/  F2FP.BF16.PACK_AB R7, R26, R27 ;  /* 0x0000001b1a07723e */ /* 0x000fe200000010ff */
[----:B--2---:R-:W-:Y:S02]  /*6c180*/  LEA.HI.X.SX32 R17, R19, R3, 0x1, P5 ;  /* 0x0000000313117211 */ /* 0x004fe400028f0eff */
[----:B----4-:R-:W-:Y:S01]  /*6c190*/  F2FP.BF16.PACK_AB R5, R12, R8 ;  /* 0x000000080c05723e */ /* 0x010fe200000010ff */
[C---:B------:R-:W-:Y:S02]  /*6c1a0*/  IMAD R8, R28.reuse, 0x6b, RZ ;  /* 0x0000006b1c087824 */ /* 0x040fe400078e02ff */
[----:B------:R0:W-:Y:S01]  /*6c1b0*/  STL.64 [R1+0x890], R16 ;  /* 0x0008901001007387 */ /* 0x0001e20000100a00 */
[----:B------:R-:W-:-:S02]  /*6c1c0*/  IMAD R12, R28, 0xd8, RZ ;  /* 0x000000d81c0c7824 */ /* 0x000fc400078e02ff */
[----:B------:R-:W2:Y:S02]  /*6c1d0*/  LDL.LU R26, [R1+0x62c] ;  /* 0x00062c00011a7983 */ /* 0x000ea40000300800 */
[----:B------:R-:W2:Y:S01]  /*6c1e0*/  LDL.LU R27, [R1+0x21c] ;  /* 0x00021c00011b7983 */ /* 0x000ea20000300800 */
[----:B0-----:R-:W-:-:S04]  /*6c1f0*/  IADD3 R16, P5, R20, R2, RZ ;  /* 0x0000000214107210 */ /* 0x001fc80007fbe0ff */
[----:B------:R-:W-:-:S05]  /*6c200*/  LEA.HI.X.SX32 R17, R8, R3, 0x1, P5 ;  /* 0x0000000308117211 */ /* 0x000fca00028f0eff */
[----:B------:R0:W-:Y:S01]  /*6c210*/  STL.64 [R1+0x888], R16 ;  /* 0x0008881001007387 */ /* 0x0001e20000100a00 */
[C---:B------:R-:W-:Y:S01]  /*6c220*/  IMAD R19, R28.reuse, 0xda, RZ ;  /* 0x000000da1c137824 */ /* 0x040fe200078e02ff */
[----:B-----5:R-:W-:Y:S01]  /*6c230*/  F2FP.BF16.PACK_AB R8, R13, R11 ;  /* 0x0000000b0d08723e */ /* 0x020fe200000010ff */
[----:B------:R-:W-:Y:S01]  /*6c240*/  IMAD R11, R28, 0x6d, RZ ;  /* 0x0000006d1c0b7824 */ /* 0x000fe200078e02ff */
[----:B0-----:R-:W-:-:S04]  /*6c250*/  IADD3 R16, P5, R12, R2, RZ ;  /* 0x000000020c107210 */ /* 0x001fc80007fbe0ff */
[----:B------:R-:W-:-:S05]  /*6c260*/  LEA.HI.X.SX32 R17, R21, R3, 0x1, P5 ;  /* 0x0000000315117211 */ /* 0x000fca00028f0eff */
[----:B------:R0:W-:Y:S01]  /*6c270*/  STL.64 [R1+0x880], R16 ;  /* 0x0008801001007387 */ /* 0x0001e20000100a00 */
[----:B------:R-:W-:Y:S02]  /*6c280*/  IMAD R12, R28, 0xdc, RZ ;  /* 0x000000dc1c0c7824 */ /* 0x000fe400078e02ff */
[----:B------:R1:W-:Y:S01]  /*6c290*/  STL.64 [R1+0x22a8], R18 ;  /* 0x0022a81201007387 */ /* 0x0003e20000100a00 */
[----:B------:R-:W-:Y:S02]  /*6c2a0*/  F2FP.BF16.PACK_AB R9, R14, R9 ;  /* 0x000000090e09723e */ /* 0x000fe400000010ff */
[----:B0-----:R-:W-:Y:S01]  /*6c2b0*/  IADD3 R16, P5, R19, R2, RZ ;  /* 0x0000000213107210 */ /* 0x001fe20007fbe0ff */
[----:B-1----:R-:W3:Y:S01]  /*6c2c0*/  LDL.LU R18, [R1+0x63c] ;  /* 0x00063c0001127983 */ /* 0x002ee20000300800 */
[----:B------:R-:W3:Y:S02]  /*6c2d0*/  LDL.LU R13, [R1+0x638] ;  /* 0x00063800010d7983 */ /* 0x000ee40000300800 */
[----:B------:R-:W-:Y:S01]  /*6c2e0*/  LEA.HI.X.SX32 R17, R11, R3, 0x1, P5 ;  /* 0x000000030b117211 */ /* 0x000fe200028f0eff */
[----:B------:R-:W4:Y:S04]  /*6c2f0*/  LDL.LU R14, [R1+0x648] ;  /* 0x00064800010e7983 */ /* 0x000f280000300800 */
[----:B------:R0:W-:Y:S01]  /*6c300*/  STL.64 [R1+0x878], R16 ;  /* 0x0008781001007387 */ /* 0x0001e20000100a00 */
[----:B------:R-:W-:Y:S01]  /*6c310*/  F2FP.BF16.PACK_AB R10, R15, R10 ;  /* 0x0000000a0f0a723e */ /* 0x000fe200000010ff */
[----:B------:R-:W5:Y:S02]  /*6c320*/  LDL.LU R19, [R1+0x680] ;  /* 0x0006800001137983 */ /* 0x000f640000300800 */
[----:B------:R-:W5:Y:S01]  /*6c330*/  LDL.LU R15, [R1+0x674] ;  /* 0x00067400010f7983 */ /* 0x000f620000300800 */
[----:B0-----:R-:W-:-:S04]  /*6c340*/  IADD3 R16, P5, R12, R2, RZ ;  /* 0x000000020c107210 */ /* 0x001fc80007fbe0ff */
[----:B------:R-:W-:-:S05]  /*6c350*/  LEA.HI.X.SX32 R17, R22, R3, 0x1, P5 ;  /* 0x0000000316117211 */ /* 0x000fca00028f0eff */
[----:B------:R0:W-:Y:S04]  /*6c360*/  STL.64 [R1+0x870], R16 ;  /* 0x0008701001007387 */ /* 0x0001e80000100a00 */
[----:B0-----:R-:W2:Y:S01]  /*6c370*/  LDL.LU R17, [R1+0x22d0] ;  /* 0x0022d00001117983 */ /* 0x001ea20000300800 */
[----:B------:R-:W-:-:S05]  /*6c380*/  IMAD R21, R28, 0xde, RZ ;  /* 0x000000de1c157824 */ /* 0x000fca00078e02ff */
[----:B------:R-:W-:Y:S01]  /*6c390*/  IADD3 R16, P5, R21, R2, RZ ;  /* 0x0000000215107210 */ /* 0x000fe20007fbe0ff */
[----:B------:R0:W-:Y:S04]  /*6c3a0*/  STL.64 [R1+0x2270], R20 ;  /* 0x0022701401007387 */ /* 0x0001e80000100a00 */
[----:B------:R1:W-:Y:S01]  /*6c3b0*/  STL [R1+0x868], R16 ;  /* 0x0008681001007387 */ /* 0x0003e20000100800 */
[----:B0-----:R-:W-:Y:S01]  /*6c3c0*/  MOV R20, R16 ;  /* 0x0000001000147202 */ /* 0x001fe20000000f00 */
[C---:B------:R-:W-:Y:S01]  /*6c3d0*/  IMAD R12, R28.reuse, 0x6f, RZ ;  /* 0x0000006f1c0c7824 */ /* 0x040fe200078e02ff */
[----:B------:R-:W-:Y:S01]  /*6c3e0*/  F2FP.BF16.PACK_AB R11, R25, R24 ;  /* 0x00000018190b723e */ /* 0x000fe200000010ff */
[----:B------:R-:W-:Y:S01]  /*6c3f0*/  IMAD R24, R28, 0xe0, RZ ;  /* 0x000000e01c187824 */ /* 0x000fe200078e02ff */
[----:B------:R0:W-:Y:S01]  /*6c400*/  STS.128 [R0+0x580], R4 ;  /* 0x0005800400007388 */ /* 0x0001e20000000c00 */
[----:B--2---:R-:W-:-:S03]  /*6c410*/  MOV R21, R17 ;  /* 0x0000001100157202 */ /* 0x004fc60000000f00 */
[----:B-1----:R-:W2:Y:S01]  /*6c420*/  LDL.LU.64 R16, [R1+0x22c8] ;  /* 0x0022c80001107983 */ /* 0x002ea20000300a00 */
[-C--:B------:R-:W-:Y:S01]  /*6c430*/  LEA.HI.X.SX32 R21, R12, R3.reuse, 0x1, P5 ;  /* 0x000000030c157211 */ /* 0x080fe200028f0eff */
[-C--:B------:R-:W-:Y:S02]  /*6c440*/  IADD3 R24, P5, R24, R2.reuse, RZ ;  /* 0x0000000218187210 */ /* 0x080fe40007fbe0ff */
[----:B0-----:R-:W4:Y:S01]  /*6c450*/  LDL.LU R7, [R1+0x64c] ;  /* 0x00064c0001077983 */ /* 0x001f220000300800 */
[----:B------:R0:W-:Y:S01]  /*6c460*/  STS.128 [R0+0x600], R8 ;  /* 0x0006000800007388 */ /* 0x0001e20000000c00 */
[----:B------:R-:W-:Y:S01]  /*6c470*/  IMAD R22, R28, 0xe2, RZ ;  /* 0x000000e21c167824 */ /* 0x000fe200078e02ff */
[----:B------:R-:W-:Y:S02]  /*6c480*/  LEA.HI.X.SX32 R25, R23, R3, 0x1, P5 ;  /* 0x0000000317197211 */ /* 0x000fe400028f0eff */
[----:B------:R-:W-:Y:S01]  /*6c490*/  F2FP.BF16.PACK_AB R12, R26, R27 ;  /* 0x0000001b1a0c723e */ /* 0x000fe200000010ff */
[C---:B------:R-:W-:Y:S01]  /*6c4a0*/  IMAD R4, R28.reuse, 0x71, RZ ;  /* 0x000000711c047824 */ /* 0x040fe200078e02ff */
[----:B0-----:R-:W4:Y:S01]  /*6c4b0*/  LDL.LU R11, [R1+0x710] ;  /* 0x00071000010b7983 */ /* 0x001f220000300800 */
[----:B------:R0:W-:Y:S02]  /*6c4c0*/  STL [R1+0x86c], R21 ;  /* 0x00086c1501007387 */ /* 0x0001e40000100800 */
[----:B------:R-:W5:Y:S02]  /*6c4d0*/  LDL.LU R6, [R1+0x70c] ;  /* 0x00070c0001067983 */ /* 0x000f640000300800 */
[----:B------:R-:W5:Y:S01]  /*6c4e0*/  LDL.LU R9, [R1+0x6ec] ;  /* 0x0006ec0001097983 */ /* 0x000f620000300800 */
[----:B------:R-:W5:Y:S01]  /*6c4f0*/  LDL.LU R20, [R1+0x6e8] ;  /* 0x0006e80001147983 */ /* 0x000f620000300800 */
[----:B------:R-:W5:Y:S02]  /*6c500*/  LDL.LU R26, [R1+0x718] ;  /* 0x00071800011a7983 */ /* 0x000f640000300800 */
[----:B------:R-:W5:Y:S02]  /*6c510*/  LDL.LU R27, [R1+0x714] ;  /* 0x00071400011b7983 */ /* 0x000f640000300800 */
[----:B------:R1:W-:Y:S02]  /*6c520*/  STL.64 [R1+0x860], R24 ;  /* 0x0008601801007387 */ /* 0x0003e40000100a00 */
[----:B------:R-:W-:Y:S01]  /*6c530*/  IMAD R5, R28, 0xe4, RZ ;  /* 0x000000e41c057824 */ /* 0x000fe200078e02ff */
[----:B---3--:R-:W-:Y:S01]  /*6c540*/  F2FP.BF16.PACK_AB R13, R18, R13 ;  /* 0x0000000d120d723e */ /* 0x008fe200000010ff */
[----:B0-----:R-:W3:Y:S01]  /*6c550*/  LDL.LU R21, [R1+0x6f4] ;  /* 0x0006f40001157983 */ /* 0x001ee20000300800 */
[----:B------:R-:W3:Y:S01]  /*6c560*/  LDL.LU R18, [R1+0x6f0] ;  /* 0x0006f00001127983 */ /* 0x000ee20000300800 */
[----:B-1----:R-:W-:-:S04]  /*6c570*/  IADD3 R24, P5, R22, R2, RZ ;  /* 0x0000000216187210 */ /* 0x002fc80007fbe0ff */
[----:B------:R-:W-:Y:S02]  /*6c580*/  LEA.HI.X.SX32 R25, R4, R3, 0x1, P5 ;  /* 0x0000000304197211 */ /* 0x000fe400028f0eff */
[----:B------:R-:W3:Y:S03]  /*6c590*/  LDL.LU R4, [R1+0x6e0] ;  /* 0x0006e00001047983 */ /* 0x000ee60000300800 */
[----:B------:R0:W-:Y:S02]  /*6c5a0*/  STL.64 [R1+0x858], R24 ;  /* 0x0008581801007387 */ /* 0x0001e40000100a00 */
[----:B0-----:R-:W-:-:S04]  /*6c5b0*/  IADD3 R24, P5, R5, R2, RZ ;  /* 0x0000000205187210 */ /* 0x001fc80007fbe0ff */
[----:B--2---:R-:W-:-:S05]  /*6c5c0*/  LEA.HI.X.SX32 R25, R16, R3, 0x1, P5 ;  /* 0x0000000310197211 */ /* 0x004fca00028f0eff */
[----:B------:R0:W-:Y:S04]  /*6c5d0*/  STL.64 [R1+0x850], R24 ;  /* 0x0008501801007387 */ /* 0x0001e80000100a00 */
[----:B0-----:R-:W2:Y:S01]  /*6c5e0*/  LDL.LU R25, [R1+0x22c0] ;  /* 0x0022c00001197983 */ /* 0x001ea20000300800 */
[----:B------:R-:W-:Y:S02]  /*6c5f0*/  IMAD R23, R28, 0xe6, RZ ;  /* 0x000000e61c177824 */ /* 0x000fe400078e02ff */
[----:B------:R-:W3:Y:S01]  /*6c600*/  LDL.LU R16, [R1+0x6e4] ;  /* 0x0006e40001107983 */ /* 0x000ee20000300800 */
[----:B----4-:R-:W-:Y:S01]  /*6c610*/  F2FP.BF16.PACK_AB R14, R7, R14 ;  /* 0x0000000e070e723e */ /* 0x010fe200000010ff */
[----:B------:R-:W4:Y:S01]  /*6c620*/  LDL.LU R10, [R1+0x71c] ;  /* 0x00071c00010a7983 */ /* 0x000f220000300800 */
[----:B-----5:R-:W-:-:S02]  /*6c630*/  F2FP.BF16.PACK_AB R15, R19, R15 ;  /* 0x0000000f130f723e */ /* 0x020fc400000010ff */
[----:B------:R-:W-:Y:S01]  /*6c640*/  IADD3 R24, P5, R23, R2, RZ ;  /* 0x0000000217187210 */ /* 0x000fe20007fbe0ff */
[----:B------:R-:W5:Y:S04]  /*6c650*/  LDL.LU R7, [R1+0x6fc] ;  /* 0x0006fc0001077983 */ /* 0x000f680000300800 */
[----:B------:R-:W5:Y:S01]  /*6c660*/  LDL.LU R19, [R1+0x6f8] ;  /* 0x0006f80001137983 */ /* 0x000f620000300800 */
[----:B------:R2:W-:Y:S03]  /*6c670*/  STL [R1+0x848], R24 ;  /* 0x0008481801007387 */ /* 0x0005e60000100800 */
[----:B--2---:R-:W2:Y:S01]  /*6c680*/  LDL.LU.64 R24, [R1+0x22b8] ;  /* 0x0022b80001187983 */ /* 0x004ea20000300a00 */
[----:B------:R0:W-:Y:S03]  /*6c690*/  STL.64 [R1+0x2240], R22 ;  /* 0x0022401601007387 */ /* 0x0001e60000100a00 */
[----:B0-----:R-:W2:Y:S01]  /*6c6a0*/  LDL.64 R22, [R1+0x848] ;  /* 0x0008480001167983 */ /* 0x001ea20000100a00 */
[----:B------:R-:W-:-:S02]  /*6c6b0*/  IMAD R5, R28, 0x73, RZ ;  /* 0x000000731c057824 */ /* 0x000fc400078e02ff */
[----:B------:R-:W-:Y:S01]  /*6c6c0*/  IMAD R8, R28, 0xe8, RZ ;  /* 0x000000e81c087824 */ /* 0x000fe200078e02ff */
[----:B------:R0:W-:Y:S01]  /*6c6d0*/  STS.128 [R0+0x680], R12 ;  /* 0x0006800c00007388 */ /* 0x0001e20000000c00 */
[----:B---3--:R-:W-:Y:S01]  /*6c6e0*/  F2FP.BF16.PACK_AB R4, R16, R4 ;  /* 0x000000041004723e */ /* 0x008fe200000010ff */
[----:B------:R-:W-:Y:S02]  /*6c6f0*/  IMAD R16, R28, 0xea, RZ ;  /* 0x000000ea1c107824 */ /* 0x000fe400078e02ff */
[----:B0-----:R-:W3:Y:S01]  /*6c700*/  LDL.LU R12, [R1+0x724] ;  /* 0x00072400010c7983 */ /* 0x001ee20000300800 */
[----:B--2---:R-:W-:Y:S01]  /*6c710*/  LEA.HI.X.SX32 R23, R5, R3, 0x1, P5 ;  /* 0x0000000305177211 */ /* 0x004fe200028f0eff */
[----:B------:R-:W-:-:S04]  /*6c720*/  IADD3 R14, P5, R8, R2, RZ ;  /* 0x00000002080e7210 */ /* 0x000fc80007fbe0ff */
[----:B------:R-:W-:Y:S02]  /*6c730*/  LEA.HI.X.SX32 R15, R24, R3, 0x1, P5 ;  /* 0x00000003180f7211 */ /* 0x000fe400028f0eff */
[----:B------:R-:W-:Y:S01]  /*6c740*/  F2FP.BF16.PACK_AB R8, R11, R6 ;  /* 0x000000060b08723e */ /* 0x000fe200000010ff */
[----:B------:R-:W-:Y:S01]  /*6c750*/  STL [R1+0x84c], R23 ;  /* 0x00084c1701007387 */ /* 0x000fe20000100800 */
[----:B------:R-:W-:Y:S02]  /*6c760*/  IMAD R6, R28, 0x75, RZ ;  /* 0x000000751c067824 */ /* 0x000fe400078e02ff */
[----:B------:R0:W-:Y:S02]  /*6c770*/  STL.64 [R1+0x840], R14 ;  /* 0x0008400e01007387 */ /* 0x0001e40000100a00 */
[----:B------:R-:W2:Y:S01]  /*6c780*/  LDL.LU R13, [R1+0x88] ;  /* 0x00008800010d7983 */ /* 0x000ea20000300800 */
[----:B0-----:R-:W-:-:S04]  /*6c790*/  IADD3 R14, P5, R16, R2, RZ ;  /* 0x00000002100e7210 */ /* 0x001fc80007fbe0ff */
[----:B------:R-:W-:-:S05]  /*6c7a0*/  LEA.HI.X.SX32 R15, R6, R3, 0x1, P5 ;  /* 0x00000003060f7211 */ /* 0x000fca00028f0eff */
[----:B------:R0:W-:Y:S04]  /*6c7b0*/  STL.64 [R1+0x838], R14 ;  /* 0x0008380e01007387 */ /* 0x0001e80000100a00 */
[----:B0-----:R-:W2:Y:S01]  /*6c7c0*/  LDL.LU R14, [R1+0x94] ;  /* 0x00009400010e7983 */ /* 0x001ea20000300800 */
[----:B------:R-:W2:Y:S02]  /*6c7d0*/  LDL.LU R15, [R1+0x90] ;  /* 0x00009000010f7983 */ /* 0x000ea40000300800 */
[----:B------:R-:W-:Y:S01]  /*6c7e0*/  IMAD R11, R28, 0xec, RZ ;  /* 0x000000ec1c0b7824 */ /* 0x000fe200078e02ff */
[----:B------:R-:W-:Y:S01]  /*6c7f0*/  F2FP.BF16.PACK_AB R5, R9, R20 ;  /* 0x000000140905723e */ /* 0x000fe200000010ff */
[----:B------:R-:W-:-:S03]  /*6c800*/  F2FP.BF16.PACK_AB R9, R26, R27 ;  /* 0x0000001b1a09723e */ /* 0x000fc600000010ff */
[----:B------:R-:W-:Y:S01]  /*6c810*/  IADD3 R26, P5, R11, R2, RZ ;  /* 0x000000020b1a7210 */ /* 0x000fe20007fbe0ff */
[C---:B------:R-:W-:Y:S01]  /*6c820*/  IMAD R24, R28.reuse, 0xee, RZ ;  /* 0x000000ee1c187824 */ /* 0x040fe200078e02ff */
[----:B------:R-:W-:Y:S02]  /*6c830*/  F2FP.BF16.PACK_AB R6, R21, R18 ;  /* 0x000000121506723e */ /* 0x000fe400000010ff */
[----:B------:R-:W-:Y:S01]  /*6c840*/  LEA.HI.X.SX32 R27, R17, R3, 0x1, P5 ;  /* 0x00000003111b7211 */ /* 0x000fe200028f0eff */
[----:B------:R-:W-:Y:S01]  /*6c850*/  IMAD R11, R28, 0x77, RZ ;  /* 0x000000771c0b7824 */ /* 0x000fe200078e02ff */
[----:B--2---:R0:W-:Y:S04]  /*6c860*/  STL.64 [R1+0x22a0], R14 ;  /* 0x0022a00e01007387 */ /* 0x0041e80000100a00 */
[----:B0-----:R-:W3:Y:S01]  /*6c870*/  LDL.LU R14, [R1+0x728] ;  /* 0x00072800010e7983 */ /* 0x001ee20000300800 */
[----:B------:R-:W2:Y:S02]  /*6c880*/  LDL.LU R22, [R1+0x9c] ;  /* 0x00009c0001167983 */ /* 0x000ea40000300800 */
[----:B------:R-:W2:Y:S02]  /*6c890*/  LDL.LU R23, [R1+0x98] ;  /* 0x0000980001177983 */ /* 0x000ea40000300800 */
[----:B------:R-:W2:Y:S01]  /*6c8a0*/  LDL.LU R20, [R1+0xa4] ;  /* 0x0000a40001147983 */ /* 0x000ea20000300800 */
[----:B------:R-:W2:Y:S01]  /*6c8b0*/  LDL.LU R21, [R1+0xa0] ;  /* 0x0000a00001157983 */ /* 0x000ea20000300800 */
[----:B------:R-:W4:Y:S02]  /*6c8c0*/  LDL.LU R17, [R1+0x720] ;  /* 0x0007200001117983 */ /* 0x000f240000300800 */
[----:B------:R0:W-:Y:S02]  /*6c8d0*/  STL.64 [R1+0x830], R26 ;  /* 0x0008301a01007387 */ /* 0x0001e40000100a00 */
[----:B0-----:R-:W-:-:S04]  /*6c8e0*/  IADD3 R26, P5, R24, R2, RZ ;  /* 0x00000002181a7210 */ /* 0x001fc80007fbe0ff */
[----:B------:R-:W-:-:S05]  /*6c8f0*/  LEA.HI.X.SX32 R27, R11, R3, 0x1, P5 ;  /* 0x000000030b1b7211 */ /* 0x000fca00028f0eff */
[----:B------:R0:W-:Y:S04]  /*6c900*/  STL.64 [R1+0x828], R26 ;  /* 0x0008281a01007387 */ /* 0x0001e80000100a00 */
[----:B0-----:R-:W2:Y:S01]  /*6c910*/  LDL.LU.64 R26, [R1+0x22b0] ;  /* 0x0022b000011a7983 */ /* 0x001ea20000300a00 */
[----:B------:R-:W-:Y:S01]  /*6c920*/  IMAD R18, R28, 0xf0, RZ ;  /* 0x000000f01c127824 */ /* 0x000fe200078e02ff */
[----:B-----5:R-:W-:-:S04]  /*6c930*/  F2FP.BF16.PACK_AB R7, R7, R19 ;  /* 0x000000130707723e */ /* 0x020fc800000010ff */
[----:B------:R-:W-:-:S04]  /*6c940*/  IADD3 R18, P5, R18, R2, RZ ;  /* 0x0000000212127210 */ /* 0x000fc80007fbe0ff */
[----:B--2---:R-:W-:-:S05]  /*6c950*/  LEA.HI.X.SX32 R19, R26, R3, 0x1, P5 ;  /* 0x000000031a137211 */ /* 0x004fca00028f0eff */
[----:B------:R0:W-:Y:S04]  /*6c960*/  STL.64 [R1+0x820], R18 ;  /* 0x0008201201007387 */ /* 0x0001e80000100a00 */
[----:B0-----:R-:W2:Y:S01]  /*6c970*/  LDL.LU.64 R18, [R1+0x22a8] ;  /* 0x0022a80001127983 */ /* 0x001ea20000300a00 */
[----:B----4-:R-:W-:Y:S01]  /*6c980*/  F2FP.BF16.PACK_AB R10, R17, R10 ;  /* 0x0000000a110a723e */ /* 0x010fe200000010ff */
[----:B------:R-:W-:Y:S01]  /*6c990*/  IMAD R17, R28, 0xf2, RZ ;  /* 0x000000f21c117824 */ /* 0x000fe200078e02ff */
[----:B---3--:R-:W-:-:S04]  /*6c9a0*/  F2FP.BF16.PACK_AB R11, R14, R12 ;  /* 0x0000000c0e0b723e */ /* 0x008fc800000010ff */
[----:B------:R-:W-:Y:S01]  /*6c9b0*/  IADD3 R14, P5, R17, R2, RZ ;  /* 0x00000002110e7210 */ /* 0x000fe20007fbe0ff */
[----:B------:R0:W-:Y:S04]  /*6c9c0*/  STL.64 [R1+0x2220], R16 ;  /* 0x0022201001007387 */ /* 0x0001e80000100a00 */
[----:B0-----:R-:W3:Y:S01]  /*6c9d0*/  LDL.LU R16, [R1+0x8c] ;  /* 0x00008c0001107983 */ /* 0x001ee20000300800 */
[----:B------:R-:W-:Y:S02]  /*6c9e0*/  STL [R1+0x2260], R17 ;  /* 0x0022601101007387 */ /* 0x000fe40000100800 */
[----:B------:R-:W-:Y:S02]  /*6c9f0*/  STL [R1+0x818], R14 ;  /* 0x0008180e01007387 */ /* 0x000fe40000100800 */
[----:B------:R-:W-:Y:S01]  /*6ca00*/  IMAD R12, R28, 0x79, RZ ;  /* 0x000000791c0c7824 */ /* 0x000fe200078e02ff */
[----:B--2---:R0:W-:Y:S02]  /*6ca10*/  STL.64 [R1+0x2278], R18 ;  /* 0x0022781201007387 */ /* 0x0041e40000100a00 */
[----:B0-----:R-:W-:Y:S01]  /*6ca20*/  IMAD.MOV.U32 R18, RZ, RZ, R14 ;  /* 0x000000ffff127224 */ /* 0x001fe200078e000e */
[----:B------:R-:W-:-:S02]  /*6ca30*/  MOV R19, R15 ;  /* 0x0000000f00137202 */ /* 0x000fc40000000f00 */
[----:B------:R-:W2:Y:S01]  /*6ca40*/  LDL.LU.64 R14, [R1+0x22a0] ;  /* 0x0022a000010e7983 */ /* 0x000ea20000300a00 */
[----:B------:R-:W-:-:S03]  /*6ca50*/  IMAD R17, R28, 0xf4, RZ ;  /* 0x000000f41c117824 */ /* 0x000fc600078e02ff */
[----:B------:R0:W-:Y:S01]  /*6ca60*/  STS.128 [R0+0x780], R8 ;  /* 0x0007800800007388 */ /* 0x0001e20000000c00 */
[----:B------:R-:W-:Y:S01]  /*6ca70*/  LEA.HI.X.SX32 R19, R12, R3, 0x1, P5 ;  /* 0x000000030c137211 */ /* 0x000fe200028f0eff */
[----:B------:R-:W-:Y:S02]  /*6ca80*/  IMAD R26, R28, 0xf6, RZ ;  /* 0x000000f61c1a7824 */ /* 0x000fe400078e02ff */
[----:B------:R1:W-:Y:S04]  /*6ca90*/  STS.128 [R0+0x700], R4 ;  /* 0x0007000400007388 */ /* 0x0003e80000000c00 */
[----:B------:R-:W-:Y:S01]  /*6caa0*/  STL [R1+0x81c], R19 ;  /* 0x00081c1301007387 */ /* 0x000fe20000100800 */
[----:B------:R-:W-:Y:S01]  /*6cab0*/  BAR.SYNC.DEFER_BLOCKING 0x0 ;  /* 0x0000000000007b1d */ /* 0x000fe20000010000 */
[----:B0-----:R-:W-:-:S04]  /*6cac0*/  IADD3 R10, P5, R17, R2, RZ ;  /* 0x00000002110a7210 */ /* 0x001fc80007fbe0ff */
[----:B------:R-:W-:Y:S01]  /*6cad0*/  LEA.HI.X.SX32 R11, R25, R3, 0x1, P5 ;  /* 0x00000003190b7211 */ /* 0x000fe200028f0eff */
[----:B-1----:R-:W-:-:S04]  /*6cae0*/  IMAD R7, R28, 0x7b, RZ ;  /* 0x0000007b1c077824 */ /* 0x002fc800078e02ff */
[----:B------:R0:W-:Y:S01]  /*6caf0*/  STL.64 [R1+0x810], R10 ;  /* 0x0008100a01007387 */ /* 0x0001e20000100a00 */
[----:B------:R-:W-:Y:S01]  /*6cb00*/  IMAD R8, R28, 0xf8, RZ ;  /* 0x000000f81c087824 */ /* 0x000fe200078e02ff */
[----:B0-----:R-:W-:-:S04]  /*6cb10*/  IADD3 R10, P5, R26, R2, RZ ;  /* 0x000000021a0a7210 */ /* 0x001fc80007fbe0ff */
[----:B------:R-:W-:Y:S02]  /*6cb20*/  LEA.HI.X.SX32 R11, R7, R3, 0x1, P5 ;  /* 0x00000003070b7211 */ /* 0x000fe400028f0eff */
[----:B------:R-:W-:Y:S01]  /*6cb30*/  F2FP.BF16.PACK_AB R6, R22, R23 ;  /* 0x000000171606723e */ /* 0x000fe200000010ff */
[----:B------:R-:W-:Y:S02]  /*6cb40*/  F2FP.BF16.PACK_AB R7, R20, R21 ;  /* 0x000000151407723e */ /* 0x000fe400000010ff */
[----:B------:R0:W-:Y:S01]  /*6cb50*/  STL.64 [R1+0x808], R10 ;  /* 0x0008080a01007387 */ /* 0x0001e20000100a00 */
[----:B---3--:R-:W-:Y:S02]  /*6cb60*/  F2FP.BF16.PACK_AB R4, R16, R13 ;  /* 0x0000000d1004723e */ /* 0x008fe400000010ff */
[----:B------:R-:W-:Y:S01]  /*6cb70*/  STL.64 [R1+0x2288], R6 ;  /* 0x0022880601007387 */ /* 0x000fe20000100a00 */
[----:B0-----:R-:W-:-:S04]  /*6cb80*/  IADD3 R10, P5, R8, R2, RZ ;  /* 0x00000002080a7210 */ /* 0x001fc80007fbe0ff */
[----:B------:R-:W-:Y:S02]  /*6cb90*/  LEA.HI.X.SX32 R11, R27, R3, 0x1, P5 ;  /* 0x000000031b0b7211 */ /* 0x000fe400028f0eff */
[----:B--2---:R-:W-:-:S05]  /*6cba0*/  F2FP.BF16.PACK_AB R5, R14, R15 ;  /* 0x0000000f0e05723e */ /* 0x004fca00000010ff */
[----:B------:R-:W-:Y:S01]  /*6cbb0*/  STL.64 [R1+0x2280], R4 ;  /* 0x0022800401007387 */ /* 0x000fe20000100a00 */
[----:B------:R-:W2:Y:S02]  /*6cbc0*/  LDL.LU R12, [R1+0xac] ;  /* 0x0000ac00010c7983 */ /* 0x000ea40000300800 */
[----:B------:R0:W-:Y:S02]  /*6cbd0*/  STL.64 [R1+0x800], R10 ;  /* 0x0008000a01007387 */ /* 0x0001e40000100a00 */
[----:B0-----:R-:W3:Y:S01]  /*6cbe0*/  LDL.LU R10, [R1+0xa8] ;  /* 0x0000a800010a7983 */ /* 0x001ee20000300800 */
[----:B------:R-:W3:Y:S03]  /*6cbf0*/  LDL.LU R11, [R1+0xb4] ;  /* 0x0000b400010b7983 */ /* 0x000ee60000300800 */
[----:B------:R-:W0:Y:S01]  /*6cc00*/  S2R R20, SR_TID.X ;  /* 0x0000000000147919 */ /* 0x000e220000002100 */
[----:B------:R-:W-:-:S02]  /*6cc10*/  IMAD R8, R28, 0x7d, RZ ;  /* 0x0000007d1c087824 */ /* 0x000fc400078e02ff */
[----:B------:R-:W-:Y:S01]  /*6cc20*/  IMAD R9, R28, 0xfc, RZ ;  /* 0x000000fc1c097824 */ /* 0x000fe200078e02ff */
[C---:B0-----:R-:W-:Y:S01]  /*6cc30*/  LOP3.LUT R21, R20.reuse, 0x7f, RZ, 0xc0, !PT ;  /* 0x0000007f14157812 */ /* 0x041fe200078ec0ff */
[----:B------:R-:W-:-:S04]  /*6cc40*/  SHF.L.U32 R20, R20, 0xc, RZ ;  /* 0x0000000c14147819 */ /* 0x000fc800000006ff */
[----:B------:R-:W-:-:S04]  /*6cc50*/  LOP3.LUT R20, R20, 0x6000, RZ, 0xc0, !PT ;  /* 0x0000600014147812 */ /* 0x000fc800078ec0ff */
[----:B------:R-:W-:Y:S01]  /*6cc60*/  LEA R23, R21, R20, 0x4 ;  /* 0x0000001415177211 */ /* 0x000fe200078e20ff */
[----:B------:R-:W-:-:S03]  /*6cc70*/  IMAD R25, R28, 0xfa, RZ ;  /* 0x000000fa1c197824 */ /* 0x000fc600078e02ff */
[C---:B------:R-:W-:Y:S01]  /*6cc80*/  LOP3.LUT R5, R23.reuse, 0x20, RZ, 0x3c, !PT ;  /* 0x0000002017057812 */ /* 0x040fe200078e3cff */
[----:B---3--:R-:W-:Y:S01]  /*6cc90*/  STL.64 [R1+0x2298], R10 ;  /* 0x0022980a01007387 */ /* 0x008fe20000100a00 */
[----:B------:R-:W-:Y:S02]  /*6cca0*/  STL.64 [R1+0x2290], R8 ;  /* 0x0022900801007387 */ /* 0x000fe40000100a00 */
[----:B------:R-:W0:Y:S04]  /*6ccb0*/  LDS.128 R8, [R23] ;  /* 0x0000000017087984 */ /* 0x000e280000000c00 */
[----:B------:R-:W2:Y:S01]  /*6ccc0*/  LDL.LU R13, [R1+0xb0] ;  /* 0x0000b000010d7983 */ /* 0x000ea20000300800 */
[----:B------:R-:W-:Y:S04]  /*6ccd0*/  STL.64 [R1+0x2218], R24 ;  /* 0x0022181801007387 */ /* 0x000fe80000100a00 */
[----:B0-----:R-:W-:Y:S01]  /*6cce0*/  STL.64 [R1+0x2c0], R8 ;  /* 0x0002c00801007387 */ /* 0x001fe20000100a00 */
[----:B------:R-:W-:Y:S02]  /*6ccf0*/  STL.64 [R1+0x2c8], R10 ;  /* 0x0002c80a01007387 */ /* 0x000fe40000100a00 */
[----:B------:R-:W0:Y:S02]  /*6cd00*/  LDS.128 R8, [R23+0x800] ;  /* 0x0008000017087984 */ /* 0x000e240000000c00 */
[----:B0-----:R-:W-:Y:S02]  /*6cd10*/  STL.64 [R1+0x2b0], R8 ;  /* 0x0002b00801007387 */ /* 0x001fe40000100a00 */
[----:B------:R-:W-:Y:S02]  /*6cd20*/  STL.64 [R1+0x2b8], R10 ;  /* 0x0002b80a01007387 */ /* 0x000fe40000100a00 */
[----:B------:R-:W0:Y:S04]  /*6cd30*/  LDS.128 R8, [R23+0x1000] ;  /* 0x0010000017087984 */ /* 0x000e280000000c00 */
[----:B------:R-:W4:Y:S01]  /*6cd40*/  LDL.LU R14, [R1+0xbc] ;  /* 0x0000bc00010e7983 */ /* 0x000f220000300800 */
[----:B------:R-:W4:Y:S04]  /*6cd50*/  LDL.LU R15, [R1+0xb8] ;  /* 0x0000b800010f7983 */ /* 0x000f280000300800 */
[----:B0-----:R-:W-:Y:S01]  /*6cd60*/  STL.64 [R1+0x2a0], R8 ;  /* 0x0002a00801007387 */ /* 0x001fe20000100a00 */
[----:B------:R-:W-:Y:S02]  /*6cd70*/  STL.64 [R1+0x2a8], R10 ;  /* 0x0002a80a01007387 */ /* 0x000fe40000100a00 */
[----:B------:R-:W0:Y:S02]  /*6cd80*/  LDS.128 R8, [R23+0x1800] ;  /* 0x0018000017087984 */ /* 0x000e240000000c00 */
[----:B0-----:R-:W-:Y:S02]  /*6cd90*/  STL.64 [R1+0x290], R8 ;  /* 0x0002900801007387 */ /* 0x001fe40000100a00 */
[----:B------:R-:W-:Y:S02]  /*6cda0*/  STL.64 [R1+0x298], R10 ;  /* 0x0002980a01007387 */ /* 0x000fe40000100a00 */
[----:B------:R-:W0:Y:S02]  /*6cdb0*/  LDS.128 R8, [R5] ;  /* 0x0000000005087984 */ /* 0x000e240000000c00 */
[----:B0-----:R-:W-:Y:S02]  /*6cdc0*/  STL.64 [R1+0x280], R8 ;  /* 0x0002800801007387 */ /* 0x001fe40000100a00 */
[----:B------:R-:W-:Y:S02]  /*6cdd0*/  STL.64 [R1+0x288], R10 ;  /* 0x0002880a01007387 */ /* 0x000fe40000100a00 */
[----:B------:R-:W0:Y:S02]  /*6cde0*/  LDS.128 R8, [R5+0x800] ;  /* 0x0008000005087984 */ /* 0x000e240000000c00 */
[----:B0-----:R-:W-:Y:S02]  /*6cdf0*/  STL.64 [R1+0x270], R8 ;  /* 0x0002700801007387 */ /* 0x001fe40000100a00 */
[----:B------:R-:W-:Y:S02]  /*6ce00*/  STL.64 [R1+0x278], R10 ;  /* 0x0002780a01007387 */ /* 0x000fe40000100a00 */
[----:B------:R-:W0:Y:S01]  /*6ce10*/  LDS.128 R8, [R5+0x1000] ;  /* 0x0010000005087984 */ /* 0x000e220000000c00 */
[C---:B------:R-:W-:Y:S01]  /*6ce20*/  LOP3.LUT R4, R23.reuse, 0x40, RZ, 0x3c, !PT ;  /* 0x0000004017047812 */ /* 0x040fe200078e3cff */
[----:B0-----:R-:W-:Y:S02]  /*6ce30*/  STL.64 [R1+0x260], R8 ;  /* 0x0002600801007387 */ /* 0x001fe40000100a00 */
[----:B------:R-:W-:Y:S02]  /*6ce40*/  STL.64 [R1+0x268], R10 ;  /* 0x0002680a01007387 */ /* 0x000fe40000100a00 */
[----:B------:R-:W0:Y:S01]  /*6ce50*/  LDS.128 R8, [R5+0x1800] ;  /* 0x0018000005087984 */ /* 0x000e220000000c00 */
[----:B------:R-:W-:Y:S01]  /*6ce60*/  LOP3.LUT R16, R23, 0x60, RZ, 0x3c, !PT ;  /* 0x0000006017107812 */ /* 0x000fe200078e3cff */
[----:B------:R-:W5:Y:S02]  /*6ce70*/  LDL.LU R22, [R1+0xc4] ;  /* 0x0000c40001167983 */ /* 0x000f640000300800 */
[----:B------:R-:W5:Y:S02]  /*6ce80*/  LDL.LU R23, [R1+0xc0] ;  /* 0x0000c00001177983 */ /* 0x000f640000300800 */
[----:B0-----:R-:W-:Y:S01]  /*6ce90*/  STL.64 [R1+0x250], R8 ;  /* 0x0002500801007387 */ /* 0x001fe20000100a00 */
[----:B------:R-:W-:Y:S02]  /*6cea0*/  STL.64 [R1+0x258], R10 ;  /* 0x0002580a01007387 */ /* 0x000fe40000100a00 */
[----:B------:R-:W0:Y:S02]  /*6ceb0*/  LDS.128 R8, [R4] ;  /* 0x0000000004087984 */ /* 0x000e240000000c00 */
[----:B0-----:R-:W-:Y:S02]  /*6cec0*/  STL.64 [R1+0x240], R8 ;  /* 0x0002400801007387 */ /* 0x001fe40000100a00 */
[----:B------:R-:W-:Y:S02]  /*6ced0*/  STL.64 [R1+0x248], R10 ;  /* 0x0002480a01007387 */ /* 0x000fe40000100a00 */
[----:B------:R-:W0:Y:S02]  /*6cee0*/  LDS.128 R8, [R4+0x800] ;  /* 0x0008000004087984 */ /* 0x000e240000000c00 */
[----:B0-----:R-:W-:Y:S02]  /*6cef0*/  STL.64 [R1+0x230], R8 ;  /* 0x0002300801007387 */ /* 0x001fe40000100a00 */
[----:B------:R-:W-:Y:S02]  /*6cf00*/  STL.64 [R1+0x238], R10 ;  /* 0x0002380a01007387 */ /* 0x000fe40000100a00 */
[----:B------:R-:W0:Y:S02]  /*6cf10*/  LDS.128 R8, [R4+0x1000] ;  /* 0x0010000004087984 */ /* 0x000e240000000c00 */
[----:B------:R-:W1:Y:S04]  /*6cf20*/  LDS.128 R4, [R4+0x1800] ;  /* 0x0018000004047984 */ /* 0x000e680000000c00 */
[----:B0-----:R-:W-:Y:S01]  /*6cf30*/  STL.64 [R1+0x220], R8 ;  /* 0x0002200801007387 */ /* 0x001fe20000100a00 */
[----:B------:R0:W-:Y:S03]  /*6cf40*/  STL.64 [R1+0x228], R10 ;  /* 0x0002280a01007387 */ /* 0x0001e60000100a00 */
[----:B0-----:R-:W2:Y:S01]  /*6cf50*/  LDL.LU.64 R10, [R1+0x2298] ;  /* 0x00229800010a7983 */ /* 0x001ea20000300a00 */
[----:B------:R-:W2:Y:S02]  /*6cf60*/  LDL.LU.64 R8, [R1+0x2290] ;  /* 0x0022900001087983 */ /* 0x000ea40000300a00 */
[----:B-1----:R-:W-:Y:S02]  /*6cf70*/  STL.64 [R1+0x210], R4 ;  /* 0x0002100401007387 */ /* 0x002fe40000100a00 */
[----:B------:R-:W-:Y:S02]  /*6cf80*/  STL.64 [R1+0x218], R6 ;  /* 0x0002180601007387 */ /* 0x000fe40000100a00 */
[----:B------:R-:W0:Y:S04]  /*6cf90*/  LDS.128 R4, [R16] ;  /* 0x0000000010047984 */ /* 0x000e280000000c00 */
[----:B0-----:R-:W-:Y:S01]  /*6cfa0*/  STL.64 [R1+0x200], R4 ;  /* 0x0002000401007387 */ /* 0x001fe20000100a00 */
        /* <DEDUP_REMOVED lines=8> */
[----:B------:R-:W-:Y:S06]  /*6d030*/  BAR.SYNC.DEFER_BLOCKING 0x0 ;  /* 0x0000000000007b1d */ /* 0x000fec0000010000 */
[----:B0-----:R-:W3:Y:S01]  /*6d040*/  LDL.LU.64 R6, [R1+0x2288] ;  /* 0x0022880001067983 */ /* 0x001ee20000300a00 */
[----:B------:R-:W3:Y:S02]  /*6d050*/  LDL.LU.64 R4, [R1+0x2280] ;  /* 0x0022800001047983 */ /* 0x000ee40000300a00 */
[----:B-1----:R-:W-:Y:S02]  /*6d060*/  STL.64 [R1+0x1d0], R16 ;  /* 0x0001d01001007387 */ /* 0x002fe40000100a00 */
[----:B------:R0:W-:Y:S02]  /*6d070*/  STL.64 [R1+0x1d8], R18 ;  /* 0x0001d81201007387 */ /* 0x0001e40000100a00 */
[----:B0-----:R-:W3:Y:S01]  /*6d080*/  LDL.LU.64 R18, [R1+0x2278] ;  /* 0x0022780001127983 */ /* 0x001ee20000300a00 */
[----:B------:R-:W3:Y:S02]  /*6d090*/  LDL.LU R17, [R1+0xe0] ;  /* 0x0000e00001117983 */ /* 0x000ee40000300800 */
[----:B------:R-:W3:Y:S01]  /*6d0a0*/  LDL.LU R16, [R1+0xdc] ;  /* 0x0000dc0001107983 */ /* 0x000ee20000300800 */
[----:B------:R-:W-:Y:S01]  /*6d0b0*/  IADD3 R20, P5, R25, R2, RZ ;  /* 0x0000000219147210 */ /* 0x000fe20007fbe0ff */
[----:B------:R-:W-:Y:S01]  /*6d0c0*/  IMAD R27, R28, 0xfe, RZ ;  /* 0x000000fe1c1b7824 */ /* 0x000fe200078e02ff */
[----:B----4-:R-:W-:Y:S01]  /*6d0d0*/  F2FP.BF16.PACK_AB R14, R14, R15 ;  /* 0x0000000f0e0e723e */ /* 0x010fe200000010ff */
[----:B-----5:R-:W-:Y:S01]  /*6d0e0*/  F2FP.BF16.PACK_AB R15, R22, R23 ;  /* 0x00000017160f723e */ /* 0x020fe200000010ff */
[----:B--2---:R-:W-:-:S05]  /*6d0f0*/  LEA.HI.X.SX32 R21, R8, R3, 0x1, P5 ;  /* 0x0000000308157211 */ /* 0x004fca00028f0eff */
[----:B------:R0:W-:Y:S01]  /*6d100*/  STL.64 [R1+0x7f8], R20 ;  /* 0x0007f81401007387 */ /* 0x0001e20000100a00 */
[----:B------:R-:W2:Y:S01]  /*6d110*/  LDL.LU R8, [R1+0x110] ;  /* 0x0001100001087983 */ /* 0x000ea20000300800 */
[----:B------:R-:W-:Y:S02]  /*6d120*/  F2FP.BF16.PACK_AB R12, R12, R10 ;  /* 0x0000000a0c0c723e */ /* 0x000fe400000010ff */
[----:B------:R-:W-:Y:S02]  /*6d130*/  F2FP.BF16.PACK_AB R13, R11, R13 ;  /* 0x0000000d0b0d723e */ /* 0x000fe400000010ff */
[-C--:B0-----:R-:W-:Y:S01]  /*6d140*/  IADD3 R20, P5, R9, R2.reuse, RZ ;  /* 0x0000000209147210 */ /* 0x081fe20007fbe0ff */
[----:B---3--:R0:W-:Y:S04]  /*6d150*/  STS.128 [R0], R4 ;  /* 0x0000000400007388 */ /* 0x0081e80000000c00 */
[----:B0-----:R-:W2:Y:S01]  /*6d160*/  LDL.LU R6, [R1+0x10c] ;  /* 0x00010c0001067983 */ /* 0x001ea20000300800 */
[----:B------:R-:W3:Y:S02]  /*6d170*/  LDL.LU R24, [R1+0xe8] ;  /* 0x0000e80001187983 */ /* 0x000ee40000300800 */
[----:B------:R-:W3:Y:S01]  /*6d180*/  LDL.LU R25, [R1+0xe4] ;  /* 0x0000e40001197983 */ /* 0x000ee20000300800 */
[----:B------:R-:W-:Y:S01]  /*6d190*/  LEA.HI.X.SX32 R21, R18, R3, 0x1, P5 ;  /* 0x0000000312157211 */ /* 0x000fe200028f0eff */
[----:B------:R-:W4:Y:S01]  /*6d1a0*/  LDL.LU R9, [R1+0x120] ;  /* 0x0001200001097983 */ /* 0x000f220000300800 */
[----:B------:R-:W4:Y:S02]  /*6d1b0*/  LDL.LU R10, [R1+0x11c] ;  /* 0x00011c00010a7983 */ /* 0x000f240000300800 */
[----:B------:R-:W5:Y:S01]  /*6d1c0*/  LDL.LU R11, [R1+0xec] ;  /* 0x0000ec00010b7983 */ /* 0x000f620000300800 */
[----:B------:R-:W-:Y:S01]  /*6d1d0*/  STL.64 [R1+0x7f0], R20 ;  /* 0x0007f01401007387 */ /* 0x000fe20000100a00 */
[----:B------:R0:W-:Y:S03]  /*6d1e0*/  STL.64 [R1+0x21f8], R26 ;  /* 0x0021f81a01007387 */ /* 0x0001e60000100a00 */
[----:B0-----:R-:W5:Y:S01]  /*6d1f0*/  LDL.LU R26, [R1+0xf0] ;  /* 0x0000f000011a7983 */ /* 0x001f620000300800 */
[----:B------:R-:W5:Y:S02]  /*6d200*/  LDL.LU R22, [R1+0x130] ;  /* 0x0001300001167983 */ /* 0x000f640000300800 */
[----:B------:R-:W5:Y:S02]  /*6d210*/  LDL.LU R23, [R1+0x12c] ;  /* 0x00012c0001177983 */ /* 0x000f640000300800 */
[----:B------:R-:W-:Y:S01]  /*6d220*/  IMAD R4, R28, 0x7f, RZ ;  /* 0x0000007f1c047824 */ /* 0x000fe200078e02ff */
[----:B------:R-:W-:-:S02]  /*6d230*/  IADD3 R20, P5, R27, R2, RZ ;  /* 0x000000021b147210 */ /* 0x000fc40007fbe0ff */
[----:B------:R-:W5:Y:S01]  /*6d240*/  LDL.LU R27, [R1+0xf8] ;  /* 0x0000f800011b7983 */ /* 0x000f620000300800 */
[----:B------:R-:W5:Y:S01]  /*6d250*/  LDL.LU R7, [R1+0xf4] ;  /* 0x0000f40001077983 */ /* 0x000f620000300800 */
[----:B------:R-:W-:Y:S01]  /*6d260*/  LEA.HI.X.SX32 R21, R4, R3, 0x1, P5 ;  /* 0x0000000304157211 */ /* 0x000fe200028f0eff */
[C---:B------:R-:W-:Y:S02]  /*6d270*/  IMAD.SHL.U32 R5, R28.reuse, 0x80, RZ ;  /* 0x000000801c057824 */ /* 0x040fe400078e00ff */
[C---:B------:R-:W-:Y:S01]  /*6d280*/  IMAD R18, R28.reuse, 0x198, RZ ;  /* 0x000001981c127824 */ /* 0x040fe200078e02ff */
[----:B------:R-:W-:Y:S01]  /*6d290*/  F2FP.BF16.PACK_AB R4, R17, R16 ;  /* 0x000000101104723e */ /* 0x000fe200000010ff */
[----:B------:R0:W-:Y:S01]  /*6d2a0*/  STL.64 [R1+0x7e8], R20 ;  /* 0x0007e81401007387 */ /* 0x0001e20000100a00 */
[----:B------:R-:W5:Y:S02]  /*6d2b0*/  LDL.LU R17, [R1+0x138] ;  /* 0x0001380001117983 */ /* 0x000f640000300800 */
[----:B------:R-:W5:Y:S01]  /*6d2c0*/  LDL.LU R16, [R1+0x134] ;  /* 0x0001340001107983 */ /* 0x000f620000300800 */
[----:B------:R1:W-:Y:S01]  /*6d2d0*/  STS.128 [R0+0x80], R12 ;  /* 0x0000800c00007388 */ /* 0x0003e20000000c00 */
[----:B0-----:R-:W-:-:S04]  /*6d2e0*/  LEA R20, P5, R28, R2, 0x8 ;  /* 0x000000021c147211 */ /* 0x001fc800078a40ff */
[-C--:B------:R-:W-:Y:S01]  /*6d2f0*/  LEA.HI.X.SX32 R21, R5, R3.reuse, 0x1, P5 ;  /* 0x0000000305157211 */ /* 0x080fe200028f0eff */
[----:B------:R-:W-:Y:S01]  /*6d300*/  IMAD R5, R28, 0xcc, RZ ;  /* 0x000000cc1c057824 */ /* 0x000fe200078e02ff */
[-C--:B-1----:R-:W-:Y:S01]  /*6d310*/  IADD3 R14, P5, R18, R2.reuse, RZ ;  /* 0x00000002120e7210 */ /* 0x082fe20007fbe0ff */
[C---:B------:R-:W-:Y:S02]  /*6d320*/  IMAD R13, R28.reuse, 0x19a, RZ ;  /* 0x0000019a1c0d7824 */ /* 0x040fe400078e02ff */
[----:B------:R0:W-:Y:S01]  /*6d330*/  STL.64 [R1+0x7e0], R20 ;  /* 0x0007e01401007387 */ /* 0x0001e20000100a00 */
[----:B------:R-:W-:Y:S01]  /*6d340*/  LEA.HI.X.SX32 R15, R5, R3, 0x1, P5 ;  /* 0x00000003050f7211 */ /* 0x000fe200028f0eff */
[----:B------:R-:W-:Y:S02]  /*6d350*/  IMAD R12, R28, 0x19c, RZ ;  /* 0x0000019c1c0c7824 */ /* 0x000fe400078e02ff */
[----:B0-----:R-:W5:Y:S01]  /*6d360*/  LDL.LU.64 R20, [R1+0x2270] ;  /* 0x0022700001147983 */ /* 0x001f620000300a00 */
[----:B------:R-:W-:Y:S02]  /*6d370*/  STL.64 [R1+0x2268], R18 ;  /* 0x0022681201007387 */ /* 0x000fe40000100a00 */
[----:B------:R0:W-:Y:S02]  /*6d380*/  STL.64 [R1+0x7d8], R14 ;  /* 0x0007d80e01007387 */ /* 0x0001e40000100a00 */
[----:B0-----:R-:W-:-:S02]  /*6d390*/  IADD3 R14, P5, R13, R2, RZ ;  /* 0x000000020d0e7210 */ /* 0x001fc40007fbe0ff */
[----:B--2---:R-:W-:Y:S01]  /*6d3a0*/  F2FP.BF16.PACK_AB R8, R8, R6 ;  /* 0x000000060808723e */ /* 0x004fe200000010ff */
[----:B------:R-:W-:Y:S01]  /*6d3b0*/  IMAD R6, R28, 0xcd, RZ ;  /* 0x000000cd1c067824 */ /* 0x000fe200078e02ff */
[----:B---3--:R-:W-:Y:S02]  /*6d3c0*/  F2FP.BF16.PACK_AB R5, R24, R25 ;  /* 0x000000191805723e */ /* 0x008fe400000010ff */
[----:B------:R-:W2:Y:S01]  /*6d3d0*/  LDL.LU R24, [R1+0x164] ;  /* 0x0001640001187983 */ /* 0x000ea20000300800 */
[----:B------:R-:W2:Y:S01]  /*6d3e0*/  LDL.LU R25, [R1+0x15c] ;  /* 0x00015c0001197983 */ /* 0x000ea20000300800 */
[----:B------:R-:W-:-:S05]  /*6d3f0*/  LEA.HI.X.SX32 R15, R6, R3, 0x1, P5 ;  /* 0x00000003060f7211 */ /* 0x000fca00028f0eff */
[----:B------:R0:W-:Y:S01]  /*6d400*/  STL.64 [R1+0x7d0], R14 ;  /* 0x0007d00e01007387 */ /* 0x0001e20000100a00 */
[----:B----4-:R-:W-:Y:S01]  /*6d410*/  F2FP.BF16.PACK_AB R9, R9, R10 ;  /* 0x0000000a0909723e */ /* 0x010fe200000010ff */
[----:B------:R-:W-:Y:S01]  /*6d420*/  IMAD R10, R28, 0x19e, RZ ;  /* 0x0000019e1c0a7824 */ /* 0x000fe200078e02ff */
[----:B0-----:R-:W-:-:S04]  /*6d430*/  IADD3 R14, P5, R12, R2, RZ ;  /* 0x000000020c0e7210 */ /* 0x001fc80007fbe0ff */
[----:B------:R-:W-:Y:S02]  /*6d440*/  LEA.HI.X.SX32 R15, R29, R3, 0x1, P5 ;  /* 0x000000031d0f7211 */ /* 0x000fe400028f0eff */
[----:B-----5:R-:W-:Y:S01]  /*6d450*/  F2FP.BF16.PACK_AB R6, R26, R11 ;  /* 0x0000000b1a06723e */ /* 0x020fe200000010ff */
[----:B------:R-:W-:Y:S01]  /*6d460*/  IADD3 R18, P5, R10, R2, RZ ;  /* 0x000000020a127210 */ /* 0x000fe20007fbe0ff */
[----:B------:R-:W-:Y:S01]  /*6d470*/  F2FP.BF16.PACK_AB R10, R22, R23 ;  /* 0x00000017160a723e */ /* 0x000fe200000010ff */
[----:B------:R0:W-:Y:S04]  /*6d480*/  STL.64 [R1+0x7c8], R14 ;  /* 0x0007c80e01007387 */ /* 0x0001e80000100a00 */
[----:B0-----:R-:W3:Y:S01]  /*6d490*/  LDL.LU R14, [R1+0x174] ;  /* 0x00017400010e7983 */ /* 0x001ee20000300800 */
[----:B------:R-:W3:Y:S02]  /*6d4a0*/  LDL.LU R26, [R1+0x16c] ;  /* 0x00016c00011a7983 */ /* 0x000ee40000300800 */
[----:B------:R-:W4:Y:S02]  /*6d4b0*/  LDL.LU R22, [R1+0x184] ;  /* 0x0001840001167983 */ /* 0x000f240000300800 */
[----:B------:R-:W4:Y:S02]  /*6d4c0*/  LDL.LU R23, [R1+0x17c] ;  /* 0x00017c0001177983 */ /* 0x000f240000300800 */
[----:B------:R-:W-:-:S02]  /*6d4d0*/  IMAD R11, R28, 0xcf, RZ ;  /* 0x000000cf1c0b7824 */ /* 0x000fc400078e02ff */
[----:B------:R-:W-:-:S03]  /*6d4e0*/  IMAD R12, R28, 0x1a0, RZ ;  /* 0x000001a01c0c7824 */ /* 0x000fc600078e02ff */
[----:B------:R-:W-:Y:S01]  /*6d4f0*/  LEA.HI.X.SX32 R19, R11, R3, 0x1, P5 ;  /* 0x000000030b137211 */ /* 0x000fe200028f0eff */
[----:B------:R-:W-:Y:S02]  /*6d500*/  F2FP.BF16.PACK_AB R11, R17, R16 ;  /* 0x00000010110b723e */ /* 0x000fe400000010ff */
[C---:B------:R-:W-:Y:S02]  /*6d510*/  IMAD R17, R28.reuse, 0xd0, RZ ;  /* 0x000000d01c117824 */ /* 0x040fe400078e02ff */
[----:B------:R0:W-:Y:S01]  /*6d520*/  STL.64 [R1+0x7c0], R18 ;  /* 0x0007c01201007387 */ /* 0x0001e20000100a00 */
[----:B------:R-:W-:Y:S01]  /*6d530*/  F2FP.BF16.PACK_AB R7, R27, R7 ;  /* 0x000000071b07723e */ /* 0x000fe200000010ff */
[----:B------:R-:W-:Y:S02]  /*6d540*/  IMAD R29, R28, 0x1a2, RZ ;  /* 0x000001a21c1d7824 */ /* 0x000fe400078e02ff */
[----:B------:R-:W5:Y:S01]  /*6d550*/  LDL.LU R15, [R1+0x18c] ;  /* 0x00018c00010f7983 */ /* 0x000f620000300800 */
[----:B------:R-:W5:Y:S01]  /*6d560*/  LDL.LU R27, [R1+0x1bc] ;  /* 0x0001bc00011b7983 */ /* 0x000f620000300800 */
[----:B0-----:R-:W-:-:S04]  /*6d570*/  IADD3 R18, P5, R12, R2, RZ ;  /* 0x000000020c127210 */ /* 0x001fc80007fbe0ff */
[----:B------:R-:W-:Y:S01]  /*6d580*/  LEA.HI.X.SX32 R19, R17, R3, 0x1, P5 ;  /* 0x0000000311137211 */ /* 0x000fe200028f0eff */
[C---:B------:R-:W-:Y:S01]  /*6d590*/  IMAD R12, R28.reuse, 0xd1, RZ ;  /* 0x000000d11c0c7824 */ /* 0x040fe200078e02ff */
[----:B------:R-:W-:Y:S04]  /*6d5a0*/  STS.128 [R0+0x100], R4 ;  /* 0x0001000400007388 */ /* 0x000fe80000000c00 */
[----:B------:R0:W-:Y:S01]  /*6d5b0*/  STL.64 [R1+0x7b8], R18 ;  /* 0x0007b81201007387 */ /* 0x0001e20000100a00 */
[----:B------:R-:W-:-:S03]  /*6d5c0*/  IMAD R16, R28, 0x1a4, RZ ;  /* 0x000001a41c107824 */ /* 0x000fc600078e02ff */
[----:B------:R1:W-:Y:S01]  /*6d5d0*/  STS.128 [R0+0x180], R8 ;  /* 0x0001800800007388 */ /* 0x0003e20000000c00 */
[----:B0-----:R-:W-:-:S03]  /*6d5e0*/  IADD3 R18, P5, R29, R2, RZ ;  /* 0x000000021d127210 */ /* 0x001fc60007fbe0ff */
[----:B------:R-:W5:Y:S01]  /*6d5f0*/  LDL.LU R5, [R1+0x194] ;  /* 0x0001940001057983 */ /* 0x000f620000300800 */
[----:B------:R-:W-:Y:S01]  /*6d600*/  LEA.HI.X.SX32 R19, R12, R3, 0x1, P5 ;  /* 0x000000030c137211 */ /* 0x000fe200028f0eff */
[----:B------:R-:W5:Y:S02]  /*6d610*/  LDL.LU R6, [R1+0x1c0] ;  /* 0x0001c00001067983 */ /* 0x000f640000300800 */
[----:B-1----:R-:W5:Y:S02]  /*6d620*/  LDL.LU R11, [R1+0x1c8] ;  /* 0x0001c800010b7983 */ /* 0x002f640000300800 */
[----:B------:R0:W-:Y:S01]  /*6d630*/  STL.64 [R1+0x7b0], R18 ;  /* 0x0007b01201007387 */ /* 0x0001e20000100a00 */
[----:B------:R-:W5:Y:S01]  /*6d640*/  LDL.LU R7, [R1+0x1c4] ;  /* 0x0001c40001077983 */ /* 0x000f620000300800 */
[----:B------:R-:W-:Y:S01]  /*6d650*/  IADD3 R16, P5, R16, R2, RZ ;  /* 0x0000000210107210 */ /* 0x000fe20007fbe0ff */
[----:B------:R-:W-:Y:S01]  /*6d660*/  IMAD R13, R28, 0x1a6, RZ ;  /* 0x000001a61c0d7824 */ /* 0x000fe200078e02ff */
[----:B--2---:R-:W-:Y:S01]  /*6d670*/  F2FP.BF16.PACK_AB R12, R24, R25 ;  /* 0x00000019180c723e */ /* 0x004fe200000010ff */
[----:B------:R-:W-:Y:S01]  /*6d680*/  IMAD R25, R28, 0xd2, RZ ;  /* 0x000000d21c197824 */ /* 0x000fe200078e02ff */
[----:B------:R-:W2:Y:S04]  /*6d690*/  LDL.LU R24, [R1+0x2d4] ;  /* 0x0002d40001187983 */ /* 0x000ea80000300800 */
[----:B------:R-:W-:-:S02]  /*6d6a0*/  LEA.HI.X.SX32 R17, R25, R3, 0x1, P5 ;  /* 0x0000000319117211 */ /* 0x000fc400028f0eff */
[----:B------:R-:W2:Y:S03]  /*6d6b0*/  LDL.LU R25, [R1+0x1cc] ;  /* 0x0001cc0001197983 */ /* 0x000ea60000300800 */
[----:B------:R1:W-:Y:S01]  /*6d6c0*/  STL.64 [R1+0x778], R16 ;  /* 0x0007781001007387 */ /* 0x0003e20000100a00 */
[----:B0-----:R-:W-:Y:S01]  /*6d6d0*/  IADD3 R18, P5, R13, R2, RZ ;  /* 0x000000020d127210 */ /* 0x001fe20007fbe0ff */
[----:B-1----:R-:W2:Y:S01]  /*6d6e0*/  LDL.LU R17, [R1+0x2dc] ;  /* 0x0002dc0001117983 */ /* 0x002ea20000300800 */
[----:B------:R-:W2:Y:S01]  /*6d6f0*/  LDL.LU R16, [R1+0x2d8] ;  /* 0x0002d80001107983 */ /* 0x000ea20000300800 */
[----:B---3--:R-:W-:Y:S02]  /*6d700*/  F2FP.BF16.PACK_AB R13, R14, R26 ;  /* 0x0000001a0e0d723e */ /* 0x008fe400000010ff */
[----:B----4-:R-:W-:Y:S01]  /*6d710*/  F2FP.BF16.PACK_AB R14, R22, R23 ;  /* 0x00000017160e723e */ /* 0x010fe200000010ff */
[----:B------:R-:W3:Y:S01]  /*6d720*/  LDL.LU R26, [R1+0x2e4] ;  /* 0x0002e400011a7983 */ /* 0x000ee20000300800 */
[----:B------:R-:W3:Y:S02]  /*6d730*/  LDL.LU R22, [R1+0x2e0] ;  /* 0x0002e00001167983 */ /* 0x000ee40000300800 */
[----:B------:R-:W-:-:S02]  /*6d740*/  IMAD R4, R28, 0xd3, RZ ;  /* 0x000000d31c047824 */ /* 0x000fc400078e02ff */
[----:B------:R-:W-:-:S03]  /*6d750*/  IMAD R8, R28, 0x1a8, RZ ;  /* 0x000001a81c087824 */ /* 0x000fc600078e02ff */
[----:B------:R-:W-:Y:S01]  /*6d760*/  LEA.HI.X.SX32 R19, R4, R3, 0x1, P5 ;  /* 0x0000000304137211 */ /* 0x000fe200028f0eff */
[----:B------:R-:W-:-:S04]  /*6d770*/  IMAD R23, R28, 0xd4, RZ ;  /* 0x000000d41c177824 */ /* 0x000fc800078e02ff */
[----:B------:R0:W-:Y:S01]  /*6d780*/  STL.64 [R1+0x770], R18 ;  /* 0x0007701201007387 */ /* 0x0001e20000100a00 */
[----:B------:R-:W-:Y:S01]  /*6d790*/  IMAD R9, R28, 0x1aa, RZ ;  /* 0x000001aa1c097824 */ /* 0x000fe200078e02ff */
[----:B0-----:R-:W-:-:S04]  /*6d7a0*/  IADD3 R18, P5, R8, R2, RZ ;  /* 0x0000000208127210 */ /* 0x001fc80007fbe0ff */
[----:B------:R-:W-:-:S05]  /*6d7b0*/  LEA.HI.X.SX32 R19, R23, R3, 0x1, P5 ;  /* 0x0000000317137211 */ /* 0x000fca00028f0eff */
[----:B------:R0:W-:Y:S01]  /*6d7c0*/  STL.64 [R1+0x768], R18 ;  /* 0x0007681201007387 */ /* 0x0001e20000100a00 */
[C---:B------:R-:W-:Y:S01]  /*6d7d0*/  IMAD R8, R28.reuse, 0x1ac, RZ ;  /* 0x000001ac1c087824 */ /* 0x040fe200078e02ff */
[----:B-----5:R-:W-:Y:S01]  /*6d7e0*/  F2FP.BF16.PACK_AB R15, R5, R15 ;  /* 0x0000000f050f723e */ /* 0x020fe200000010ff */
[----:B------:R-:W-:Y:S01]  /*6d7f0*/  IMAD R5, R28, 0xd5, RZ ;  /* 0x000000d51c057824 */ /* 0x000fe200078e02ff */
[----:B0-----:R-:W-:Y:S02]  /*6d800*/  IADD3 R18, P5, R9, R2, RZ ;  /* 0x0000000209127210 */ /* 0x001fe40007fbe0ff */
[----:B------:R-:W4:Y:S01]  /*6d810*/  LDL.LU R9, [R1+0x2e8] ;  /* 0x0002e80001097983 */ /* 0x000f220000300800 */
[----:B------:R-:W5:Y:S01]  /*6d820*/  LDL.LU R10, [R1+0x2f4] ;  /* 0x0002f400010a7983 */ /* 0x000f620000300800 */
[----:B------:R-:W-:Y:S01]  /*6d830*/  LEA.HI.X.SX32 R19, R5, R3, 0x1, P5 ;  /* 0x0000000305137211 */ /* 0x000fe200028f0eff */
[----:B------:R-:W5:Y:S01]  /*6d840*/  LDL.LU R23, [R1+0x2f0] ;  /* 0x0002f00001177983 */ /* 0x000f620000300800 */
[----:B------:R0:W-:Y:S01]  /*6d850*/  STS.128 [R0+0x200], R12 ;  /* 0x0002000c00007388 */ /* 0x0001e20000000c00 */
[----:B------:R-:W-:-:S02]  /*6d860*/  F2FP.BF16.PACK_AB R4, R6, R27 ;  /* 0x0000001b0604723e */ /* 0x000fc400000010ff */
[----:B------:R-:W-:Y:S01]  /*6d870*/  F2FP.BF16.PACK_AB R5, R11, R7 ;  /* 0x000000070b05723e */ /* 0x000fe200000010ff */
[----:B------:R-:W-:Y:S01]  /*6d880*/  IMAD R6, R28, 0x1ae, RZ ;  /* 0x000001ae1c067824 */ /* 0x000fe200078e02ff */
[----:B0-----:R-:W4:Y:S01]  /*6d890*/  LDL.LU R12, [R1+0x2ec] ;  /* 0x0002ec00010c7983 */ /* 0x001f220000300800 */
[----:B------:R0:W-:Y:S01]  /*6d8a0*/  STL.64 [R1+0x760], R18 ;  /* 0x0007601201007387 */ /* 0x0001e20000100a00 */
[----:B------:R-:W-:Y:S01]  /*6d8b0*/  IADD3 R14, P5, R8, R2, RZ ;  /* 0x00000002080e7210 */ /* 0x000fe20007fbe0ff */
[----:B------:R-:W-:-:S03]  /*6d8c0*/  IMAD R8, R28, 0xd7, RZ ;  /* 0x000000d71c087824 */ /* 0x000fc600078e02ff */
[----:B------:R-:W-:Y:S01]  /*6d8d0*/  LEA.HI.X.SX32 R15, R20, R3, 0x1, P5 ;  /* 0x00000003140f7211 */ /* 0x000fe200028f0eff */
[----:B0-----:R-:W4:Y:S01]  /*6d8e0*/  LDL.LU.64 R18, [R1+0x2268] ;  /* 0x0022680001127983 */ /* 0x001f220000300a00 */
[----:B------:R-:W4:Y:S02]  /*6d8f0*/  LDL.LU R13, [R1+0x2fc] ;  /* 0x0002fc00010d7983 */ /* 0x000f240000300800 */
[----:B------:R-:W4:Y:S02]  /*6d900*/  LDL.LU R27, [R1+0x2f8] ;  /* 0x0002f800011b7983 */ /* 0x000f240000300800 */
[----:B------:R0:W-:Y:S01]  /*6d910*/  STL.64 [R1+0x2258], R4 ;  /* 0x0022580401007387 */ /* 0x0001e20000100a00 */
[----:B------:R1:W-:Y:S01]  /*6d920*/  STL.64 [R1+0x738], R14 ;  /* 0x0007380e01007387 */ /* 0x0003e20000100a00 */
[----:B0-----:R-:W-:-:S04]  /*6d930*/  IADD3 R4, P5, R6, R2, RZ ;  /* 0x0000000206047210 */ /* 0x001fc80007fbe0ff */
[----:B------:R-:W-:Y:S02]  /*6d940*/  LEA.HI.X.SX32 R5, R8, R3, 0x1, P5 ;  /* 0x0000000308057211 */ /* 0x000fe400028f0eff */
[----:B--2---:R-:W-:Y:S02]  /*6d950*/  F2FP.BF16.PACK_AB R6, R24, R25 ;  /* 0x000000191806723e */ /* 0x004fe400000010ff */
[----:B------:R-:W2:Y:S01]  /*6d960*/  LDL.LU R24, [R1+0x324] ;  /* 0x0003240001187983 */ /* 0x000ea20000300800 */
[----:B------:R-:W2:Y:S02]  /*6d970*/  LDL.LU R25, [R1+0x320] ;  /* 0x0003200001197983 */ /* 0x000ea40000300800 */
[----:B-1----:R-:W2:Y:S02]  /*6d980*/  LDL.LU R14, [R1+0x32c] ;  /* 0x00032c00010e7983 */ /* 0x002ea40000300800 */
[----:B------:R0:W-:Y:S01]  /*6d990*/  STL.64 [R1+0x730], R4 ;  /* 0x0007300401007387 */ /* 0x0001e20000100a00 */
[----:B---3--:R-:W-:-:S02]  /*6d9a0*/  F2FP.BF16.PACK_AB R8, R26, R22 ;  /* 0x000000161a08723e */ /* 0x008fc400000010ff */
[----:B------:R-:W3:Y:S01]  /*6d9b0*/  LDL.LU R26, [R1+0x328] ;  /* 0x00032800011a7983 */ /* 0x000ee20000300800 */
[----:B------:R-:W2:Y:S02]  /*6d9c0*/  LDL.LU R15, [R1+0x334] ;  /* 0x00033400010f7983 */ /* 0x000ea40000300800 */
[C---:B------:R-:W-:Y:S01]  /*6d9d0*/  IMAD R11, R28.reuse, 0x1b0, RZ ;  /* 0x000001b01c0b7824 */ /* 0x040fe200078e02ff */
[----:B------:R-:W-:Y:S01]  /*6d9e0*/  F2FP.BF16.PACK_AB R7, R17, R16 ;  /* 0x000000101107723e */ /* 0x000fe200000010ff */
[----:B------:R-:W-:-:S03]  /*6d9f0*/  IMAD R22, R28, 0xd8, RZ ;  /* 0x000000d81c167824 */ /* 0x000fc600078e02ff */
[----:B------:R-:W-:Y:S01]  /*6da00*/  IADD3 R16, P5, R11, R2, RZ ;  /* 0x000000020b107210 */ /* 0x000fe20007fbe0ff */
[----:B------:R-:W-:-:S03]  /*6da10*/  IMAD R20, R28, 0x1b2, RZ ;  /* 0x000001b21c147824 */ /* 0x000fc600078e02ff */
[----:B------:R-:W-:Y:S01]  /*6da20*/  LEA.HI.X.SX32 R17, R22, R3, 0x1, P5 ;  /* 0x0000000316117211 */ /* 0x000fe200028f0eff */
[C---:B------:R-:W-:Y:S02]  /*6da30*/  IMAD R11, R28.reuse, 0xd9, RZ ;  /* 0x000000d91c0b7824 */ /* 0x040fe400078e02ff */
[----:B0-----:R-:W-:Y:S01]  /*6da40*/  IMAD R4, R28, 0x1b4, RZ ;  /* 0x000001b41c047824 */ /* 0x001fe200078e02ff */
[----:B-----5:R-:W-:Y:S01]  /*6da50*/  F2FP.BF16.PACK_AB R10, R10, R23 ;  /* 0x000000170a0a723e */ /* 0x020fe200000010ff */
[----:B--2---:R-:W-:Y:S01]  /*6da60*/  STL.64 [R1+0x2250], R14 ;  /* 0x0022500e01007387 */ /* 0x004fe20000100a00 */
[----:B------:R-:W2:Y:S02]  /*6da70*/  LDL.LU R22, [R1+0x330] ;  /* 0x0003300001167983 */ /* 0x000ea40000300800 */
[----:B------:R0:W-:Y:S02]  /*6da80*/  STL.64 [R1+0x728], R16 ;  /* 0x0007281001007387 */ /* 0x0001e40000100a00 */
[----:B0-----:R-:W-:-:S04]  /*6da90*/  IADD3 R16, P5, R20, R2, RZ ;  /* 0x0000000214107210 */ /* 0x001fc80007fbe0ff */
[----:B------:R-:W-:Y:S01]  /*6daa0*/  LEA.HI.X.SX32 R17, R11, R3, 0x1, P5 ;  /* 0x000000030b117211 */ /* 0x000fe200028f0eff */
[----:B------:R-:W-:-:S04]  /*6dab0*/  IADD3 R4, P5, R4, R2, RZ ;  /* 0x0000000204047210 */ /* 0x000fc80007fbe0ff */
[----:B----4-:R-:W-:Y:S01]  /*6dac0*/  LEA.HI.X.SX32 R5, R19, R3, 0x1, P5 ;  /* 0x0000000313057211 */ /* 0x010fe200028f0eff */
[----:B------:R0:W-:Y:S04]  /*6dad0*/  STL.64 [R1+0x720], R16 ;  /* 0x0007201001007387 */ /* 0x0001e80000100a00 */
[----:B0-----:R-:W4:Y:S01]  /*6dae0*/  LDL.LU R17, [R1+0x2260] ;  /* 0x0022600001117983 */ /* 0x001f220000300800 */
[----:B------:R-:W5:Y:S02]  /*6daf0*/  LDL.LU R16, [R1+0x33c] ;  /* 0x00033c0001107983 */ /* 0x000f640000300800 */
[----:B------:R-:W5:Y:S02]  /*6db00*/  LDL.LU R23, [R1+0x338] ;  /* 0x0003380001177983 */ /* 0x000f640000300800 */
[----:B------:R0:W-:Y:S02]  /*6db10*/  STL.64 [R1+0x718], R4 ;  /* 0x0007180401007387 */ /* 0x0001e40000100a00 */
[----:B0-----:R-:W2:Y:S01]  /*6db20*/  LDL.LU.64 R4, [R1+0x2258] ;  /* 0x0022580001047983 */ /* 0x001ea20000300a00 */
[----:B------:R-:W-:-:S05]  /*6db30*/  IMAD R14, R28, 0x1b6, RZ ;  /* 0x000001b61c0e7824 */ /* 0x000fca00078e02ff */
[----:B------:R-:W-:-:S05]  /*6db40*/  IADD3 R14, P5, R14, R2, RZ ;  /* 0x000000020e0e7210 */ /* 0x000fca0007fbe0ff */
[----:B------:R-:W-:Y:S01]  /*6db50*/  STL [R1+0x710], R14 ;  /* 0x0007100e01007387 */ /* 0x000fe20000100800 */
[----:B------:R-:W-:-:S03]  /*6db60*/  F2FP.BF16.PACK_AB R9, R12, R9 ;  /* 0x000000090c09723e */ /* 0x000fc600000010ff */
[----:B--2---:R0:W-:Y:S02]  /*6db70*/  STS.128 [R0+0x280], R4 ;  /* 0x0002800400007388 */ /* 0x0041e40000000c00 */
[----:B0-----:R-:W-:Y:S02]  /*6db80*/  MOV R6, R14 ;  /* 0x0000000e00067202 */ /* 0x001fe40000000f00 */
[----:B------:R-:W-:Y:S02]  /*6db90*/  MOV R7, R15 ;  /* 0x0000000f00077202 */ /* 0x000fe40000000f00 */
[----:B------:R-:W3:Y:S01]  /*6dba0*/  LDL.LU.64 R14, [R1+0x2250] ;  /* 0x00225000010e7983 */ /* 0x000ee20000300a00 */
[C---:B------:R-:W-:Y:S01]  /*6dbb0*/  IMAD R12, R28.reuse, 0xdb, RZ ;  /* 0x000000db1c0c7824 */ /* 0x040fe200078e02ff */
[----:B------:R-:W-:Y:S01]  /*6dbc0*/  F2FP.BF16.PACK_AB R11, R13, R27 ;  /* 0x0000001b0d0b723e */ /* 0x000fe200000010ff */
[----:B------:R-:W-:-:S03]  /*6dbd0*/  IMAD R13, R28, 0x1b8, RZ ;  /* 0x000001b81c0d7824 */ /* 0x000fc600078e02ff */
[----:B------:R-:W-:Y:S01]  /*6dbe0*/  LEA.HI.X.SX32 R7, R12, R3, 0x1, P5 ;  /* 0x000000030c077211 */ /* 0x000fe200028f0eff */
[----:B------:R-:W-:Y:S01]  /*6dbf0*/  F2FP.BF16.PACK_AB R12, R24, R25 ;  /* 0x00000019180c723e */ /* 0x000fe200000010ff */
[----:B------:R0:W-:Y:S01]  /*6dc00*/  STS.128 [R0+0x300], R8 ;  /* 0x0003000800007388 */ /* 0x0001e20000000c00 */
[C---:B------:R-:W-:Y:S02]  /*6dc10*/  IMAD R25, R28.reuse, 0xdc, RZ ;  /* 0x000000dc1c197824 */ /* 0x040fe400078e02ff */
[C---:B------:R-:W-:Y:S02]  /*6dc20*/  IMAD R19, R28.reuse, 0x1ba, RZ ;  /* 0x000001ba1c137824 */ /* 0x040fe400078e02ff */
[C---:B------:R-:W-:Y:S02]  /*6dc30*/  IMAD R4, R28.reuse, 0xdd, RZ ;  /* 0x000000dd1c047824 */ /* 0x040fe400078e02ff */
[----:B------:R-:W-:Y:S01]  /*6dc40*/  IMAD R5, R28, 0x1bc, RZ ;  /* 0x000001bc1c057824 */ /* 0x000fe200078e02ff */
[-C--:B0-----:R-:W-:Y:S01]  /*6dc50*/  IADD3 R8, P5, R13, R2.reuse, RZ ;  /* 0x000000020d087210 */ /* 0x081fe20007fbe0ff */
[----:B------:R-:W2:Y:S01]  /*6dc60*/  LDL.LU R11, [R1+0x360] ;  /* 0x00036000010b7983 */ /* 0x000ea20000300800 */
[----:B------:R-:W-:Y:S02]  /*6dc70*/  STL [R1+0x714], R7 ;  /* 0x0007140701007387 */ /* 0x000fe40000100800 */
[----:B------:R-:W2:Y:S01]  /*6dc80*/  LDL.LU R6, [R1+0x3a8] ;  /* 0x0003a80001067983 */ /* 0x000ea20000300800 */
[-C--:B------:R-:W-:Y:S01]  /*6dc90*/  LEA.HI.X.SX32 R9, R25, R3.reuse, 0x1, P5 ;  /* 0x0000000319097211 */ /* 0x080fe200028f0eff */
[----:B------:R-:W-:Y:S01]  /*6dca0*/  IADD3 R24, P5, R19, R2, RZ ;  /* 0x0000000213187210 */ /* 0x000fe20007fbe0ff */
[----:B------:R-:W2:Y:S01]  /*6dcb0*/  LDL.LU R27, [R1+0x3a0] ;  /* 0x0003a000011b7983 */ /* 0x000ea20000300800 */
[----:B------:R-:W-:Y:S02]  /*6dcc0*/  STL.64 [R1+0x21c8], R18 ;  /* 0x0021c81201007387 */ /* 0x000fe40000100a00 */
[----:B------:R0:W-:Y:S01]  /*6dcd0*/  STL.64 [R1+0x6d8], R8 ;  /* 0x0006d80801007387 */ /* 0x0001e20000100a00 */
[----:B------:R-:W-:-:S02]  /*6dce0*/  LEA.HI.X.SX32 R25, R4, R3, 0x1, P5 ;  /* 0x0000000304197211 */ /* 0x000fc400028f0eff */
[----:B---3--:R-:W-:-:S05]  /*6dcf0*/  F2FP.BF16.PACK_AB R13, R14, R26 ;  /* 0x0000001a0e0d723e */ /* 0x008fca00000010ff */
[----:B------:R1:W-:Y:S01]  /*6dd00*/  STL.64 [R1+0x2248], R12 ;  /* 0x0022480c01007387 */ /* 0x0003e20000100a00 */
[----:B0-----:R-:W3:Y:S02]  /*6dd10*/  LDL.LU R9, [R1+0x3b8] ;  /* 0x0003b80001097983 */ /* 0x001ee40000300800 */
[----:B------:R-:W3:Y:S02]  /*6dd20*/  LDL.LU R26, [R1+0x3b0] ;  /* 0x0003b000011a7983 */ /* 0x000ee40000300800 */
[----:B------:R-:W2:Y:S01]  /*6dd30*/  LDL.LU R4, [R1+0x364] ;  /* 0x0003640001047983 */ /* 0x000ea20000300800 */
[----:B------:R0:W-:Y:S01]  /*6dd40*/  STL.64 [R1+0x6d0], R24 ;  /* 0x0006d01801007387 */ /* 0x0001e20000100a00 */
[----:B------:R-:W-:Y:S02]  /*6dd50*/  F2FP.BF16.PACK_AB R14, R15, R22 ;  /* 0x000000160f0e723e */ /* 0x000fe400000010ff */
[----:B-1----:R-:W-:Y:S01]  /*6dd60*/  IADD3 R12, P5, R5, R2, RZ ;  /* 0x00000002050c7210 */ /* 0x002fe20007fbe0ff */
[----:B0-----:R-:W2:Y:S01]  /*6dd70*/  LDL.LU R24, [R1+0x37c] ;  /* 0x00037c0001187983 */ /* 0x001ea20000300800 */
[----:B------:R-:W2:Y:S02]  /*6dd80*/  LDL.LU R25, [R1+0x378] ;  /* 0x0003780001197983 */ /* 0x000ea40000300800 */
[----:B------:R-:W-:Y:S01]  /*6dd90*/  LEA.HI.X.SX32 R13, R21, R3, 0x1, P5 ;  /* 0x00000003150d7211 */ /* 0x000fe200028f0eff */
[----:B------:R-:W2:Y:S01]  /*6dda0*/  LDL.LU R18, [R1+0x700] ;  /* 0x0007000001127983 */ /* 0x000ea20000300800 */
[----:B------:R-:W2:Y:S01]  /*6ddb0*/  LDL.LU R10, [R1+0x3c0] ;  /* 0x0003c000010a7983 */ /* 0x000ea20000300800 */
[----:B-----5:R-:W-:Y:S01]  /*6ddc0*/  F2FP.BF16.PACK_AB R15, R16, R23 ;  /* 0x00000017100f723e */ /* 0x020fe200000010ff */
[----:B------:R-:W5:Y:S02]  /*6ddd0*/  LDL.LU R7, [R1+0x38c] ;  /* 0x00038c0001077983 */ /* 0x000f640000300800 */
[----:B------:R-:W5:Y:S01]  /*6dde0*/  LDL.LU R16, [R1+0x388] ;  /* 0x0003880001107983 */ /* 0x000f620000300800 */
[----:B------:R0:W-:Y:S04]  /*6ddf0*/  STL.64 [R1+0x6c8], R12 ;  /* 0x0006c80c01007387 */ /* 0x0001e80000100a00 */
[----:B0-----:R-:W2:Y:S01]  /*6de00*/  LDL.LU.64 R12, [R1+0x2248] ;  /* 0x00224800010c7983 */ /* 0x001ea20000300a00 */
[----:B------:R-:W-:-:S02]  /*6de10*/  IMAD R22, R28, 0x1be, RZ ;  /* 0x000001be1c167824 */ /* 0x000fc400078e02ff */
[----:B------:R-:W-:-:S03]  /*6de20*/  IMAD R5, R28, 0xdf, RZ ;  /* 0x000000df1c057824 */ /* 0x000fc600078e02ff */
[----:B------:R-:W-:-:S04]  /*6de30*/  IADD3 R22, P5, R22, R2, RZ ;  /* 0x0000000216167210 */ /* 0x000fc80007fbe0ff */
[-C--:B------:R-:W-:Y:S01]  /*6de40*/  LEA.HI.X.SX32 R23, R5, R3.reuse, 0x1, P5 ;  /* 0x0000000305177211 */ /* 0x080fe200028f0eff */
[C---:B------:R-:W-:Y:S01]  /*6de50*/  IMAD R8, R28.reuse, 0x1c0, RZ ;  /* 0x000001c01c087824 */ /* 0x040fe200078e02ff */
[----:B--2---:R0:W-:Y:S04]  /*6de60*/  STS.128 [R0+0x380], R12 ;  /* 0x0003800c00007388 */ /* 0x0041e80000000c00 */
[----:B0-----:R-:W2:Y:S01]  /*6de70*/  LDL.LU R13, [R1+0x368] ;  /* 0x00036800010d7983 */ /* 0x001ea20000300800 */
[----:B------:R0:W-:Y:S03]  /*6de80*/  STL.64 [R1+0x6c0], R22 ;  /* 0x0006c01601007387 */ /* 0x0001e60000100a00 */
[----:B0-----:R-:W2:Y:S01]  /*6de90*/  LDL.LU.64 R22, [R1+0x2240] ;  /* 0x0022400001167983 */ /* 0x001ea20000300a00 */
[----:B------:R-:W2:Y:S02]  /*6dea0*/  LDL.LU R5, [R1+0x36c] ;  /* 0x00036c0001057983 */ /* 0x000ea40000300800 */
[----:B------:R-:W-:Y:S01]  /*6deb0*/  IMAD R15, R28, 0xe0, RZ ;  /* 0x000000e01c0f7824 */ /* 0x000fe200078e02ff */
[----:B------:R-:W-:Y:S01]  /*6dec0*/  IADD3 R14, P5, R8, R2, RZ ;  /* 0x00000002080e7210 */ /* 0x000fe20007fbe0ff */
[----:B------:R-:W-:Y:S01]  /*6ded0*/  IMAD R21, R28, 0x1c2, RZ ;  /* 0x000001c21c157824 */ /* 0x000fe200078e02ff */
[----:B------:R-:W4:Y:S02]  /*6dee0*/  LDL.LU R12, [R1+0x708] ;  /* 0x00070800010c7983 */ /* 0x000f240000300800 */
[----:B------:R-:W-:-:S02]  /*6def0*/  LEA.HI.X.SX32 R15, R15, R3, 0x1, P5 ;  /* 0x000000030f0f7211 */ /* 0x000fc400028f0eff */
[----:B------:R-:W-:Y:S01]  /*6df00*/  F2FP.BF16.PACK_AB R8, R6, R27 ;  /* 0x0000001b0608723e */ /* 0x000fe200000010ff */
[----:B------:R-:W-:Y:S01]  /*6df10*/  IMAD R6, R28, 0xe1, RZ ;  /* 0x000000e11c067824 */ /* 0x000fe200078e02ff */
[----:B------:R-:W4:Y:S01]  /*6df20*/  LDL.LU R27, [R1+0x704] ;  /* 0x00070400011b7983 */ /* 0x000f220000300800 */
[----:B------:R0:W-:Y:S01]  /*6df30*/  STL.64 [R1+0x698], R14 ;  /* 0x0006980e01007387 */ /* 0x0001e20000100a00 */
[----:B------:R-:W-:Y:S01]  /*6df40*/  F2FP.BF16.PACK_AB R4, R4, R11 ;  /* 0x0000000b0404723e */ /* 0x000fe200000010ff */
[----:B------:R-:W-:Y:S01]  /*6df50*/  IMAD R11, R28, 0x1c4, RZ ;  /* 0x000001c41c0b7824 */ /* 0x000fe200078e02ff */
[----:B------:R1:W-:Y:S01]  /*6df60*/  STL.64 [R1+0x21e0], R20 ;  /* 0x0021e01401007387 */ /* 0x0003e20000100a00 */
[----:B---3--:R-:W-:Y:S02]  /*6df70*/  F2FP.BF16.PACK_AB R9, R9, R26 ;  /* 0x0000001a0909723e */ /* 0x008fe400000010ff */
[----:B0-----:R-:W-:-:S04]  /*6df80*/  IADD3 R14, P5, R21, R2, RZ ;  /* 0x00000002150e7210 */ /* 0x001fc80007fbe0ff */
[----:B------:R-:W-:Y:S02]  /*6df90*/  LEA.HI.X.SX32 R15, R6, R3, 0x1, P5 ;  /* 0x00000003060f7211 */ /* 0x000fe400028f0eff */
[----:B--2---:R-:W-:-:S05]  /*6dfa0*/  F2FP.BF16.PACK_AB R5, R5, R13 ;  /* 0x0000000d0505723e */ /* 0x004fca00000010ff */
[----:B------:R-:W-:Y:S01]  /*6dfb0*/  STL.64 [R1+0x2238], R4 ;  /* 0x0022380401007387 */ /* 0x000fe20000100a00 */
[----:B-1----:R-:W2:Y:S02]  /*6dfc0*/  LDL.LU R21, [R1+0x744] ;  /* 0x0007440001157983 */ /* 0x002ea40000300800 */
[----:B------:R-:W2:Y:S02]  /*6dfd0*/  LDL.LU R26, [R1+0x740] ;  /* 0x00074000011a7983 */ /* 0x000ea40000300800 */
[----:B------:R0:W-:Y:S02]  /*6dfe0*/  STL.64 [R1+0x690], R14 ;  /* 0x0006900e01007387 */ /* 0x0001e40000100a00 */
[----:B0-----:R-:W-:-:S04]  /*6dff0*/  IADD3 R14, P5, R11, R2, RZ ;  /* 0x000000020b0e7210 */ /* 0x001fc80007fbe0ff */
[----:B------:R-:W-:-:S05]  /*6e000*/  LEA.HI.X.SX32 R15, R22, R3, 0x1, P5 ;  /* 0x00000003160f7211 */ /* 0x000fca00028f0eff */
[----:B------:R0:W-:Y:S01]  /*6e010*/  STL.64 [R1+0x688], R14 ;  /* 0x0006880e01007387 */ /* 0x0001e20000100a00 */
[----:B------:R-:W3:Y:S03]  /*6e020*/  LDL.LU R13, [R1+0x74c] ;  /* 0x00074c00010d7983 */ /* 0x000ee60000300800 */
[----:B0-----:R-:W2:Y:S01]  /*6e030*/  LDL.LU R14, [R1+0x748] ;  /* 0x00074800010e7983 */ /* 0x001ea20000300800 */
[----:B------:R-:W2:Y:S02]  /*6e040*/  LDL.LU R15, [R1+0x754] ;  /* 0x00075400010f7983 */ /* 0x000ea40000300800 */
[----:B------:R-:W-:Y:S01]  /*6e050*/  IMAD R5, R28, 0x1c6, RZ ;  /* 0x000001c61c057824 */ /* 0x000fe200078e02ff */
[----:B------:R-:W-:Y:S01]  /*6e060*/  F2FP.BF16.PACK_AB R6, R24, R25 ;  /* 0x000000191806723e */ /* 0x000fe200000010ff */
[----:B------:R-:W-:-:S03]  /*6e070*/  IMAD R11, R28, 0xe3, RZ ;  /* 0x000000e31c0b7824 */ /* 0x000fc600078e02ff */
[----:B------:R-:W-:Y:S01]  /*6e080*/  IADD3 R24, P5, R5, R2, RZ ;  /* 0x0000000205187210 */ /* 0x000fe20007fbe0ff */
[----:B------:R-:W-:Y:S01]  /*6e090*/  IMAD R4, R28, 0x1c8, RZ ;  /* 0x000001c81c047824 */ /* 0x000fe200078e02ff */
[----:B-----5:R-:W-:Y:S02]  /*6e0a0*/  F2FP.BF16.PACK_AB R7, R7, R16 ;  /* 0x000000100707723e */ /* 0x020fe400000010ff */
[-C--:B------:R-:W-:Y:S02]  /*6e0b0*/  LEA.HI.X.SX32 R25, R11, R3.reuse, 0x1, P5 ;  /* 0x000000030b197211 */ /* 0x080fe400028f0eff */
[----:B------:R-:W-:Y:S02]  /*6e0c0*/  F2FP.BF16.PACK_AB R10, R18, R10 ;  /* 0x0000000a120a723e */ /* 0x000fe400000010ff */
[----:B------:R-:W-:Y:S01]  /*6e0d0*/  IADD3 R4, P5, R4, R2, RZ ;  /* 0x0000000204047210 */ /* 0x000fe20007fbe0ff */
[----:B--2---:R-:W-:Y:S01]  /*6e0e0*/  STL.64 [R1+0x2230], R14 ;  /* 0x0022300e01007387 */ /* 0x004fe20000100a00 */
[----:B------:R-:W2:Y:S02]  /*6e0f0*/  LDL.LU R16, [R1+0x750] ;  /* 0x0007500001107983 */ /* 0x000ea40000300800 */
[----:B------:R-:W5:Y:S02]  /*6e100*/  LDL.LU R18, [R1+0x75c] ;  /* 0x00075c0001127983 */ /* 0x000f640000300800 */
[----:B------:R0:W-:Y:S02]  /*6e110*/  STL.64 [R1+0x680], R24 ;  /* 0x0006801801007387 */ /* 0x0001e40000100a00 */
[----:B0-----:R-:W-:Y:S01]  /*6e120*/  IMAD R25, R28, 0xe4, RZ ;  /* 0x000000e41c197824 */ /* 0x001fe200078e02ff */
[----:B------:R-:W5:Y:S04]  /*6e130*/  LDL.LU R24, [R1+0x758] ;  /* 0x0007580001187983 */ /* 0x000f680000300800 */
[----:B------:R-:W-:-:S05]  /*6e140*/  LEA.HI.X.SX32 R5, R25, R3, 0x1, P5 ;  /* 0x0000000319057211 */ /* 0x000fca00028f0eff */
[----:B------:R0:W-:Y:S04]  /*6e150*/  STL.64 [R1+0x678], R4 ;  /* 0x0006780401007387 */ /* 0x0001e80000100a00 */
[----:B0-----:R-:W2:Y:S01]  /*6e160*/  LDL.LU.64 R4, [R1+0x2238] ;  /* 0x0022380001047983 */ /* 0x001ea20000300a00 */
[----:B------:R-:W-:Y:S01]  /*6e170*/  IMAD R22, R28, 0x1ca, RZ ;  /* 0x000001ca1c167824 */ /* 0x000fe200078e02ff */
[----:B----4-:R-:W-:Y:S01]  /*6e180*/  F2FP.BF16.PACK_AB R11, R12, R27 ;  /* 0x0000001b0c0b723e */ /* 0x010fe200000010ff */
[----:B------:R-:W-:-:S03]  /*6e190*/  IMAD R12, R28, 0xe5, RZ ;  /* 0x000000e51c0c7824 */ /* 0x000fc600078e02ff */
[----:B------:R-:W-:Y:S01]  /*6e1a0*/  IADD3 R14, P5, R22, R2, RZ ;  /* 0x00000002160e7210 */ /* 0x000fe20007fbe0ff */
[----:B------:R-:W-:Y:S04]  /*6e1b0*/  STS.128 [R0+0x480], R8 ;  /* 0x0004800800007388 */ /* 0x000fe80000000c00 */
[----:B------:R-:W-:Y:S04]  /*6e1c0*/  STL [R1+0x670], R14 ;  /* 0x0006700e01007387 */ /* 0x000fe80000100800 */
[----:B--2---:R0:W-:Y:S02]  /*6e1d0*/  STS.128 [R0+0x400], R4 ;  /* 0x0004000400007388 */ /* 0x0041e40000000c00 */
[----:B0-----:R-:W-:Y:S01]  /*6e1e0*/  IMAD.MOV.U32 R5, RZ, RZ, R15 ;  /* 0x000000ffff057224 */ /* 0x001fe200078e000f */
[----:B------:R-:W-:-:S02]  /*6e1f0*/  LEA.HI.X.SX32 R5, R12, R3, 0x1, P5 ;  /* 0x000000030c057211 */ /* 0x000fc400028f0eff */
[----:B------:R-:W-:Y:S02]  /*6e200*/  MOV R4, R14 ;  /* 0x0000000e00047202 */ /* 0x000fe40000000f00 */
[----:B------:R-:W3:Y:S01]  /*6e210*/  LDL.LU.64 R14, [R1+0x2230] ;  /* 0x00223000010e7983 */ /* 0x000ee20000300a00 */
[----:B------:R-:W2:Y:S02]  /*6e220*/  LDL.LU R27, [R1+0x784] ;  /* 0x00078400011b7983 */ /* 0x000ea40000300800 */
[----:B------:R-:W2:Y:S02]  /*6e230*/  LDL.LU R25, [R1+0x780] ;  /* 0x0007800001197983 */ /* 0x000ea40000300800 */
[----:B------:R0:W-:Y:S01]  /*6e240*/  STL [R1+0x674], R5 ;  /* 0x0006740501007387 */ /* 0x0001e20000100800 */
[----:B------:R-:W-:Y:S01]  /*6e250*/  F2FP.BF16.PACK_AB R12, R21, R26 ;  /* 0x0000001a150c723e */ /* 0x000fe200000010ff */
[----:B------:R-:W4:Y:S01]  /*6e260*/  LDL.LU R8, [R1+0x78c] ;  /* 0x00078c0001087983 */ /* 0x000f220000300800 */
[----:B------:R-:W2:Y:S02]  /*6e270*/  LDL.LU R21, [R1+0x788] ;  /* 0x0007880001157983 */ /* 0x000ea40000300800 */
[----:B------:R-:W-:-:S02]  /*6e280*/  IMAD R7, R28, 0x1cc, RZ ;  /* 0x000001cc1c077824 */ /* 0x000fc400078e02ff */
[----:B------:R-:W-:-:S03]  /*6e290*/  IMAD R20, R28, 0x1ce, RZ ;  /* 0x000001ce1c147824 */ /* 0x000fc600078e02ff */
[----:B------:R-:W-:Y:S01]  /*6e2a0*/  IADD3 R6, P5, R7, R2, RZ ;  /* 0x0000000207067210 */ /* 0x000fe20007fbe0ff */
[----:B------:R-:W-:-:S03]  /*6e2b0*/  IMAD R4, R28, 0xe7, RZ ;  /* 0x000000e71c047824 */ /* 0x000fc600078e02ff */
[-C--:B------:R-:W-:Y:S01]  /*6e2c0*/  LEA.HI.X.SX32 R7, R23, R3.reuse, 0x1, P5 ;  /* 0x0000000317077211 */ /* 0x080fe200028f0eff */
[----:B------:R-:W-:Y:S02]  /*6e2d0*/  IADD3 R10, P5, R20, R2, RZ ;  /* 0x00000002140a7210 */ /* 0x000fe40007fbe0ff */
[----:B0-----:R-:W-:Y:S02]  /*6e2e0*/  IMAD R5, R28, 0x1d0, RZ ;  /* 0x000001d01c057824 */ /* 0x001fe400078e02ff */
[----:B------:R-:W-:-:S03]  /*6e2f0*/  LEA.HI.X.SX32 R11, R4, R3, 0x1, P5 ;  /* 0x00000003040b7211 */ /* 0x000fc600028f0eff */
[----:B------:R-:W-:Y:S01]  /*6e300*/  IADD3 R20, P5, R5, R2, RZ ;  /* 0x0000000205147210 */ /* 0x000fe20007fbe0ff */
[----:B--2---:R-:W-:Y:S01]  /*6e310*/  STL [R1+0x2228], R21 ;  /* 0x0022281501007387 */ /* 0x004fe20000100800 */
[----:B------:R-:W2:Y:S02]  /*6e320*/  LDL.LU R23, [R1+0x794] ;  /* 0x0007940001177983 */ /* 0x000ea40000300800 */
[----:B------:R0:W-:Y:S01]  /*6e330*/  STL.64 [R1+0x638], R6 ;  /* 0x0006380601007387 */ /* 0x0001e20000100a00 */
[----:B---3--:R-:W-:Y:S01]  /*6e340*/  F2FP.BF16.PACK_AB R13, R13, R14 ;  /* 0x0000000e0d0d723e */ /* 0x008fe200000010ff */
[----:B------:R-:W-:Y:S02]  /*6e350*/  F2FP.BF16.PACK_AB R14, R15, R16 ;  /* 0x000000100f0e723e */ /* 0x000fe400000010ff */
[----:B------:R-:W-:Y:S01]  /*6e360*/  IMAD R16, R28, 0x1d2, RZ ;  /* 0x000001d21c107824 */ /* 0x000fe200078e02ff */
[----:B0-----:R-:W2:Y:S01]  /*6e370*/  LDL.LU R6, [R1+0x790] ;  /* 0x0007900001067983 */ /* 0x001ea20000300800 */
[----:B------:R-:W3:Y:S02]  /*6e380*/  LDL.LU R7, [R1+0x79c] ;  /* 0x00079c0001077983 */ /* 0x000ee40000300800 */
[----:B------:R-:W3:Y:S02]  /*6e390*/  LDL.LU R26, [R1+0x798] ;  /* 0x00079800011a7983 */ /* 0x000ee40000300800 */
[----:B------:R0:W-:Y:S01]  /*6e3a0*/  STL.64 [R1+0x630], R10 ;  /* 0x0006300a01007387 */ /* 0x0001e20000100a00 */
[----:B-----5:R-:W-:Y:S01]  /*6e3b0*/  F2FP.BF16.PACK_AB R15, R18, R24 ;  /* 0x00000018120f723e */ /* 0x020fe200000010ff */
[----:B0-----:R-:W-:Y:S01]  /*6e3c0*/  IMAD R10, R28, 0xe8, RZ ;  /* 0x000000e81c0a7824 */ /* 0x001fe200078e02ff */
[----:B------:R-:W5:Y:S01]  /*6e3d0*/  LDL.LU R11, [R1+0x7a0] ;  /* 0x0007a000010b7983 */ /* 0x000f620000300800 */
[----:B------:R-:W4:Y:S02]  /*6e3e0*/  LDL.LU R9, [R1+0x7ac] ;  /* 0x0007ac0001097983 */ /* 0x000f240000300800 */
[----:B------:R-:W4:Y:S01]  /*6e3f0*/  LDL.LU R18, [R1+0x7a8] ;  /* 0x0007a80001127983 */ /* 0x000f220000300800 */
[----:B------:R-:W-:Y:S01]  /*6e400*/  LEA.HI.X.SX32 R21, R10, R3, 0x1, P5 ;  /* 0x000000030a157211 */ /* 0x000fe200028f0eff */
[----:B------:R-:W-:Y:S01]  /*6e410*/  IADD3 R16, P5, R16, R2, RZ ;  /* 0x0000000210107210 */ /* 0x000fe20007fbe0ff */
[----:B------:R-:W-:Y:S04]  /*6e420*/  STS.128 [R0+0x500], R12 ;  /* 0x0005000c00007388 */ /* 0x000fe80000000c00 */
[----:B------:R0:W-:Y:S04]  /*6e430*/  STL.64 [R1+0x628], R20 ;  /* 0x0006281401007387 */ /* 0x0001e80000100a00 */
[----:B0-----:R-:W4:Y:S01]  /*6e440*/  LDL.LU R21, [R1+0x2228] ;  /* 0x0022280001157983 */ /* 0x001f220000300800 */
[----:B------:R-:W5:Y:S02]  /*6e450*/  LDL.LU R10, [R1+0xee8] ;  /* 0x000ee800010a7983 */ /* 0x000f640000300800 */
[----:B------:R0:W-:Y:S01]  /*6e460*/  STL [R1+0x620], R16 ;  /* 0x0006201001007387 */ /* 0x0001e20000100800 */
[----:B------:R-:W-:-:S02]  /*6e470*/  MOV R12, R16 ;  /* 0x00000010000c7202 */ /* 0x000fc40000000f00 */
[----:B------:R-:W-:Y:S02]  /*6e480*/  MOV R13, R17 ;  /* 0x00000011000d7202 */ /* 0x000fe40000000f00 */
[----:B0-----:R-:W5:Y:S01]  /*6e490*/  LDL.LU.64 R16, [R1+0x2220] ;  /* 0x0022200001107983 */ /* 0x001f620000300a00 */
[C---:B------:R-:W-:Y:S02]  /*6e4a0*/  IMAD R5, R28.reuse, 0xe9, RZ ;  /* 0x000000e91c057824 */ /* 0x040fe400078e02ff */
[C---:B------:R-:W-:Y:S02]  /*6e4b0*/  IMAD R24, R28.reuse, 0x1d4, RZ ;  /* 0x000001d41c187824 */ /* 0x040fe400078e02ff */
[----:B------:R-:W-:Y:S01]  /*6e4c0*/  IMAD R20, R28, 0x1d6, RZ ;  /* 0x000001d61c147824 */ /* 0x000fe200078e02ff */
[----:B------:R-:W-:Y:S01]  /*6e4d0*/  F2FP.BF16.PACK_AB R4, R27, R25 ;  /* 0x000000191b04723e */ /* 0x000fe200000010ff */
[----:B------:R-:W5:Y:S01]  /*6e4e0*/  LDL.LU R14, [R1+0x7a4] ;  /* 0x0007a400010e7983 */ /* 0x000f620000300800 */
[----:B------:R-:W-:Y:S01]  /*6e4f0*/  LEA.HI.X.SX32 R13, R5, R3, 0x1, P5 ;  /* 0x00000003050d7211 */ /* 0x000fe200028f0eff */
[----:B------:R-:W-:-:S02]  /*6e500*/  IADD3 R24, P5, R24, R2, RZ ;  /* 0x0000000218187210 */ /* 0x000fc40007fbe0ff */
[----:B------:R-:W5:Y:S02]  /*6e510*/  LDL.LU R15, [R1+0xf2c] ;  /* 0x000f2c00010f7983 */ /* 0x000f640000300800 */
[----:B------:R0:W-:Y:S01]  /*6e520*/  STL [R1+0x624], R13 ;  /* 0x0006240d01007387 */ /* 0x0001e20000100800 */
[----:B------:R-:W5:Y:S02]  /*6e530*/  LDL.LU R12, [R1+0x13d4] ;  /* 0x0013d400010c7983 */ /* 0x000f640000300800 */
[----:B------:R-:W5:Y:S02]  /*6e540*/  LDL.LU R27, [R1+0x13d0] ;  /* 0x0013d000011b7983 */ /* 0x000f640000300800 */
[C---:B0-----:R-:W-:Y:S01]  /*6e550*/  IMAD R13, R28.reuse, 0x1d8, RZ ;  /* 0x000001d81c0d7824 */ /* 0x041fe200078e02ff */
[----:B--2---:R-:W-:Y:S02]  /*6e560*/  F2FP.BF16.PACK_AB R6, R23, R6 ;  /* 0x000000061706723e */ /* 0x004fe400000010ff */
[----:B---3--:R-:W-:Y:S01]  /*6e570*/  F2FP.BF16.PACK_AB R7, R7, R26 ;  /* 0x0000001a0707723e */ /* 0x008fe200000010ff */
[----:B------:R-:W-:Y:S01]  /*6e580*/  IMAD R23, R28, 0xec, RZ ;  /* 0x000000ec1c177824 */ /* 0x000fe200078e02ff */
[----:B----4-:R-:W-:Y:S01]  /*6e590*/  F2FP.BF16.PACK_AB R5, R8, R21 ;  /* 0x000000150805723e */ /* 0x010fe200000010ff */
[----:B------:R-:W-:-:S04]  /*6e5a0*/  IMAD R8, R28, 0xeb, RZ ;  /* 0x000000eb1c087824 */ /* 0x000fc800078e02ff */
[----:B------:R-:W-:Y:S01]  /*6e5b0*/  STL.64 [R1+0x2210], R4 ;  /* 0x0022100401007387 */ /* 0x000fe20000100a00 */
[----:B-----5:R-:W-:Y:S01]  /*6e5c0*/  LEA.HI.X.SX32 R25, R16, R3, 0x1, P5 ;  /* 0x0000000310197211 */ /* 0x020fe200028f0eff */
[----:B------:R-:W-:-:S04]  /*6e5d0*/  IADD3 R20, P5, R20, R2, RZ ;  /* 0x0000000214147210 */ /* 0x000fc80007fbe0ff */
[----:B------:R-:W-:Y:S01]  /*6e5e0*/  LEA.HI.X.SX32 R21, R8, R3, 0x1, P5 ;  /* 0x0000000308157211 */ /* 0x000fe200028f0eff */
[----:B------:R0:W-:Y:S04]  /*6e5f0*/  STL.64 [R1+0x5f8], R24 ;  /* 0x0005f81801007387 */ /* 0x0001e80000100a00 */
[----:B0-----:R-:W2:Y:S01]  /*6e600*/  LDL.LU.64 R24, [R1+0x2218] ;  /* 0x0022180001187983 */ /* 0x001ea20000300a00 */
[----:B------:R-:W3:Y:S02]  /*6e610*/  LDL.LU R16, [R1+0x13e8] ;  /* 0x0013e80001107983 */ /* 0x000ee40000300800 */
[----:B------:R-:W3:Y:S02]  /*6e620*/  LDL.LU R26, [R1+0x13e4] ;  /* 0x0013e400011a7983 */ /* 0x000ee40000300800 */
[----:B------:R0:W-:Y:S02]  /*6e630*/  STL.64 [R1+0x5f0], R20 ;  /* 0x0005f01401007387 */ /* 0x0001e40000100a00 */
[----:B0-----:R-:W-:-:S04]  /*6e640*/  IADD3 R20, P5, R13, R2, RZ ;  /* 0x000000020d147210 */ /* 0x001fc80007fbe0ff */
[----:B------:R-:W-:-:S05]  /*6e650*/  LEA.HI.X.SX32 R21, R23, R3, 0x1, P5 ;  /* 0x0000000317157211 */ /* 0x000fca00028f0eff */
[----:B------:R0:W-:Y:S01]  /*6e660*/  STL.64 [R1+0x5e8], R20 ;  /* 0x0005e81401007387 */ /* 0x0001e20000100a00 */
[----:B------:R-:W4:Y:S02]  /*6e670*/  LDL.LU R23, [R1+0x13f4] ;  /* 0x0013f40001177983 */ /* 0x000f240000300800 */
[----:B------:R-:W-:Y:S01]  /*6e680*/  IMAD R5, R28, 0x1da, RZ ;  /* 0x000001da1c057824 */ /* 0x000fe200078e02ff */
[----:B------:R-:W-:Y:S01]  /*6e690*/  F2FP.BF16.PACK_AB R8, R14, R11 ;  /* 0x0000000b0e08723e */ /* 0x000fe200000010ff */
[C---:B------:R-:W-:Y:S02]  /*6e6a0*/  IMAD R11, R28.reuse, 0xed, RZ ;  /* 0x000000ed1c0b7824 */ /* 0x040fe400078e02ff */
[----:B------:R-:W-:Y:S01]  /*6e6b0*/  IMAD R4, R28, 0x1dc, RZ ;  /* 0x000001dc1c047824 */ /* 0x000fe200078e02ff */
[----:B0-----:R-:W-:Y:S02]  /*6e6c0*/  IADD3 R20, P5, R5, R2, RZ ;  /* 0x0000000205147210 */ /* 0x001fe40007fbe0ff */
[----:B------:R-:W-:-:S02]  /*6e6d0*/  F2FP.BF16.PACK_AB R9, R9, R18 ;  /* 0x000000120909723e */ /* 0x000fc400000010ff */
[----:B------:R-:W-:Y:S01]  /*6e6e0*/  LEA.HI.X.SX32 R21, R11, R3, 0x1, P5 ;  /* 0x000000030b157211 */ /* 0x000fe200028f0eff */
[----:B------:R-:W-:Y:S01]  /*6e6f0*/  IADD3 R4, P5, R4, R2, RZ ;  /* 0x0000000204047210 */ /* 0x000fe20007fbe0ff */
[----:B------:R-:W-:-:S03]  /*6e700*/  F2FP.BF16.PACK_AB R10, R15, R10 ;  /* 0x0000000a0f0a723e */ /* 0x000fc600000010ff */
[----:B--2---:R-:W-:Y:S01]  /*6e710*/  LEA.HI.X.SX32 R5, R24, R3, 0x1, P5 ;  /* 0x0000000318057211 */ /* 0x004fe200028f0eff */
[----:B----4-:R-:W-:Y:S01]  /*6e720*/  STL.64 [R1+0x2208], R22 ;  /* 0x0022081601007387 */ /* 0x010fe20000100a00 */
[----:B------:R-:W2:Y:S02]  /*6e730*/  LDL.LU R18, [R1+0x13ec] ;  /* 0x0013ec0001127983 */ /* 0x000ea40000300800 */
[----:B------:R-:W4:Y:S02]  /*6e740*/  LDL.LU R14, [R1+0x13fc] ;  /* 0x0013fc00010e7983 */ /* 0x000f240000300800 */
[----:B------:R-:W4:Y:S01]  /*6e750*/  LDL.LU R15, [R1+0x13f8] ;  /* 0x0013f800010f7983 */ /* 0x000f220000300800 */
[----:B------:R0:W-:Y:S04]  /*6e760*/  STL.64 [R1+0x5e0], R20 ;  /* 0x0005e01401007387 */ /* 0x0001e80000100a00 */
[----:B0-----:R-:W5:Y:S01]  /*6e770*/  LDL.LU R20, [R1+0x1404] ;  /* 0x0014040001147983 */ /* 0x001f620000300800 */
[----:B------:R-:W5:Y:S02]  /*6e780*/  LDL.LU R21, [R1+0x1400] ;  /* 0x0014000001157983 */ /* 0x000f640000300800 */
[----:B------:R0:W-:Y:S02]  /*6e790*/  STL.64 [R1+0x5d8], R4 ;  /* 0x0005d80401007387 */ /* 0x0001e40000100a00 */
[----:B0-----:R-:W2:Y:S01]  /*6e7a0*/  LDL.LU.64 R4, [R1+0x2210] ;  /* 0x0022100001047983 */ /* 0x001ea20000300a00 */
[----:B------:R-:W-:Y:S01]  /*6e7b0*/  IMAD R13, R28, 0x1de, RZ ;  /* 0x000001de1c0d7824 */ /* 0x000fe200078e02ff */
[----:B------:R-:W-:Y:S01]  /*6e7c0*/  F2FP.BF16.PACK_AB R11, R12, R27 ;  /* 0x0000001b0c0b723e */ /* 0x000fe200000010ff */
[----:B------:R-:W-:-:S02]  /*6e7d0*/  IMAD R12, R28, 0xef, RZ ;  /* 0x000000ef1c0c7824 */ /* 0x000fc400078e02ff */
[----:B------:R-:W-:Y:S01]  /*6e7e0*/  IMAD R24, R28, 0x1e0, RZ ;  /* 0x000001e01c187824 */ /* 0x000fe200078e02ff */
[----:B------:R-:W-:Y:S01]  /*6e7f0*/  IADD3 R22, P5, R13, R2, RZ ;  /* 0x000000020d167210 */ /* 0x000fe20007fbe0ff */
[----:B------:R-:W-:Y:S04]  /*6e800*/  STS.128 [R0+0x600], R8 ;  /* 0x0006000800007388 */ /* 0x000fe80000000c00 */
[----:B------:R-:W-:Y:S04]  /*6e810*/  STL [R1+0x5d0], R22 ;  /* 0x0005d01601007387 */ /* 0x000fe80000100800 */
[----:B--2---:R0:W-:Y:S02]  /*6e820*/  STS.128 [R0+0x580], R4 ;  /* 0x0005800400007388 */ /* 0x0041e40000000c00 */
[----:B0-----:R-:W-:Y:S01]  /*6e830*/  IMAD.MOV.U32 R7, RZ, RZ, R23 ;  /* 0x000000ffff077224 */ /* 0x001fe200078e0017 */
[----:B------:R-:W-:Y:S01]  /*6e840*/  LEA.HI.X.SX32 R7, R12, R3, 0x1, P5 ;  /* 0x000000030c077211 */ /* 0x000fe200028f0eff */
[----:B---3--:R-:W-:-:S02]  /*6e850*/  F2FP.BF16.PACK_AB R12, R16, R26 ;  /* 0x0000001a100c723e */ /* 0x008fc400000010ff */
[----:B------:R-:W-:Y:S01]  /*6e860*/  IMAD R16, R28, 0xf0, RZ ;  /* 0x000000f01c107824 */ /* 0x000fe200078e02ff */
[----:B------:R-:W-:Y:S02]  /*6e870*/  IADD3 R10, P5, R24, R2, RZ ;  /* 0x00000002180a7210 */ /* 0x000fe40007fbe0ff */
[----:B------:R-:W-:Y:S02]  /*6e880*/  MOV R6, R22 ;  /* 0x0000001600067202 */ /* 0x000fe40000000f00 */
[----:B------:R-:W2:Y:S01]  /*6e890*/  LDL.LU.64 R22, [R1+0x2208] ;  /* 0x0022080001167983 */ /* 0x000ea20000300a00 */
[----:B------:R-:W3:Y:S01]  /*6e8a0*/  LDL.LU R9, [R1+0x1448] ;  /* 0x0014480001097983 */ /* 0x000ee20000300800 */
[----:B------:R-:W-:Y:S01]  /*6e8b0*/  LEA.HI.X.SX32 R11, R16, R3, 0x1, P5 ;  /* 0x00000003100b7211 */ /* 0x000fe200028f0eff */
[----:B------:R-:W3:Y:S01]  /*6e8c0*/  LDL.LU R27, [R1+0x1444] ;  /* 0x00144400011b7983 */ /* 0x000ee20000300800 */
[----:B------:R-:W-:Y:S01]  /*6e8d0*/  STL [R1+0x5d4], R7 ;  /* 0x0005d40701007387 */ /* 0x000fe20000100800 */
[----:B------:R-:W3:Y:S02]  /*6e8e0*/  LDL.LU R6, [R1+0x14a8] ;  /* 0x0014a80001067983 */ /* 0x000ee40000300800 */
[----:B------:R-:W3:Y:S02]  /*6e8f0*/  LDL.LU R26, [R1+0x14a0] ;  /* 0x0014a000011a7983 */ /* 0x000ee40000300800 */
[----:B------:R0:W-:Y:S01]  /*6e900*/  STL.64 [R1+0x598], R10 ;  /* 0x0005980a01007387 */ /* 0x0001e20000100a00 */
[----:B------:R-:W3:Y:S01]  /*6e910*/  LDL.LU R24, [R1+0x1460] ;  /* 0x0014600001187983 */ /* 0x000ee20000300800 */
[----:B------:R-:W-:-:S02]  /*6e920*/  IMAD R13, R28, 0x1e2, RZ ;  /* 0x000001e21c0d7824 */ /* 0x000fc400078e02ff */
[C---:B------:R-:W-:Y:S02]  /*6e930*/  IMAD R4, R28.reuse, 0xf1, RZ ;  /* 0x000000f11c047824 */ /* 0x040fe400078e02ff */
[----:B------:R-:W-:Y:S01]  /*6e940*/  IMAD R5, R28, 0x1e4, RZ ;  /* 0x000001e41c057824 */ /* 0x000fe200078e02ff */
[----:B0-----:R-:W-:-:S04]  /*6e950*/  IADD3 R10, P5, R13, R2, RZ ;  /* 0x000000020d0a7210 */ /* 0x001fc80007fbe0ff */
[----:B------:R-:W-:Y:S01]  /*6e960*/  LEA.HI.X.SX32 R11, R4, R3, 0x1, P5 ;  /* 0x00000003040b7211 */ /* 0x000fe200028f0eff */
[----:B------:R-:W-:Y:S01]  /*6e970*/  IMAD R7, R28, 0x1e6, RZ ;  /* 0x000001e61c077824 */ /* 0x000fe200078e02ff */
[----:B----4-:R-:W-:Y:S01]  /*6e980*/  F2FP.BF16.PACK_AB R14, R14, R15 ;  /* 0x0000000f0e0e723e */ /* 0x010fe200000010ff */
[----:B-----5:R-:W-:Y:S01]  /*6e990*/  F2FP.BF16.PACK_AB R15, R20, R21 ;  /* 0x00000015140f723e */ /* 0x020fe200000010ff */
[----:B--2---:R-:W-:Y:S01]  /*6e9a0*/  F2FP.BF16.PACK_AB R13, R23, R18 ;  /* 0x00000012170d723e */ /* 0x004fe200000010ff */
[----:B---3--:R-:W-:Y:S01]  /*6e9b0*/  STL.64 [R1+0x2200], R24 ;  /* 0x0022001801007387 */ /* 0x008fe20000100a00 */
[----:B------:R-:W2:Y:S02]  /*6e9c0*/  LDL.LU R16, [R1+0x145c] ;  /* 0x00145c0001107983 */ /* 0x000ea40000300800 */
[----:B------:R-:W3:Y:S02]  /*6e9d0*/  LDL.LU R23, [R1+0x14b4] ;  /* 0x0014b40001177983 */ /* 0x000ee40000300800 */
[----:B------:R-:W3:Y:S01]  /*6e9e0*/  LDL.LU R18, [R1+0x14b0] ;  /* 0x0014b00001127983 */ /* 0x000ee20000300800 */
[----:B------:R0:W-:Y:S02]  /*6e9f0*/  STL.64 [R1+0x590], R10 ;  /* 0x0005900a01007387 */ /* 0x0001e40000100a00 */
[----:B0-----:R-:W-:-:S04]  /*6ea00*/  IADD3 R10, P5, R5, R2, RZ ;  /* 0x00000002050a7210 */ /* 0x001fc80007fbe0ff */
[----:B------:R-:W-:Y:S01]  /*6ea10*/  LEA.HI.X.SX32 R11, R17, R3, 0x1, P5 ;  /* 0x00000003110b7211 */ /* 0x000fe200028f0eff */
[----:B------:R-:W-:-:S04]  /*6ea20*/  IADD3 R24, P5, R7, R2, RZ ;  /* 0x0000000207187210 */ /* 0x000fc80007fbe0ff */
[----:B------:R0:W-:Y:S04]  /*6ea30*/  STL.64 [R1+0x588], R10 ;  /* 0x0005880a01007387 */ /* 0x0001e80000100a00 */
[----:B------:R1:W-:Y:S04]  /*6ea40*/  STS.128 [R0+0x680], R12 ;  /* 0x0006800c00007388 */ /* 0x0003e80000000c00 */
[----:B0-----:R-:W4:Y:S01]  /*6ea50*/  LDL.LU R11, [R1+0x1470] ;  /* 0x00147000010b7983 */ /* 0x001f220000300800 */
[----:B------:R-:W4:Y:S02]  /*6ea60*/  LDL.LU R20, [R1+0x146c] ;  /* 0x00146c0001147983 */ /* 0x000f240000300800 */
[----:B------:R-:W5:Y:S02]  /*6ea70*/  LDL.LU R10, [R1+0x14c4] ;  /* 0x0014c400010a7983 */ /* 0x000f640000300800 */
[----:B------:R-:W2:Y:S01]  /*6ea80*/  LDL.LU R7, [R1+0x1480] ;  /* 0x0014800001077983 */ /* 0x000ea20000300800 */
[----:B------:R-:W2:Y:S01]  /*6ea90*/  LDL.LU R21, [R1+0x147c] ;  /* 0x00147c0001157983 */ /* 0x000ea20000300800 */
[----:B------:R0:W-:Y:S01]  /*6eaa0*/  STL [R1+0x580], R24 ;  /* 0x0005801801007387 */ /* 0x0001e20000100800 */
[----:B-1----:R-:W-:-:S02]  /*6eab0*/  MOV R14, R24 ;  /* 0x00000018000e7202 */ /* 0x002fc40000000f00 */
[----:B------:R-:W-:Y:S02]  /*6eac0*/  MOV R15, R25 ;  /* 0x00000019000f7202 */ /* 0x000fe40000000f00 */
[----:B0-----:R-:W2:Y:S01]  /*6ead0*/  LDL.LU.64 R24, [R1+0x2200] ;  /* 0x0022000001187983 */ /* 0x001ea20000300a00 */
[----:B------:R-:W3:Y:S02]  /*6eae0*/  LDL.LU R13, [R1+0x14cc] ;  /* 0x0014cc00010d7983 */ /* 0x000ee40000300800 */
[----:B------:R-:W3:Y:S02]  /*6eaf0*/  LDL.LU R12, [R1+0x14d4] ;  /* 0x0014d400010c7983 */ /* 0x000ee40000300800 */
[C---:B------:R-:W-:Y:S02]  /*6eb00*/  IMAD R5, R28.reuse, 0xf3, RZ ;  /* 0x000000f31c057824 */ /* 0x040fe400078e02ff */
[C---:B------:R-:W-:Y:S01]  /*6eb10*/  IMAD R8, R28.reuse, 0x1e8, RZ ;  /* 0x000001e81c087824 */ /* 0x040fe200078e02ff */
[----:B------:R-:W-:Y:S01]  /*6eb20*/  F2FP.BF16.PACK_AB R4, R9, R27 ;  /* 0x0000001b0904723e */ /* 0x000fe200000010ff */
[----:B------:R-:W-:Y:S01]  /*6eb30*/  IMAD R27, R28, 0xf4, RZ ;  /* 0x000000f41c1b7824 */ /* 0x000fe200078e02ff */
[----:B------:R-:W-:-:S02]  /*6eb40*/  LEA.HI.X.SX32 R15, R5, R3, 0x1, P5 ;  /* 0x00000003050f7211 */ /* 0x000fc400028f0eff */
[----:B------:R-:W-:Y:S02]  /*6eb50*/  IADD3 R14, P5, R8, R2, RZ ;  /* 0x00000002080e7210 */ /* 0x000fe40007fbe0ff */
[----:B------:R-:W-:Y:S01]  /*6eb60*/  IMAD R9, R28, 0x1ea, RZ ;  /* 0x000001ea1c097824 */ /* 0x000fe200078e02ff */
[----:B------:R-:W-:Y:S01]  /*6eb70*/  F2FP.BF16.PACK_AB R8, R6, R26 ;  /* 0x0000001a0608723e */ /* 0x000fe200000010ff */
[----:B------:R-:W-:Y:S01]  /*6eb80*/  IMAD R6, R28, 0xf5, RZ ;  /* 0x000000f51c067824 */ /* 0x000fe200078e02ff */
[----:B--2---:R-:W-:Y:S01]  /*6eb90*/  F2FP.BF16.PACK_AB R5, R24, R16 ;  /* 0x000000101805723e */ /* 0x004fe200000010ff */
[----:B---3--:R-:W-:Y:S01]  /*6eba0*/  STL.64 [R1+0x21f0], R12 ;  /* 0x0021f00c01007387 */ /* 0x008fe20000100a00 */
[----:B------:R0:W-:Y:S03]  /*6ebb0*/  STL [R1+0x584], R15 ;  /* 0x0005840f01007387 */ /* 0x0001e60000100800 */
[----:B------:R-:W-:Y:S01]  /*6ebc0*/  STL.64 [R1+0x21e8], R4 ;  /* 0x0021e80401007387 */ /* 0x000fe20000100a00 */
[----:B0-----:R-:W-:Y:S01]  /*6ebd0*/  LEA.HI.X.SX32 R15, R27, R3, 0x1, P5 ;  /* 0x000000031b0f7211 */ /* 0x001fe200028f0eff */
[----:B------:R-:W-:-:S04]  /*6ebe0*/  IADD3 R26, P5, R9, R2, RZ ;  /* 0x00000002091a7210 */ /* 0x000fc80007fbe0ff */
[----:B------:R0:W-:Y:S01]  /*6ebf0*/  STL.64 [R1+0x558], R14 ;  /* 0x0005580e01007387 */ /* 0x0001e20000100a00 */
[----:B------:R-:W-:-:S03]  /*6ec00*/  LEA.HI.X.SX32 R27, R6, R3, 0x1, P5 ;  /* 0x00000003061b7211 */ /* 0x000fc600028f0eff */
[----:B0-----:R-:W2:Y:S01]  /*6ec10*/  LDL.LU R14, [R1+0x160] ;  /* 0x00016000010e7983 */ /* 0x001ea20000300800 */
[----:B------:R-:W3:Y:S02]  /*6ec20*/  LDL.LU R15, [R1+0x178] ;  /* 0x00017800010f7983 */ /* 0x000ee40000300800 */
[----:B------:R-:W3:Y:S02]  /*6ec30*/  LDL.LU R17, [R1+0x170] ;  /* 0x0001700001117983 */ /* 0x000ee40000300800 */
[----:B------:R-:W2:Y:S01]  /*6ec40*/  LDL.LU R24, [R1+0x188] ;  /* 0x0001880001187983 */ /* 0x000ea20000300800 */
[----:B------:R-:W2:Y:S01]  /*6ec50*/  LDL.LU R16, [R1+0x180] ;  /* 0x0001800001107983 */ /* 0x000ea20000300800 */
[----:B------:R0:W-:Y:S03]  /*6ec60*/  STL.64 [R1+0x550], R26 ;  /* 0x0005501a01007387 */ /* 0x0001e60000100a00 */
[----:B0-----:R-:W2:Y:S01]  /*6ec70*/  LDL.LU.64 R26, [R1+0x21f8] ;  /* 0x0021f800011a7983 */ /* 0x001ea20000300a00 */
[----:B------:R-:W-:-:S02]  /*6ec80*/  IMAD R12, R28, 0x1ec, RZ ;  /* 0x000001ec1c0c7824 */ /* 0x000fc400078e02ff */
[----:B------:R-:W-:Y:S01]  /*6ec90*/  IMAD R4, R28, 0x1ee, RZ ;  /* 0x000001ee1c047824 */ /* 0x000fe200078e02ff */
[----:B----4-:R-:W-:Y:S02]  /*6eca0*/  F2FP.BF16.PACK_AB R6, R11, R20 ;  /* 0x000000140b06723e */ /* 0x010fe400000010ff */
[----:B------:R-:W-:Y:S01]  /*6ecb0*/  IADD3 R12, P5, R12, R2, RZ ;  /* 0x000000020c0c7210 */ /* 0x000fe20007fbe0ff */
[----:B------:R-:W-:Y:S01]  /*6ecc0*/  IMAD R11, R28, 0xf7, RZ ;  /* 0x000000f71c0b7824 */ /* 0x000fe200078e02ff */
[----:B------:R-:W-:Y:S02]  /*6ecd0*/  F2FP.BF16.PACK_AB R9, R23, R18 ;  /* 0x000000121709723e */ /* 0x000fe400000010ff */
[----:B------:R-:W4:Y:S01]  /*6ece0*/  LDL.LU R23, [R1+0x198] ;  /* 0x0001980001177983 */ /* 0x000f220000300800 */
[----:B------:R-:W4:Y:S01]  /*6ecf0*/  LDL.LU R18, [R1+0x190] ;  /* 0x0001900001127983 */ /* 0x000f220000300800 */
[----:B--2---:R-:W-:Y:S01]  /*6ed00*/  LEA.HI.X.SX32 R13, R26, R3, 0x1, P5 ;  /* 0x000000031a0d7211 */ /* 0x004fe200028f0eff */
[----:B------:R-:W-:-:S04]  /*6ed10*/  IADD3 R4, P5, R4, R2, RZ ;  /* 0x0000000204047210 */ /* 0x000fc80007fbe0ff */
[----:B------:R-:W-:Y:S01]  /*6ed20*/  LEA.HI.X.SX32 R5, R11, R3, 0x1, P5 ;  /* 0x000000030b057211 */ /* 0x000fe200028f0eff */
[----:B------:R0:W-:Y:S04]  /*6ed30*/  STL.64 [R1+0x548], R12 ;  /* 0x0005480c01007387 */ /* 0x0001e80000100a00 */
[----:B0-----:R-:W5:Y:S01]  /*6ed40*/  LDL.LU.64 R12, [R1+0x21f0] ;  /* 0x0021f000010c7983 */ /* 0x001f620000300a00 */
[----:B------:R-:W2:Y:S02]  /*6ed50*/  LDL.LU R26, [R1+0x168] ;  /* 0x00016800011a7983 */ /* 0x000ea40000300800 */
[----:B------:R0:W-:Y:S02]  /*6ed60*/  STL.64 [R1+0x540], R4 ;  /* 0x0005400401007387 */ /* 0x0001e40000100a00 */
[----:B0-----:R-:W2:Y:S01]  /*6ed70*/  LDL.LU.64 R4, [R1+0x21e8] ;  /* 0x0021e80001047983 */ /* 0x001ea20000300a00 */
[----:B------:R-:W3:Y:S02]  /*6ed80*/  LDL.LU R11, [R1+0x14dc] ;  /* 0x0014dc00010b7983 */ /* 0x000ee40000300800 */
[C---:B------:R-:W-:Y:S01]  /*6ed90*/  IMAD R20, R28.reuse, 0x1f0, RZ ;  /* 0x000001f01c147824 */ /* 0x040fe200078e02ff */
[----:B------:R-:W-:Y:S01]  /*6eda0*/  F2FP.BF16.PACK_AB R7, R7, R21 ;  /* 0x000000150707723e */ /* 0x000fe200000010ff */
[----:B------:R-:W-:-:S03]  /*6edb0*/  IMAD R21, R28, 0xf8, RZ ;  /* 0x000000f81c157824 */ /* 0x000fc600078e02ff */
[----:B------:R-:W-:-:S04]  /*6edc0*/  IADD3 R20, P5, R20, R2, RZ ;  /* 0x0000000214147210 */ /* 0x000fc80007fbe0ff */
[----:B------:R-:W-:-:S05]  /*6edd0*/  LEA.HI.X.SX32 R21, R21, R3, 0x1, P5 ;  /* 0x0000000315157211 */ /* 0x000fca00028f0eff */
[----:B------:R0:W-:Y:S01]  /*6ede0*/  STL.64 [R1+0x538], R20 ;  /* 0x0005381401007387 */ /* 0x0001e20000100a00 */
[----:B-----5:R-:W-:Y:S01]  /*6edf0*/  F2FP.BF16.PACK_AB R10, R13, R10 ;  /* 0x0000000a0d0a723e */ /* 0x020fe200000010ff */
[----:B------:R-:W-:-:S05]  /*6ee00*/  IMAD R13, R28, 0x1f2, RZ ;  /* 0x000001f21c0d7824 */ /* 0x000fca00078e02ff */
[----:B0-----:R-:W-:Y:S01]  /*6ee10*/  IADD3 R20, P5, R13, R2, RZ ;  /* 0x000000020d147210 */ /* 0x001fe20007fbe0ff */
[----:B--2---:R0:W-:Y:S01]  /*6ee20*/  STS.128 [R0+0x700], R4 ;  /* 0x0007000400007388 */ /* 0x0041e20000000c00 */
[----:B---3--:R-:W-:Y:S01]  /*6ee30*/  F2FP.BF16.PACK_AB R11, R11, R12 ;  /* 0x0000000c0b0b723e */ /* 0x008fe200000010ff */
[----:B------:R-:W-:-:S04]  /*6ee40*/  IMAD R12, R28, 0xf9, RZ ;  /* 0x000000f91c0c7824 */ /* 0x000fc800078e02ff */
[----:B------:R1:W-:Y:S01]  /*6ee50*/  STS.128 [R0+0x780], R8 ;  /* 0x0007800800007388 */ /* 0x0003e20000000c00 */
[----:B------:R-:W-:Y:S01]  /*6ee60*/  LEA.HI.X.SX32 R21, R12, R3, 0x1, P5 ;  /* 0x000000030c157211 */ /* 0x000fe200028f0eff */
[C---:B------:R-:W-:Y:S02]  /*6ee70*/  IMAD R13, R28.reuse, 0x1f6, RZ ;  /* 0x000001f61c0d7824 */ /* 0x040fe400078e02ff */
[----:B------:R-:W-:Y:S02]  /*6ee80*/  BAR.SYNC.DEFER_BLOCKING 0x0 ;  /* 0x0000000000007b1d */ /* 0x000fe40000010000 */
[----:B0-----:R-:W-:-:S05]  /*6ee90*/  IMAD R7, R28, 0x1f4, RZ ;  /* 0x000001f41c077824 */ /* 0x001fca00078e02ff */
[-C--:B-1----:R-:W-:Y:S01]  /*6eea0*/  IADD3 R10, P5, R7, R2.reuse, RZ ;  /* 0x00000002070a7210 */ /* 0x082fe20007fbe0ff */
[----:B------:R0:W-:Y:S03]  /*6eeb0*/  STL.64 [R1+0x530], R20 ;  /* 0x0005301401007387 */ /* 0x0001e60000100a00 */
[----:B------:R-:W-:Y:S01]  /*6eec0*/  LEA.HI.X.SX32 R11, R25, R3, 0x1, P5 ;  /* 0x00000003190b7211 */ /* 0x000fe200028f0eff */
[----:B------:R-:W-:Y:S01]  /*6eed0*/  IMAD R7, R28, 0xfb, RZ ;  /* 0x000000fb1c077824 */ /* 0x000fe200078e02ff */
[----:B0-----:R-:W2:Y:S03]  /*6eee0*/  LDL.LU.64 R20, [R1+0x21e0] ;  /* 0x0021e00001147983 */ /* 0x001ea60000300a00 */
[----:B------:R0:W-:Y:S02]  /*6eef0*/  STL.64 [R1+0x4f8], R10 ;  /* 0x0004f80a01007387 */ /* 0x0001e40000100a00 */
[----:B0-----:R-:W-:-:S04]  /*6ef00*/  IADD3 R10, P5, R13, R2, RZ ;  /* 0x000000020d0a7210 */ /* 0x001fc80007fbe0ff */
[----:B------:R-:W-:Y:S01]  /*6ef10*/  LEA.HI.X.SX32 R11, R7, R3, 0x1, P5 ;  /* 0x00000003070b7211 */ /* 0x000fe200028f0eff */
[----:B----4-:R-:W-:Y:S02]  /*6ef20*/  F2FP.BF16.PACK_AB R7, R23, R18 ;  /* 0x000000121707723e */ /* 0x010fe400000010ff */
[----:B------:R-:W0:Y:S01]  /*6ef30*/  S2R R23, SR_TID.X ;  /* 0x0000000000177919 */ /* 0x000e220000002100 */
[----:B------:R-:W-:Y:S02]  /*6ef40*/  F2FP.BF16.PACK_AB R6, R24, R16 ;  /* 0x000000101806723e */ /* 0x000fe400000010ff */
[----:B------:R-:W-:Y:S02]  /*6ef50*/  F2FP.BF16.PACK_AB R4, R26, R14 ;  /* 0x0000000e1a04723e */ /* 0x000fe400000010ff */
[----:B------:R-:W-:Y:S01]  /*6ef60*/  F2FP.BF16.PACK_AB R5, R15, R17 ;  /* 0x000000110f05723e */ /* 0x000fe200000010ff */
[----:B------:R1:W-:Y:S01]  /*6ef70*/  STL.64 [R1+0x4f0], R10 ;  /* 0x0004f00a01007387 */ /* 0x0003e20000100a00 */
[----:B------:R-:W-:Y:S03]  /*6ef80*/  STL.64 [R1+0x21d8], R6 ;  /* 0x0021d80601007387 */ /* 0x000fe60000100a00 */
[----:B------:R-:W-:Y:S01]  /*6ef90*/  STL.64 [R1+0x21d0], R4 ;  /* 0x0021d00401007387 */ /* 0x000fe20000100a00 */
[C---:B0-----:R-:W-:Y:S01]  /*6efa0*/  LOP3.LUT R18, R23.reuse, 0x7f, RZ, 0xc0, !PT ;  /* 0x0000007f17127812 */ /* 0x041fe200078ec0ff */
[----:B------:R-:W-:-:S04]  /*6efb0*/  SHF.L.U32 R23, R23, 0xc, RZ ;  /* 0x0000000c17177819 */ /* 0x000fc800000006ff */
[----:B------:R-:W-:-:S04]  /*6efc0*/  LOP3.LUT R23, R23, 0x6000, RZ, 0xc0, !PT ;  /* 0x0000600017177812 */ /* 0x000fc800078ec0ff */
[----:B------:R-:W-:-:S05]  /*6efd0*/  LEA R23, R18, R23, 0x4 ;  /* 0x0000001712177211 */ /* 0x000fca00078e20ff */
[----:B------:R-:W0:Y:S01]  /*6efe0*/  LDS.128 R4, [R23] ;  /* 0x0000000017047984 */ /* 0x000e220000000c00 */
[C---:B------:R-:W-:Y:S02]  /*6eff0*/  IMAD R8, R28.reuse, 0x1f8, RZ ;  /* 0x000001f81c087824 */ /* 0x040fe400078e02ff */
[C---:B------:R-:W-:Y:S02]  /*6f000*/  IMAD R24, R28.reuse, 0xfc, RZ ;  /* 0x000000fc1c187824 */ /* 0x040fe400078e02ff */
[----:B------:R-:W-:Y:S01]  /*6f010*/  IMAD R9, R28, 0x1fa, RZ ;  /* 0x000001fa1c097824 */ /* 0x000fe200078e02ff */
[----:B-1----:R-:W-:-:S04]  /*6f020*/  IADD3 R10, P5, R8, R2, RZ ;  /* 0x00000002080a7210 */ /* 0x002fc80007fbe0ff */
[----:B------:R-:W-:Y:S01]  /*6f030*/  LEA.HI.X.SX32 R11, R24, R3, 0x1, P5 ;  /* 0x00000003180b7211 */ /* 0x000fe200028f0eff */
[----:B------:R-:W-:-:S04]  /*6f040*/  IADD3 R18, P5, R9, R2, RZ ;  /* 0x0000000209127210 */ /* 0x000fc80007fbe0ff */
[----:B------:R-:W-:Y:S01]  /*6f050*/  STL.64 [R1+0x4e8], R10 ;  /* 0x0004e80a01007387 */ /* 0x000fe20000100a00 */
[----:B------:R-:W3:Y:S02]  /*6f060*/  LDL.LU R9, [R1+0x304] ;  /* 0x0003040001097983 */ /* 0x000ee40000300800 */
[----:B------:R-:W-:Y:S01]  /*6f070*/  STL [R1+0x4e0], R18 ;  /* 0x0004e01201007387 */ /* 0x000fe20000100800 */
[----:B0-----:R-:W-:Y:S01]  /*6f080*/  STL.64 [R1+0x1c0], R4 ;  /* 0x0001c00401007387 */ /* 0x001fe20000100a00 */
[----:B------:R-:W-:Y:S02]  /*6f090*/  STL.64 [R1+0x1c8], R6 ;  /* 0x0001c80601007387 */ /* 0x000fe40000100a00 */
[----:B------:R-:W0:Y:S04]  /*6f0a0*/  LDS.128 R4, [R23+0x800] ;  /* 0x0008000017047984 */ /* 0x000e280000000c00 */
[----:B------:R-:W3:Y:S01]  /*6f0b0*/  LDL.LU R17, [R1+0x300] ;  /* 0x0003000001117983 */ /* 0x000ee20000300800 */
[----:B0-----:R-:W-:Y:S01]  /*6f0c0*/  STL.64 [R1+0x1b0], R4 ;  /* 0x0001b00401007387 */ /* 0x001fe20000100a00 */
[----:B------:R-:W-:Y:S02]  /*6f0d0*/  STL.64 [R1+0x1b8], R6 ;  /* 0x0001b80601007387 */ /* 0x000fe40000100a00 */
[----:B------:R-:W0:Y:S01]  /*6f0e0*/  LDS.128 R4, [R23+0x1000] ;  /* 0x0010000017047984 */ /* 0x000e220000000c00 */
[----:B------:R-:W1:Y:S04]  /*6f0f0*/  S2R R16, SR_TID.X ;  /* 0x0000000000107919 */ /* 0x000e680000002100 */
[----:B0-----:R-:W-:Y:S01]  /*6f100*/  STL.64 [R1+0x1a0], R4 ;  /* 0x0001a00401007387 */ /* 0x001fe20000100a00 */
[----:B------:R-:W-:Y:S02]  /*6f110*/  STL.64 [R1+0x1a8], R6 ;  /* 0x0001a80601007387 */ /* 0x000fe40000100a00 */
[----:B------:R-:W0:Y:S04]  /*6f120*/  LDS.128 R4, [R23+0x1800] ;  /* 0x0018000017047984 */ /* 0x000e280000000c00 */
[C---:B-1----:R-:W-:Y:S01]  /*6f130*/  IMAD.SHL.U32 R25, R16.reuse, 0x1000, RZ ;  /* 0x0000100010197824 */ /* 0x042fe200078e00ff */
[----:B------:R-:W-:Y:S01]  /*6f140*/  LOP3.LUT R26, R16, 0x7f, RZ, 0xc0, !PT ;  /* 0x0000007f101a7812 */ /* 0x000fe200078ec0ff */
[----:B------:R-:W4:Y:S03]  /*6f150*/  LDL.LU R13, [R1+0x308] ;  /* 0x00030800010d7983 */ /* 0x000f260000300800 */
[----:B------:R-:W-:-:S04]  /*6f160*/  LOP3.LUT R25, R25, 0x6000, RZ, 0xc0, !PT ;  /* 0x0000600019197812 */ /* 0x000fc800078ec0ff */
[----:B------:R-:W-:-:S04]  /*6f170*/  LEA R24, R26, R25, 0x4 ;  /* 0x000000191a187211 */ /* 0x000fc800078e20ff */
[----:B------:R-:W-:Y:S01]  /*6f180*/  LOP3.LUT R24, R24, 0x20, RZ, 0x3c, !PT ;  /* 0x0000002018187812 */ /* 0x000fe200078e3cff */
[----:B0-----:R-:W-:Y:S01]  /*6f190*/  STL.64 [R1+0x190], R4 ;  /* 0x0001900401007387 */ /* 0x001fe20000100a00 */
[----:B------:R-:W-:Y:S03]  /*6f1a0*/  STL.64 [R1+0x198], R6 ;  /* 0x0001980601007387 */ /* 0x000fe60000100a00 */
[----:B------:R-:W0:Y:S04]  /*6f1b0*/  LDS.128 R4, [R24] ;  /* 0x0000000018047984 */ /* 0x000e280000000c00 */
[----:B------:R-:W5:Y:S01]  /*6f1c0*/  LDL.LU R11, [R1+0x314] ;  /* 0x00031400010b7983 */ /* 0x000f620000300800 */
[----:B------:R-:W5:Y:S04]  /*6f1d0*/  LDL.LU R14, [R1+0x310] ;  /* 0x00031000010e7983 */ /* 0x000f680000300800 */
[----:B0-----:R-:W-:Y:S01]  /*6f1e0*/  STL.64 [R1+0x180], R4 ;  /* 0x0001800401007387 */ /* 0x001fe20000100a00 */
[----:B------:R-:W-:Y:S02]  /*6f1f0*/  STL.64 [R1+0x188], R6 ;  /* 0x0001880601007387 */ /* 0x000fe40000100a00 */
[----:B------:R-:W0:Y:S02]  /*6f200*/  LDS.128 R4, [R24+0x800] ;  /* 0x0008000018047984 */ /* 0x000e240000000c00 */
[----:B0-----:R-:W-:Y:S02]  /*6f210*/  STL.64 [R1+0x170], R4 ;  /* 0x0001700401007387 */ /* 0x001fe40000100a00 */
[----:B------:R-:W-:Y:S02]  /*6f220*/  STL.64 [R1+0x178], R6 ;  /* 0x0001780601007387 */ /* 0x000fe40000100a00 */
[----:B------:R-:W0:Y:S01]  /*6f230*/  LDS.128 R4, [R24+0x1000] ;  /* 0x0010000018047984 */ /* 0x000e220000000c00 */
[----:B------:R-:W1:Y:S04]  /*6f240*/  S2R R15, SR_TID.X ;  /* 0x00000000000f7919 */ /* 0x000e680000002100 */
[----:B0-----:R-:W-:Y:S01]  /*6f250*/  STL.64 [R1+0x160], R4 ;  /* 0x0001600401007387 */ /* 0x001fe20000100a00 */
[----:B------:R-:W-:Y:S02]  /*6f260*/  STL.64 [R1+0x168], R6 ;  /* 0x0001680601007387 */ /* 0x000fe40000100a00 */
[----:B------:R-:W0:Y:S01]  /*6f270*/  LDS.128 R4, [R24+0x1800] ;  /* 0x0018000018047984 */ /* 0x000e220000000c00 */
[----:B-1----:R-:W-:-:S03]  /*6f280*/  LOP3.LUT R23, R15, 0x7f, RZ, 0xc0, !PT ;  /* 0x0000007f0f177812 */ /* 0x002fc600078ec0ff */
[----:B------:R-:W-:-:S04]  /*6f290*/  SHF.L.U32 R15, R15, 0xc, RZ ;  /* 0x0000000c0f0f7819 */ /* 0x000fc800000006ff */
[----:B------:R-:W-:-:S05]  /*6f2a0*/  LOP3.LUT R15, R15, 0x6000, RZ, 0xc0, !PT ;  /* 0x000060000f0f7812 */ /* 0x000fca00078ec0ff */
[----:B------:R-:W-:-:S05]  /*6f2b0*/  IMAD R10, R23, 0x10, R15 ;  /* 0x00000010170a7824 */ /* 0x000fca00078e020f */
[----:B------:R-:W-:Y:S01]  /*6f2c0*/  LOP3.LUT R10, R10, 0x40, RZ, 0x3c, !PT ;  /* 0x000000400a0a7812 */ /* 0x000fe200078e3cff */
[----:B0-----:R-:W-:Y:S01]  /*6f2d0*/  STL.64 [R1+0x150], R4 ;  /* 0x0001500401007387 */ /* 0x001fe20000100a00 */
[----:B------:R-:W-:Y:S03]  /*6f2e0*/  STL.64 [R1+0x158], R6 ;  /* 0x0001580601007387 */ /* 0x000fe60000100a00 */
[----:B------:R-:W0:Y:S04]  /*6f2f0*/  LDS.128 R4, [R10] ;  /* 0x000000000a047984 */ /* 0x000e280000000c00 */
[----:B------:R-:W2:Y:S01]  /*6f300*/  LDL.LU R15, [R1+0x318] ;  /* 0x00031800010f7983 */ /* 0x000ea20000300800 */
[----:B0-----:R-:W-:Y:S01]  /*6f310*/  STL.64 [R1+0x140], R4 ;  /* 0x0001400401007387 */ /* 0x001fe20000100a00 */
[----:B------:R-:W-:Y:S02]  /*6f320*/  STL.64 [R1+0x148], R6 ;  /* 0x0001480601007387 */ /* 0x000fe40000100a00 */
[----:B------:R-:W0:Y:S01]  /*6f330*/  LDS.128 R4, [R10+0x800] ;  /* 0x000800000a047984 */ /* 0x000e220000000c00 */
[----:B------:R-:W-:Y:S01]  /*6f340*/  LEA R23, R26, R25, 0x4 ;  /* 0x000000191a177211 */ /* 0x000fe200078e20ff */
[----:B------:R1:W-:Y:S04]  /*6f350*/  STL.64 [R1+0x21b8], R24 ;  /* 0x0021b81801007387 */ /* 0x0003e80000100a00 */
[----:B-1----:R-:W4:Y:S04]  /*6f360*/  LDL.LU R25, [R1+0x30c] ;  /* 0x00030c0001197983 */ /* 0x002f280000300800 */
[----:B0-----:R-:W-:Y:S01]  /*6f370*/  STL.64 [R1+0x130], R4 ;  /* 0x0001300401007387 */ /* 0x001fe20000100a00 */
[----:B------:R-:W-:Y:S02]  /*6f380*/  STL.64 [R1+0x138], R6 ;  /* 0x0001380601007387 */ /* 0x000fe40000100a00 */
[----:B------:R-:W0:Y:S01]  /*6f390*/  LDS.128 R4, [R10+0x1000] ;  /* 0x001000000a047984 */ /* 0x000e220000000c00 */
[----:B------:R-:W-:Y:S01]  /*6f3a0*/  LOP3.LUT R23, R23, 0x60, RZ, 0x3c, !PT ;  /* 0x0000006017177812 */ /* 0x000fe200078e3cff */
[----:B0-----:R-:W-:Y:S02]  /*6f3b0*/  STL.64 [R1+0x120], R4 ;  /* 0x0001200401007387 */ /* 0x001fe40000100a00 */
        /* <DEDUP_REMOVED lines=11> */
[----:B0-----:R-:W-:Y:S02]  /*6f470*/  STL.64 [R1+0x70], R4 ;  /* 0x0000700401007387 */ /* 0x001fe40000100a00 */
[----:B------:R-:W-:Y:S02]  /*6f480*/  STL.64 [R1+0x78], R6 ;  /* 0x0000780601007387 */ /* 0x000fe40000100a00 */
[----:B------:R-:W0:Y:S04]  /*6f490*/  LDS.128 R4, [R23+0x1800] ;  /* 0x0018000017047984 */ /* 0x000e280000000c00 */
[----:B------:R-:W-:Y:S06]  /*6f4a0*/  BAR.SYNC.DEFER_BLOCKING 0x0 ;  /* 0x0000000000007b1d */ /* 0x000fec0000010000 */
[----:B0-----:R-:W-:Y:S01]  /*6f4b0*/  STL.64 [R1+0x60], R4 ;  /* 0x0000600401007387 */ /* 0x001fe20000100a00 */
[----:B------:R0:W-:Y:S03]  /*6f4c0*/  STL.64 [R1+0x68], R6 ;  /* 0x0000680601007387 */ /* 0x0001e60000100a00 */
[----:B0-----:R-:W2:Y:S01]  /*6f4d0*/  LDL.LU.64 R6, [R1+0x21d8] ;  /* 0x0021d80001067983 */ /* 0x001ea20000300a00 */
[----:B------:R-:W2:Y:S02]  /*6f4e0*/  LDL.LU.64 R4, [R1+0x21d0] ;  /* 0x0021d00001047983 */ /* 0x000ea40000300a00 */
[----:B------:R-:W4:Y:S02]  /*6f4f0*/  LDL.LU R10, [R1+0x370] ;  /* 0x00037000010a7983 */ /* 0x000f240000300800 */
[----:B------:R0:W-:Y:S02]  /*6f500*/  STL.64 [R1+0x21c0], R22 ;  /* 0x0021c01601007387 */ /* 0x0001e40000100a00 */
[----:B0-----:R-:W-:-:S02]  /*6f510*/  MOV R22, R18 ;  /* 0x0000001200167202 */ /* 0x001fc40000000f00 */
[----:B------:R-:W-:Y:S02]  /*6f520*/  MOV R23, R19 ;  /* 0x0000001300177202 */ /* 0x000fe40000000f00 */
[----:B------:R-:W4:Y:S01]  /*6f530*/  LDL.LU.64 R18, [R1+0x21c8] ;  /* 0x0021c80001127983 */ /* 0x000f220000300a00 */
[C---:B------:R-:W-:Y:S02]  /*6f540*/  IMAD R8, R28.reuse, 0xfd, RZ ;  /* 0x000000fd1c087824 */ /* 0x040fe400078e02ff */
[----:B------:R-:W-:Y:S01]  /*6f550*/  IMAD R24, R28, 0x1fc, RZ ;  /* 0x000001fc1c187824 */ /* 0x000fe200078e02ff */
[----:B---3--:R-:W-:Y:S01]  /*6f560*/  F2FP.BF16.PACK_AB R12, R9, R17 ;  /* 0x00000011090c723e */ /* 0x008fe200000010ff */
[----:B--2---:R0:W-:Y:S04]  /*6f570*/  STS.128 [R0], R4 ;  /* 0x0000000400007388 */ /* 0x0041e80000000c00 */
[----:B0-----:R-:W2:Y:S01]  /*6f580*/  LDL.LU R7, [R1+0x31c] ;  /* 0x00031c0001077983 */ /* 0x001ea20000300800 */
[----:B------:R-:W-:Y:S01]  /*6f590*/  LEA.HI.X.SX32 R23, R8, R3, 0x1, P5 ;  /* 0x0000000308177211 */ /* 0x000fe200028f0eff */
[----:B------:R-:W3:Y:S02]  /*6f5a0*/  LDL.LU R5, [R1+0x340] ;  /* 0x0003400001057983 */ /* 0x000ee40000300800 */
[----:B------:R-:W3:Y:S01]  /*6f5b0*/  LDL.LU R9, [R1+0x384] ;  /* 0x0003840001097983 */ /* 0x000ee20000300800 */
[----:B------:R-:W-:Y:S01]  /*6f5c0*/  IADD3 R22, P5, R24, R2, RZ ;  /* 0x0000000218167210 */ /* 0x000fe20007fbe0ff */
[----:B------:R-:W3:Y:S01]  /*6f5d0*/  LDL.LU R17, [R1+0x380] ;  /* 0x0003800001117983 */ /* 0x000ee20000300800 */
[----:B------:R-:W3:Y:S02]  /*6f5e0*/  LDL.LU R8, [R1+0x374] ;  /* 0x0003740001087983 */ /* 0x000ee40000300800 */
[----:B------:R0:W-:Y:S02]  /*6f5f0*/  STL [R1+0x4e4], R23 ;  /* 0x0004e41701007387 */ /* 0x0001e40000100800 */
[----:B------:R-:W-:Y:S01]  /*6f600*/  IMAD R6, R28, 0x1fe, RZ ;  /* 0x000001fe1c067824 */ /* 0x000fe200078e02ff */
[----:B-----5:R-:W-:-:S02]  /*6f610*/  F2FP.BF16.PACK_AB R14, R11, R14 ;  /* 0x0000000e0b0e723e */ /* 0x020fc400000010ff */
[----:B------:R-:W5:Y:S01]  /*6f620*/  LDL.LU R11, [R1+0x350] ;  /* 0x00035000010b7983 */ /* 0x000f620000300800 */
[----:B------:R-:W-:Y:S01]  /*6f630*/  IMAD R4, R28, 0xff, RZ ;  /* 0x000000ff1c047824 */ /* 0x000fe200078e02ff */
[----:B0-----:R-:W-:Y:S02]  /*6f640*/  LEA.HI.X.SX32 R23, R27, R3, 0x1, P5 ;  /* 0x000000031b177211 */ /* 0x001fe400028f0eff */
[----:B------:R-:W3:Y:S03]  /*6f650*/  LDL.LU R27, [R1+0x348] ;  /* 0x00034800011b7983 */ /* 0x000ee60000300800 */
[----:B------:R0:W-:Y:S01]  /*6f660*/  STL.64 [R1+0x4b8], R22 ;  /* 0x0004b81601007387 */ /* 0x0001e20000100a00 */
[----:B----4-:R-:W-:Y:S01]  /*6f670*/  F2FP.BF16.PACK_AB R13, R25, R13 ;  /* 0x0000000d190d723e */ /* 0x010fe200000010ff */
[----:B------:R-:W4:Y:S01]  /*6f680*/  LDL.LU R24, [R1+0x35c] ;  /* 0x00035c0001187983 */ /* 0x000f220000300800 */
[----:B------:R-:W4:Y:S01]  /*6f690*/  LDL.LU R25, [R1+0x358] ;  /* 0x0003580001197983 */ /* 0x000f220000300800 */
[----:B0-----:R-:W-:-:S04]  /*6f6a0*/  IADD3 R22, P5, R6, R2, RZ ;  /* 0x0000000206167210 */ /* 0x001fc80007fbe0ff */
[----:B------:R-:W-:Y:S02]  /*6f6b0*/  LEA.HI.X.SX32 R23, R4, R3, 0x1, P5 ;  /* 0x0000000304177211 */ /* 0x000fe400028f0eff */
[----:B------:R-:W4:Y:S03]  /*6f6c0*/  LDL.LU R4, [R1+0x344] ;  /* 0x0003440001047983 */ /* 0x000f260000300800 */
[----:B------:R-:W-:Y:S01]  /*6f6d0*/  STL.64 [R1+0x4b0], R22 ;  /* 0x0004b01601007387 */ /* 0x000fe20000100a00 */
[----:B--2---:R-:W-:-:S05]  /*6f6e0*/  F2FP.BF16.PACK_AB R15, R7, R15 ;  /* 0x0000000f070f723e */ /* 0x004fca00000010ff */
[----:B------:R0:W-:Y:S04]  /*6f6f0*/  STS.128 [R0+0x80], R12 ;  /* 0x0000800c00007388 */ /* 0x0001e80000000c00 */
[----:B0-----:R-:W2:Y:S01]  /*6f700*/  LDL.LU R15, [R1+0x34c] ;  /* 0x00034c00010f7983 */ /* 0x001ea20000300800 */
[----:B------:R-:W5:Y:S02]  /*6f710*/  LDL.LU R13, [R1+0x354] ;  /* 0x00035400010d7983 */ /* 0x000f640000300800 */
[C---:B------:R-:W-:Y:S01]  /*6f720*/  IMAD.SHL.U32 R7, R28.reuse, 0x100, RZ ;  /* 0x000001001c077824 */ /* 0x040fe200078e00ff */
[C---:B------:R-:W-:Y:S01]  /*6f730*/  LEA R22, P5, R28.reuse, R2, 0x9 ;  /* 0x000000021c167211 */ /* 0x040fe200078a48ff */
[----:B------:R-:W-:Y:S01]  /*6f740*/  IMAD R6, R28, 0x330, RZ ;  /* 0x000003301c067824 */ /* 0x000fe200078e02ff */
[----:B------:R-:W5:Y:S01]  /*6f750*/  LDL.LU R12, [R1+0x390] ;  /* 0x00039000010c7983 */ /* 0x000f620000300800 */
[----:B------:R-:W5:Y:S01]  /*6f760*/  LDL.LU R14, [R1+0x398] ;  /* 0x00039800010e7983 */ /* 0x000f620000300800 */
[----:B------:R-:W-:-:S05]  /*6f770*/  LEA.HI.X.SX32 R23, R7, R3, 0x1, P5 ;  /* 0x0000000307177211 */ /* 0x000fca00028f0eff */
[----:B------:R0:W-:Y:S01]  /*6f780*/  STL.64 [R1+0x4a8], R22 ;  /* 0x0004a81601007387 */ /* 0x0001e20000100a00 */
[----:B---3--:R-:W-:Y:S02]  /*6f790*/  F2FP.BF16.PACK_AB R8, R8, R10 ;  /* 0x0000000a0808723e */ /* 0x008fe400000010ff */
[----:B----4-:R-:W-:Y:S01]  /*6f7a0*/  F2FP.BF16.PACK_AB R4, R4, R5 ;  /* 0x000000050404723e */ /* 0x010fe200000010ff */
[----:B------:R-:W-:Y:S01]  /*6f7b0*/  IMAD R5, R28, 0x332, RZ ;  /* 0x000003321c057824 */ /* 0x000fe200078e02ff */
[----:B0-----:R-:W-:-:S04]  /*6f7c0*/  IADD3 R22, P5, R6, R2, RZ ;  /* 0x0000000206167210 */ /* 0x001fc80007fbe0ff */
[----:B------:R-:W-:Y:S01]  /*6f7d0*/  LEA.HI.X.SX32 R23, R18, R3, 0x1, P5 ;  /* 0x0000000312177211 */ /* 0x000fe200028f0eff */
[C---:B------:R-:W-:Y:S01]  /*6f7e0*/  IMAD R10, R28.reuse, 0x199, RZ ;  /* 0x000001991c0a7824 */ /* 0x040fe200078e02ff */
[----:B------:R-:W3:Y:S03]  /*6f7f0*/  LDL.LU R18, [R1+0x394] ;  /* 0x0003940001127983 */ /* 0x000ee60000300800 */
[----:B------:R0:W-:Y:S02]  /*6f800*/  STL.64 [R1+0x7a8], R22 ;  /* 0x0007a81601007387 */ /* 0x0001e40000100a00 */
[----:B------:R-:W-:Y:S01]  /*6f810*/  IMAD R6, R28, 0x334, RZ ;  /* 0x000003341c067824 */ /* 0x000fe200078e02ff */
[----:B------:R-:W-:Y:S02]  /*6f820*/  F2FP.BF16.PACK_AB R9, R9, R17 ;  /* 0x000000110909723e */ /* 0x000fe400000010ff */
[----:B0-----:R-:W-:-:S04]  /*6f830*/  IADD3 R22, P5, R5, R2, RZ ;  /* 0x0000000205167210 */ /* 0x001fc80007fbe0ff */
[----:B------:R-:W-:Y:S01]  /*6f840*/  LEA.HI.X.SX32 R23, R10, R3, 0x1, P5 ;  /* 0x000000030a177211 */ /* 0x000fe200028f0eff */
[C---:B------:R-:W-:Y:S01]  /*6f850*/  IMAD R7, R28.reuse, 0x336, RZ ;  /* 0x000003361c077824 */ /* 0x040fe200078e02ff */
[----:B--2---:R-:W-:Y:S02]  /*6f860*/  F2FP.BF16.PACK_AB R5, R15, R27 ;  /* 0x0000001b0f05723e */ /* 0x004fe400000010ff */
[----:B------:R-:W2:Y:S01]  /*6f870*/  LDL.LU R27, [R1+0x3b4] ;  /* 0x0003b400011b7983 */ /* 0x000ea20000300800 */
[----:B------:R-:W2:Y:S02]  /*6f880*/  LDL.LU R17, [R1+0x3a4] ;  /* 0x0003a40001117983 */ /* 0x000ea40000300800 */
[----:B------:R0:W-:Y:S02]  /*6f890*/  STL.64 [R1+0x7a0], R22 ;  /* 0x0007a01601007387 */ /* 0x0001e40000100a00 */
[----:B------:R-:W-:Y:S01]  /*6f8a0*/  IMAD R15, R28, 0x19a, RZ ;  /* 0x0000019a1c0f7824 */ /* 0x000fe200078e02ff */
[----:B0-----:R-:W-:-:S04]  /*6f8b0*/  IADD3 R22, P5, R6, R2, RZ ;  /* 0x0000000206167210 */ /* 0x001fc80007fbe0ff */
[----:B------:R-:W-:Y:S01]  /*6f8c0*/  LEA.HI.X.SX32 R23, R15, R3, 0x1, P5 ;  /* 0x000000030f177211 */ /* 0x000fe200028f0eff */
[----:B-----5:R-:W-:Y:S01]  /*6f8d0*/  F2FP.BF16.PACK_AB R6, R13, R11 ;  /* 0x0000000b0d06723e */ /* 0x020fe200000010ff */
[----:B------:R-:W4:Y:S01]  /*6f8e0*/  LDL.LU R15, [R1+0x3d4] ;  /* 0x0003d400010f7983 */ /* 0x000f220000300800 */
[----:B------:R-:W-:Y:S02]  /*6f8f0*/  IMAD R13, R28, 0x19b, RZ ;  /* 0x0000019b1c0d7824 */ /* 0x000fe400078e02ff */
[----:B------:R0:W-:Y:S02]  /*6f900*/  STL.64 [R1+0x798], R22 ;  /* 0x0007981601007387 */ /* 0x0001e40000100a00 */
[----:B0-----:R-:W-:Y:S01]  /*6f910*/  IADD3 R22, P5, R7, R2, RZ ;  /* 0x0000000207167210 */ /* 0x001fe20007fbe0ff */
[----:B------:R-:W-:Y:S02]  /*6f920*/  F2FP.BF16.PACK_AB R7, R24, R25 ;  /* 0x000000191807723e */ /* 0x000fe400000010ff */
[----:B------:R-:W5:Y:S01]  /*6f930*/  LDL.LU R24, [R1+0x3ec] ;  /* 0x0003ec0001187983 */ /* 0x000f620000300800 */
[----:B------:R-:W5:Y:S01]  /*6f940*/  LDL.LU R25, [R1+0x3e4] ;  /* 0x0003e40001197983 */ /* 0x000f620000300800 */
[----:B------:R-:W-:-:S02]  /*6f950*/  LEA.HI.X.SX32 R23, R13, R3, 0x1, P5 ;  /* 0x000000030d177211 */ /* 0x000fc400028f0eff */
[----:B------:R-:W2:Y:S01]  /*6f960*/  LDL.LU R13, [R1+0x39c] ;  /* 0x00039c00010d7983 */ /* 0x000ea20000300800 */
[----:B------:R-:W-:Y:S01]  /*6f970*/  IMAD R11, R28, 0x338, RZ ;  /* 0x000003381c0b7824 */ /* 0x000fe200078e02ff */
[----:B---3--:R-:W-:Y:S01]  /*6f980*/  F2FP.BF16.PACK_AB R10, R18, R12 ;  /* 0x0000000c120a723e */ /* 0x008fe200000010ff */
[----:B------:R0:W-:Y:S02]  /*6f990*/  STL.64 [R1+0x790], R22 ;  /* 0x0007901601007387 */ /* 0x0001e40000100a00 */
[C---:B------:R-:W-:Y:S02]  /*6f9a0*/  IMAD R18, R28.reuse, 0x19c, RZ ;  /* 0x0000019c1c127824 */ /* 0x040fe400078e02ff */
[----:B------:R-:W-:Y:S01]  /*6f9b0*/  IMAD R12, R28, 0x33a, RZ ;  /* 0x0000033a1c0c7824 */ /* 0x000fe200078e02ff */
[----:B0-----:R-:W-:-:S04]  /*6f9c0*/  IADD3 R22, P5, R11, R2, RZ ;  /* 0x000000020b167210 */ /* 0x001fc80007fbe0ff */
[----:B------:R-:W-:Y:S01]  /*6f9d0*/  LEA.HI.X.SX32 R23, R18, R3, 0x1, P5 ;  /* 0x0000000312177211 */ /* 0x000fe200028f0eff */
[----:B------:R-:W-:Y:S04]  /*6f9e0*/  STS.128 [R0+0x100], R4 ;  /* 0x0001000400007388 */ /* 0x000fe80000000c00 */
[----:B------:R0:W-:Y:S02]  /*6f9f0*/  STL.64 [R1+0x788], R22 ;  /* 0x0007881601007387 */ /* 0x0001e40000100a00 */
[----:B0-----:R-:W-:Y:S02]  /*6fa00*/  IADD3 R22, P5, R12, R2, RZ ;  /* 0x000000020c167210 */ /* 0x001fe40007fbe0ff */
[----:B------:R-:W4:Y:S01]  /*6fa10*/  LDL.LU R7, [R1+0x3dc] ;  /* 0x0003dc0001077983 */ /* 0x000f220000300800 */
[----:B--2---:R-:W-:Y:S01]  /*6fa20*/  F2FP.BF16.PACK_AB R11, R13, R14 ;  /* 0x0000000e0d0b723e */ /* 0x004fe200000010ff */
[----:B------:R-:W-:-:S04]  /*6fa30*/  IMAD R14, R28, 0x19d, RZ ;  /* 0x0000019d1c0e7824 */ /* 0x000fc800078e02ff */
[----:B------:R0:W-:Y:S01]  /*6fa40*/  STS.128 [R0+0x180], R8 ;  /* 0x0001800800007388 */ /* 0x0001e20000000c00 */
[----:B------:R-:W-:-:S03]  /*6fa50*/  LEA.HI.X.SX32 R23, R14, R3, 0x1, P5 ;  /* 0x000000030e177211 */ /* 0x000fc600028f0eff */
[----:B0-----:R-:W2:Y:S01]  /*6fa60*/  LDL.LU R11, [R1+0x3c4] ;  /* 0x0003c400010b7983 */ /* 0x001ea20000300800 */
[----:B------:R-:W2:Y:S02]  /*6fa70*/  LDL.LU R14, [R1+0x3cc] ;  /* 0x0003cc00010e7983 */ /* 0x000ea40000300800 */
[C---:B------:R-:W-:Y:S02]  /*6fa80*/  IMAD R13, R28.reuse, 0x33c, RZ ;  /* 0x0000033c1c0d7824 */ /* 0x040fe400078e02ff */
[----:B------:R-:W3:Y:S01]  /*6fa90*/  LDL.LU R8, [R1+0x400] ;  /* 0x0004000001087983 */ /* 0x000ee20000300800 */
[----:B------:R-:W3:Y:S01]  /*6faa0*/  LDL.LU R10, [R1+0x3fc] ;  /* 0x0003fc00010a7983 */ /* 0x000ee20000300800 */
[----:B------:R0:W-:Y:S02]  /*6fab0*/  STL.64 [R1+0x780], R22 ;  /* 0x0007801601007387 */ /* 0x0001e40000100a00 */
[C---:B------:R-:W-:Y:S01]  /*6fac0*/  IMAD R18, R28.reuse, 0x19e, RZ ;  /* 0x0000019e1c127824 */ /* 0x040fe200078e02ff */
[----:B------:R-:W-:Y:S01]  /*6fad0*/  F2FP.BF16.PACK_AB R12, R27, R17 ;  /* 0x000000111b0c723e */ /* 0x000fe200000010ff */
[----:B------:R-:W-:Y:S01]  /*6fae0*/  IMAD R4, R28, 0x33e, RZ ;  /* 0x0000033e1c047824 */ /* 0x000fe200078e02ff */
[----:B------:R-:W3:Y:S01]  /*6faf0*/  LDL.LU R27, [R1+0x408] ;  /* 0x00040800011b7983 */ /* 0x000ee20000300800 */
[----:B------:R-:W3:Y:S02]  /*6fb00*/  LDL.LU R17, [R1+0x404] ;  /* 0x0004040001117983 */ /* 0x000ee40000300800 */
[----:B------:R-:W3:Y:S01]  /*6fb10*/  LDL.LU R9, [R1+0x410] ;  /* 0x0004100001097983 */ /* 0x000ee20000300800 */
[----:B0-----:R-:W-:-:S04]  /*6fb20*/  IADD3 R22, P5, R13, R2, RZ ;  /* 0x000000020d167210 */ /* 0x001fc80007fbe0ff */
[----:B------:R-:W-:Y:S01]  /*6fb30*/  LEA.HI.X.SX32 R23, R18, R3, 0x1, P5 ;  /* 0x0000000312177211 */ /* 0x000fe200028f0eff */
[C---:B------:R-:W-:Y:S01]  /*6fb40*/  IMAD R6, R28.reuse, 0x19f, RZ ;  /* 0x0000019f1c067824 */ /* 0x040fe200078e02ff */
[----:B------:R-:W3:Y:S03]  /*6fb50*/  LDL.LU R18, [R1+0x40c] ;  /* 0x00040c0001127983 */ /* 0x000ee60000300800 */
[----:B------:R0:W-:Y:S02]  /*6fb60*/  STL.64 [R1+0x758], R22 ;  /* 0x0007581601007387 */ /* 0x0001e40000100a00 */
[----:B------:R-:W-:Y:S01]  /*6fb70*/  IMAD R5, R28, 0x340, RZ ;  /* 0x000003401c057824 */ /* 0x000fe200078e02ff */
[----:B0-----:R-:W-:-:S04]  /*6fb80*/  IADD3 R22, P5, R4, R2, RZ ;  /* 0x0000000204167210 */ /* 0x001fc80007fbe0ff */
[----:B------:R-:W-:Y:S01]  /*6fb90*/  LEA.HI.X.SX32 R23, R6, R3, 0x1, P5 ;  /* 0x0000000306177211 */ /* 0x000fe200028f0eff */
[----:B------:R-:W-:Y:S01]  /*6fba0*/  IMAD R4, R28, 0x342, RZ ;  /* 0x000003421c047824 */ /* 0x000fe200078e02ff */
[----:B--2---:R-:W-:Y:S02]  /*6fbb0*/  F2FP.BF16.PACK_AB R13, R14, R11 ;  /* 0x0000000b0e0d723e */ /* 0x004fe400000010ff */
[----:B------:R-:W2:Y:S01]  /*6fbc0*/  LDL.LU R11, [R1+0x414] ;  /* 0x00041400010b7983 */ /* 0x000ea20000300800 */
[----:B------:R-:W2:Y:S02]  /*6fbd0*/  LDL.LU R6, [R1+0x3f4] ;  /* 0x0003f40001067983 */ /* 0x000ea40000300800 */
[----:B------:R0:W-:Y:S01]  /*6fbe0*/  STL.64 [R1+0x750], R22 ;  /* 0x0007501601007387 */ /* 0x0001e20000100a00 */
[----:B----4-:R-:W-:Y:S01]  /*6fbf0*/  F2FP.BF16.PACK_AB R14, R7, R15 ;  /* 0x0000000f070e723e */ /* 0x010fe200000010ff */
[----:B-----5:R-:W-:Y:S02]  /*6fc00*/  F2FP.BF16.PACK_AB R15, R24, R25 ;  /* 0x00000019180f723e */ /* 0x020fe400000010ff */
[----:B------:R-:W4:Y:S01]  /*6fc10*/  LDL.LU R24, [R1+0x428] ;  /* 0x0004280001187983 */ /* 0x000f220000300800 */
[----:B------:R-:W4:Y:S02]  /*6fc20*/  LDL.LU R25, [R1+0x424] ;  /* 0x0004240001197983 */ /* 0x000f240000300800 */
[----:B0-----:R-:W-:Y:S01]  /*6fc30*/  IMAD R23, R28, 0x1a0, RZ ;  /* 0x000001a01c177824 */ /* 0x001fe200078e02ff */
[----:B------:R-:W-:-:S04]  /*6fc40*/  IADD3 R22, P5, R5, R2, RZ ;  /* 0x0000000205167210 */ /* 0x000fc80007fbe0ff */
[----:B------:R-:W-:-:S05]  /*6fc50*/  LEA.HI.X.SX32 R23, R23, R3, 0x1, P5 ;  /* 0x0000000317177211 */ /* 0x000fca00028f0eff */
[----:B------:R0:W-:Y:S02]  /*6fc60*/  STL.64 [R1+0x748], R22 ;  /* 0x0007481601007387 */ /* 0x0001e40000100a00 */
[----:B0-----:R-:W-:Y:S02]  /*6fc70*/  IADD3 R22, P5, R4, R2, RZ ;  /* 0x0000000204167210 */ /* 0x001fe40007fbe0ff */
[----:B------:R-:W2:Y:S01]  /*6fc80*/  LDL.LU R4, [R1+0x3f8] ;  /* 0x0003f80001047983 */ /* 0x000ea20000300800 */
[----:B------:R-:W-:-:S03]  /*6fc90*/  IMAD R7, R28, 0x1a1, RZ ;  /* 0x000001a11c077824 */ /* 0x000fc600078e02ff */
[----:B------:R0:W-:Y:S01]  /*6fca0*/  STS.128 [R0+0x200], R12 ;  /* 0x0002000c00007388 */ /* 0x0001e20000000c00 */
[----:B------:R-:W-:Y:S01]  /*6fcb0*/  IMAD R5, R28, 0x344, RZ ;  /* 0x000003441c057824 */ /* 0x000fe200078e02ff */
[----:B------:R-:W-:Y:S02]  /*6fcc0*/  LEA.HI.X.SX32 R23, R7, R3, 0x1, P5 ;  /* 0x0000000307177211 */ /* 0x000fe400028f0eff */
[----:B0-----:R-:W5:Y:S01]  /*6fcd0*/  LDL.LU R15, [R1+0x418] ;  /* 0x00041800010f7983 */ /* 0x001f620000300800 */
[----:B------:R-:W4:Y:S02]  /*6fce0*/  LDL.LU R12, [R1+0x41c] ;  /* 0x00041c00010c7983 */ /* 0x000f240000300800 */
[----:B------:R-:W4:Y:S02]  /*6fcf0*/  LDL.LU R14, [R1+0x42c] ;  /* 0x00042c00010e7983 */ /* 0x000f240000300800 */
[----:B------:R0:W-:Y:S02]  /*6fd00*/  STL.64 [R1+0x740], R22 ;  /* 0x0007401601007387 */ /* 0x0001e40000100a00 */
[----:B0-----:R-:W-:-:S04]  /*6fd10*/  IADD3 R22, P5, R5, R2, RZ ;  /* 0x0000000205167210 */ /* 0x001fc80007fbe0ff */
[----:B------:R-:W-:Y:S01]  /*6fd20*/  LEA.HI.X.SX32 R23, R29, R3, 0x1, P5 ;  /* 0x000000031d177211 */ /* 0x000fe200028f0eff */
[----:B---3--:R-:W-:Y:S02]  /*6fd30*/  F2FP.BF16.PACK_AB R5, R8, R10 ;  /* 0x0000000a0805723e */ /* 0x008fe400000010ff */
[----:B------:R-:W-:Y:S02]  /*6fd40*/  IMAD R10, R28, 0x1a3, RZ ;  /* 0x000001a31c0a7824 */ /* 0x000fe400078e02ff */
[----:B------:R0:W-:Y:S01]  /*6fd50*/  STL.64 [R1+0x708], R22 ;  /* 0x0007081601007387 */ /* 0x0001e20000100a00 */
[----:B--2---:R-:W-:Y:S01]  /*6fd60*/  F2FP.BF16.PACK_AB R4, R4, R6 ;  /* 0x000000060404723e */ /* 0x004fe200000010ff */
[----:B------:R-:W-:-:S05]  /*6fd70*/  IMAD R6, R28, 0x346, RZ ;  /* 0x000003461c067824 */ /* 0x000fca00078e02ff */
[----:B0-----:R-:W-:Y:S01]  /*6fd80*/  IADD3 R22, P5, R6, R2, RZ ;  /* 0x0000000206167210 */ /* 0x001fe20007fbe0ff */
[----:B------:R-:W-:Y:S02]  /*6fd90*/  F2FP.BF16.PACK_AB R6, R27, R17 ;  /* 0x000000111b06723e */ /* 0x000fe400000010ff */
[----:B------:R-:W2:Y:S01]  /*6fda0*/  LDL.LU R27, [R1+0x458] ;  /* 0x00045800011b7983 */ /* 0x000ea20000300800 */
[----:B------:R-:W2:Y:S01]  /*6fdb0*/  LDL.LU R17, [R1+0x454] ;  /* 0x0004540001117983 */ /* 0x000ea20000300800 */
[----:B------:R-:W-:Y:S02]  /*6fdc0*/  LEA.HI.X.SX32 R23, R10, R3, 0x1, P5 ;  /* 0x000000030a177211 */ /* 0x000fe400028f0eff */
[----:B------:R-:W4:Y:S01]  /*6fdd0*/  LDL.LU R10, [R1+0x420] ;  /* 0x00042000010a7983 */ /* 0x000f220000300800 */
[C---:B------:R-:W-:Y:S01]  /*6fde0*/  IMAD R8, R28.reuse, 0x348, RZ ;  /* 0x000003481c087824 */ /* 0x040fe200078e02ff */
[----:B------:R-:W-:Y:S01]  /*6fdf0*/  F2FP.BF16.PACK_AB R7, R9, R18 ;  /* 0x000000120907723e */ /* 0x000fe200000010ff */
[----:B------:R0:W-:Y:S02]  /*6fe00*/  STL.64 [R1+0x700], R22 ;  /* 0x0007001601007387 */ /* 0x0001e40000100a00 */
[----:B------:R-:W-:-:S02]  /*6fe10*/  IMAD R18, R28, 0x1a4, RZ ;  /* 0x000001a41c127824 */ /* 0x000fc400078e02ff */
[----:B------:R-:W-:Y:S01]  /*6fe20*/  IMAD R9, R28, 0x34a, RZ ;  /* 0x0000034a1c097824 */ /* 0x000fe200078e02ff */
[----:B------:R-:W3:Y:S01]  /*6fe30*/  LDL.LU R29, [R1+0x464] ;  /* 0x00046400011d7983 */ /* 0x000ee20000300800 */
[-C--:B0-----:R-:W-:Y:S01]  /*6fe40*/  IADD3 R22, P5, R8, R2.reuse, RZ ;  /* 0x0000000208167210 */ /* 0x081fe20007fbe0ff */
[----:B-----5:R-:W-:Y:S02]  /*6fe50*/  F2FP.BF16.PACK_AB R8, R15, R11 ;  /* 0x0000000b0f08723e */ /* 0x020fe400000010ff */
[----:B------:R-:W5:Y:S01]  /*6fe60*/  LDL.LU R15, [R1+0x13d8] ;  /* 0x0013d800010f7983 */ /* 0x000f620000300800 */
[----:B------:R-:W-:Y:S02]  /*6fe70*/  LEA.HI.X.SX32 R23, R18, R3, 0x1, P5 ;  /* 0x0000000312177211 */ /* 0x000fe400028f0eff */
[----:B------:R-:W5:Y:S02]  /*6fe80*/  LDL.LU R18, [R1+0x474] ;  /* 0x0004740001127983 */ /* 0x000f640000300800 */
[----:B------:R-:W-:Y:S01]  /*6fe90*/  IMAD R13, R28, 0x1a5, RZ ;  /* 0x000001a51c0d7824 */ /* 0x000fe200078e02ff */
[----:B------:R0:W-:Y:S02]  /*6fea0*/  STL.64 [R1+0x6f8], R22 ;  /* 0x0006f81601007387 */ /* 0x0001e40000100a00 */
[----:B0-----:R-:W-:-:S04]  /*6feb0*/  IADD3 R22, P5, R9, R2, RZ ;  /* 0x0000000209167210 */ /* 0x001fc80007fbe0ff */
[----:B------:R-:W-:Y:S02]  /*6fec0*/  LEA.HI.X.SX32 R23, R13, R3, 0x1, P5 ;  /* 0x000000030d177211 */ /* 0x000fe400028f0eff */
[----:B------:R-:W2:Y:S01]  /*6fed0*/  LDL.LU R13, [R1+0x430] ;  /* 0x00043000010d7983 */ /* 0x000ea20000300800 */
[----:B------:R-:W-:-:S03]  /*6fee0*/  IMAD R11, R28, 0x34c, RZ ;  /* 0x0000034c1c0b7824 */ /* 0x000fc600078e02ff */
[----:B------:R-:W-:Y:S01]  /*6fef0*/  STS.128 [R0+0x280], R4 ;  /* 0x0002800400007388 */ /* 0x000fe20000000c00 */
[----:B----4-:R-:W-:Y:S01]  /*6ff00*/  F2FP.BF16.PACK_AB R9, R10, R12 ;  /* 0x0000000c0a09723e */ /* 0x010fe200000010ff */
[----:B------:R-:W-:Y:S02]  /*6ff10*/  F2FP.BF16.PACK_AB R10, R24, R25 ;  /* 0x00000019180a723e */ /* 0x000fe400000010ff */
[----:B------:R-:W4:Y:S01]  /*6ff20*/  LDL.LU R24, [R1+0x13e0] ;  /* 0x0013e00001187983 */ /* 0x000f220000300800 */
[----:B------:R-:W4:Y:S02]  /*6ff30*/  LDL.LU R25, [R1+0x13dc] ;  /* 0x0013dc0001197983 */ /* 0x000f240000300800 */
[----:B------:R0:W-:Y:S02]  /*6ff40*/  STL.64 [R1+0x6f0], R22 ;  /* 0x0006f01601007387 */ /* 0x0001e40000100a00 */
[----:B0-----:R-:W-:Y:S01]  /*6ff50*/  IMAD R23, R28, 0x1a6, RZ ;  /* 0x000001a61c177824 */ /* 0x001fe200078e02ff */
[----:B------:R-:W-:-:S04]  /*6ff60*/  IADD3 R22, P5, R11, R2, RZ ;  /* 0x000000020b167210 */ /* 0x000fc80007fbe0ff */
[----:B------:R-:W-:-:S05]  /*6ff70*/  LEA.HI.X.SX32 R23, R23, R3, 0x1, P5 ;  /* 0x0000000317177211 */ /* 0x000fca00028f0eff */
[----:B------:R0:W-:Y:S01]  /*6ff80*/  STL.64 [R1+0x6e8], R22 ;  /* 0x0006e81601007387 */ /* 0x0001e20000100a00 */
[----:B------:R-:W3:Y:S02]  /*6ff90*/  LDL.LU R7, [R1+0x468] ;  /* 0x0004680001077983 */ /* 0x000ee40000300800 */
[----:B------:R-:W-:-:S05]  /*6ffa0*/  IMAD R12, R28, 0x34e, RZ ;  /* 0x0000034e1c0c7824 */ /* 0x000fca00078e02ff */
[----:B0-----:R-:W-:Y:S02]  /*6ffb0*/  IADD3 R22, P5, R12, R2, RZ ;  /* 0x000000020c167210 */ /* 0x001fe40007fbe0ff */
[----:B--2---:R-:W-:Y:S01]  /*6ffc0*/  F2FP.BF16.PACK_AB R11, R13, R14 ;  /* 0x0000000e0d0b723e */ /* 0x004fe200000010ff */
[C---:B------:R-:W-:Y:S02]  /*6ffd0*/  IMAD R14, R28.reuse, 0x1a7, RZ ;  /* 0x000001a71c0e7824 */ /* 0x040fe400078e02ff */
[----:B------:R-:W-:-:S03]  /*6ffe0*/  IMAD R13, R28, 0x350, RZ ;  /* 0x000003501c0d7824 */ /* 0x000fc600078e02ff */
[----:B------:R-:W-:Y:S01]  /*6fff0*/  LEA.HI.X.SX32 R23, R14, R3, 0x1, P5 ;  /* 0x000000030e177211 */ /* 0x000fe200028f0eff */
[----:B------:R0:W-:Y:S04]  /*70000*/  STS.128 [R0+0x300], R8 ;  /* 0x0003000800007388 */ /* 0x0001e80000000c00 */
[----:B------:R1:W-:Y:S01]  /*70010*/  STL.64 [R1+0x6e0], R22 ;  /* 0x0006e01601007387 */ /* 0x0003e20000100a00 */
[----:B------:R-:W-:Y:S01]  /*70020*/  F2FP.BF16.PACK_AB R12, R27, R17 ;  /* 0x000000111b0c723e */ /* 0x000fe200000010ff */
[C---:B------:R-:W-:Y:S02]  /*70030*/  IMAD R4, R28.reuse, 0x352, RZ ;  /* 0x000003521c047824 */ /* 0x040fe400078e02ff */
[C---:B0-----:R-:W-:Y:S01]  /*70040*/  IMAD R11, R28.reuse, 0x1a8, RZ ;  /* 0x000001a81c0b7824 */ /* 0x041fe200078e02ff */
[----:B-1----:R-:W-:Y:S01]  /*70050*/  IADD3 R22, P5, R13, R2, RZ ;  /* 0x000000020d167210 */ /* 0x002fe20007fbe0ff */
[----:B------:R-:W2:Y:S01]  /*70060*/  LDL.LU R8, [R1+0x1468] ;  /* 0x0014680001087983 */ /* 0x000ea20000300800 */
[----:B------:R-:W2:Y:S02]  /*70070*/  LDL.LU R10, [R1+0x1464] ;  /* 0x00146400010a7983 */ /* 0x000ea40000300800 */
[----:B------:R-:W2:Y:S01]  /*70080*/  LDL.LU R27, [R1+0x1414] ;  /* 0x00141400011b7983 */ /* 0x000ea20000300800 */
[----:B------:R-:W-:Y:S01]  /*70090*/  LEA.HI.X.SX32 R23, R11, R3, 0x1, P5 ;  /* 0x000000030b177211 */ /* 0x000fe200028f0eff */
[----:B------:R-:W2:Y:S01]  /*700a0*/  LDL.LU R17, [R1+0x1410] ;  /* 0x0014100001117983 */ /* 0x000ea20000300800 */
[----:B------:R-:W2:Y:S02]  /*700b0*/  LDL.LU R9, [R1+0x1478] ;  /* 0x0014780001097983 */ /* 0x000ea40000300800 */
[----:B------:R-:W2:Y:S02]  /*700c0*/  LDL.LU R11, [R1+0x1474] ;  /* 0x00147400010b7983 */ /* 0x000ea40000300800 */
[C---:B------:R-:W-:Y:S01]  /*700d0*/  IMAD R6, R28.reuse, 0x1a9, RZ ;  /* 0x000001a91c067824 */ /* 0x040fe200078e02ff */
[----:B------:R0:W-:Y:S01]  /*700e0*/  STL.64 [R1+0x6b8], R22 ;  /* 0x0006b81601007387 */ /* 0x0001e20000100a00 */
[----:B------:R-:W-:Y:S01]  /*700f0*/  IMAD R5, R28, 0x354, RZ ;  /* 0x000003541c057824 */ /* 0x000fe200078e02ff */
[----:B-----5:R-:W-:-:S02]  /*70100*/  F2FP.BF16.PACK_AB R14, R15, R18 ;  /* 0x000000120f0e723e */ /* 0x020fc400000010ff */
[----:B0-----:R-:W-:-:S04]  /*70110*/  IADD3 R22, P5, R4, R2, RZ ;  /* 0x0000000204167210 */ /* 0x001fc80007fbe0ff */
[----:B------:R-:W-:Y:S01]  /*70120*/  LEA.HI.X.SX32 R23, R6, R3, 0x1, P5 ;  /* 0x0000000306177211 */ /* 0x000fe200028f0eff */
[----:B------:R-:W-:Y:S01]  /*70130*/  IMAD R4, R28, 0x356, RZ ;  /* 0x000003561c047824 */ /* 0x000fe200078e02ff */
[----:B----4-:R-:W-:Y:S02]  /*70140*/  F2FP.BF16.PACK_AB R15, R24, R25 ;  /* 0x00000019180f723e */ /* 0x010fe400000010ff */
[----:B---3--:R-:W-:Y:S02]  /*70150*/  F2FP.BF16.PACK_AB R13, R7, R29 ;  /* 0x0000001d070d723e */ /* 0x008fe400000010ff */
[----:B------:R-:W3:Y:S01]  /*70160*/  LDL.LU R29, [R1+0x141c] ;  /* 0x00141c00011d7983 */ /* 0x000ee20000300800 */
[----:B------:R-:W3:Y:S02]  /*70170*/  LDL.LU R18, [R1+0x1418] ;  /* 0x0014180001127983 */ /* 0x000ee40000300800 */
[----:B------:R0:W-:Y:S02]  /*70180*/  STL.64 [R1+0x6b0], R22 ;  /* 0x0006b01601007387 */ /* 0x0001e40000100a00 */
[----:B0-----:R-:W-:Y:S01]  /*70190*/  IMAD R23, R28, 0x1aa, RZ ;  /* 0x000001aa1c177824 */ /* 0x001fe200078e02ff */
[----:B------:R-:W-:-:S02]  /*701a0*/  IADD3 R22, P5, R5, R2, RZ ;  /* 0x0000000205167210 */ /* 0x000fc40007fbe0ff */
[----:B------:R-:W4:Y:S01]  /*701b0*/  LDL.LU R5, [R1+0x1408] ;  /* 0x0014080001057983 */ /* 0x000f220000300800 */
[----:B------:R-:W5:Y:S01]  /*701c0*/  LDL.LU R24, [R1+0x1438] ;  /* 0x0014380001187983 */ /* 0x000f620000300800 */
[----:B------:R-:W-:Y:S01]  /*701d0*/  LEA.HI.X.SX32 R23, R23, R3, 0x1, P5 ;  /* 0x0000000317177211 */ /* 0x000fe200028f0eff */
[----:B------:R-:W5:Y:S04]  /*701e0*/  LDL.LU R25, [R1+0x142c] ;  /* 0x00142c0001197983 */ /* 0x000f680000300800 */
[----:B------:R0:W-:Y:S02]  /*701f0*/  STL.64 [R1+0x6a8], R22 ;  /* 0x0006a81601007387 */ /* 0x0001e40000100a00 */
[----:B0-----:R-:W-:Y:S02]  /*70200*/  IADD3 R22, P5, R4, R2, RZ ;  /* 0x0000000204167210 */ /* 0x001fe40007fbe0ff */
[----:B------:R-:W4:Y:S01]  /*70210*/  LDL.LU R4, [R1+0x140c] ;  /* 0x00140c0001047983 */ /* 0x000f220000300800 */
[----:B------:R-:W-:-:S02]  /*70220*/  IMAD R7, R28, 0x1ab, RZ ;  /* 0x000001ab1c077824 */ /* 0x000fc400078e02ff */
[----:B------:R-:W-:Y:S01]  /*70230*/  IMAD R6, R28, 0x358, RZ ;  /* 0x000003581c067824 */ /* 0x000fe200078e02ff */
[----:B------:R0:W-:Y:S02]  /*70240*/  STS.128 [R0+0x380], R12 ;  /* 0x0003800c00007388 */ /* 0x0001e40000000c00 */
[----:B------:R-:W-:Y:S02]  /*70250*/  LEA.HI.X.SX32 R23, R7, R3, 0x1, P5 ;  /* 0x0000000307177211 */ /* 0x000fe400028f0eff */
[----:B--2---:R-:W-:Y:S01]  /*70260*/  F2FP.BF16.PACK_AB R8, R8, R10 ;  /* 0x0000000a0808723e */ /* 0x004fe200000010ff */
[----:B0-----:R-:W2:Y:S01]  /*70270*/  LDL.LU R12, [R1+0x1484] ;  /* 0x00148400010c7983 */ /* 0x001ea20000300800 */
[----:B------:R-:W2:Y:S02]  /*70280*/  LDL.LU R14, [R1+0x1498] ;  /* 0x00149800010e7983 */ /* 0x000ea40000300800 */
[----:B------:R0:W-:Y:S02]  /*70290*/  STL.64 [R1+0x6a0], R22 ;  /* 0x0006a01601007387 */ /* 0x0001e40000100a00 */
[----:B------:R-:W-:-:S02]  /*702a0*/  IMAD R15, R28, 0x1ac, RZ ;  /* 0x000001ac1c0f7824 */ /* 0x000fc400078e02ff */
[----:B------:R-:W-:Y:S01]  /*702b0*/  IMAD R10, R28, 0x1ad, RZ ;  /* 0x000001ad1c0a7824 */ /* 0x000fe200078e02ff */
[----:B0-----:R-:W-:-:S04]  /*702c0*/  IADD3 R22, P5, R6, R2, RZ ;  /* 0x0000000206167210 */ /* 0x001fc80007fbe0ff */
[----:B------:R-:W-:-:S05]  /*702d0*/  LEA.HI.X.SX32 R23, R15, R3, 0x1, P5 ;  /* 0x000000030f177211 */ /* 0x000fca00028f0eff */
[----:B------:R0:W-:Y:S01]  /*702e0*/  STL.64 [R1+0x668], R22 ;  /* 0x0006681601007387 */ /* 0x0001e20000100a00 */
[C---:B------:R-:W-:Y:S02]  /*702f0*/  IMAD R6, R28.reuse, 0x35c, RZ ;  /* 0x0000035c1c067824 */ /* 0x040fe400078e02ff */
[C---:B------:R-:W-:Y:S02]  /*70300*/  IMAD R7, R28.reuse, 0x35e, RZ ;  /* 0x0000035e1c077824 */ /* 0x040fe400078e02ff */
[C---:B------:R-:W-:Y:S01]  /*70310*/  IMAD R13, R28.reuse, 0x1af, RZ ;  /* 0x000001af1c0d7824 */ /* 0x040fe200078e02ff */
[----:B------:R-:W-:Y:S01]  /*70320*/  F2FP.BF16.PACK_AB R9, R9, R11 ;  /* 0x0000000b0909723e */ /* 0x000fe200000010ff */
[----:B------:R-:W-:Y:S01]  /*70330*/  IMAD R11, R28, 0x360, RZ ;  /* 0x000003601c0b7824 */ /* 0x000fe200078e02ff */
[----:B----4-:R-:W-:Y:S01]  /*70340*/  F2FP.BF16.PACK_AB R4, R4, R5 ;  /* 0x000000050404723e */ /* 0x010fe200000010ff */
[----:B------:R-:W-:-:S05]  /*70350*/  IMAD R5, R28, 0x35a, RZ ;  /* 0x0000035a1c057824 */ /* 0x000fca00078e02ff */
[-C--:B0-----:R-:W-:Y:S01]  /*70360*/  IADD3 R22, P5, R5, R2.reuse, RZ ;  /* 0x0000000205167210 */ /* 0x081fe20007fbe0ff */
[----:B------:R-:W-:Y:S02]  /*70370*/  F2FP.BF16.PACK_AB R5, R27, R17 ;  /* 0x000000111b05723e */ /* 0x000fe400000010ff */
[----:B------:R-:W4:Y:S01]  /*70380*/  LDL.LU R27, [R1+0x14e8] ;  /* 0x0014e800011b7983 */ /* 0x000f220000300800 */
[----:B------:R-:W-:Y:S01]  /*70390*/  LEA.HI.X.SX32 R23, R10, R3, 0x1, P5 ;  /* 0x000000030a177211 */ /* 0x000fe200028f0eff */
[----:B------:R-:W4:Y:S02]  /*703a0*/  LDL.LU R17, [R1+0x14e4] ;  /* 0x0014e40001117983 */ /* 0x000f240000300800 */
[----:B------:R-:W2:Y:S02]  /*703b0*/  LDL.LU R10, [R1+0x1488] ;  /* 0x00148800010a7983 */ /* 0x000ea40000300800 */
[----:B------:R0:W-:Y:S01]  /*703c0*/  STL.64 [R1+0x660], R22 ;  /* 0x0006601601007387 */ /* 0x0001e20000100a00 */
[----:B------:R-:W4:Y:S02]  /*703d0*/  LDL.LU R15, [R1+0x14ec] ;  /* 0x0014ec00010f7983 */ /* 0x000f240000300800 */
[----:B0-----:R-:W-:Y:S01]  /*703e0*/  IMAD R23, R28, 0x1ae, RZ ;  /* 0x000001ae1c177824 */ /* 0x001fe200078e02ff */
[----:B------:R-:W-:Y:S01]  /*703f0*/  IADD3 R22, P5, R6, R2, RZ ;  /* 0x0000000206167210 */ /* 0x000fe20007fbe0ff */
[----:B---3--:R-:W-:-:S02]  /*70400*/  F2FP.BF16.PACK_AB R6, R29, R18 ;  /* 0x000000121d06723e */ /* 0x008fc400000010ff */
[----:B------:R-:W3:Y:S01]  /*70410*/  LDL.LU R29, [R1+0x14f8] ;  /* 0x0014f800011d7983 */ /* 0x000ee20000300800 */
[----:B------:R-:W-:Y:S01]  /*70420*/  LEA.HI.X.SX32 R23, R23, R3, 0x1, P5 ;  /* 0x0000000317177211 */ /* 0x000fe200028f0eff */
[----:B------:R-:W3:Y:S04]  /*70430*/  LDL.LU R18, [R1+0x14f4] ;  /* 0x0014f40001127983 */ /* 0x000ee80000300800 */
[----:B------:R0:W-:Y:S02]  /*70440*/  STL.64 [R1+0x658], R22 ;  /* 0x0006581601007387 */ /* 0x0001e40000100a00 */
[----:B0-----:R-:W-:Y:S01]  /*70450*/  IADD3 R22, P5, R7, R2, RZ ;  /* 0x0000000207167210 */ /* 0x001fe20007fbe0ff */
[----:B-----5:R-:W-:Y:S02]  /*70460*/  F2FP.BF16.PACK_AB R7, R24, R25 ;  /* 0x000000191807723e */ /* 0x020fe400000010ff */
[----:B------:R-:W5:Y:S01]  /*70470*/  LDL.LU R24, [R1+0x1508] ;  /* 0x0015080001187983 */ /* 0x000f620000300800 */
[----:B------:R-:W5:Y:S01]  /*70480*/  LDL.LU R25, [R1+0x1504] ;  /* 0x0015040001197983 */ /* 0x000f620000300800 */
[----:B------:R-:W-:-:S02]  /*70490*/  LEA.HI.X.SX32 R23, R13, R3, 0x1, P5 ;  /* 0x000000030d177211 */ /* 0x000fc400028f0eff */
[----:B------:R-:W3:Y:S03]  /*704a0*/  LDL.LU R13, [R1+0x149c] ;  /* 0x00149c00010d7983 */ /* 0x000ee60000300800 */
[----:B------:R0:W-:Y:S01]  /*704b0*/  STL.64 [R1+0x650], R22 ;  /* 0x0006501601007387 */ /* 0x0001e20000100a00 */
[----:B------:R1:W-:Y:S01]  /*704c0*/  STS.128 [R0+0x400], R4 ;  /* 0x0004000400007388 */ /* 0x0003e20000000c00 */
[----:B0-----:R-:W-:Y:S01]  /*704d0*/  IMAD R23, R28, 0x1b0, RZ ;  /* 0x000001b01c177824 */ /* 0x001fe200078e02ff */
[----:B------:R-:W-:-:S04]  /*704e0*/  IADD3 R22, P5, R11, R2, RZ ;  /* 0x000000020b167210 */ /* 0x000fc80007fbe0ff */
[----:B------:R-:W-:-:S05]  /*704f0*/  LEA.HI.X.SX32 R23, R23, R3, 0x1, P5 ;  /* 0x0000000317177211 */ /* 0x000fca00028f0eff */
[----:B------:R0:W-:Y:S01]  /*70500*/  STL.64 [R1+0x648], R22 ;  /* 0x0006481601007387 */ /* 0x0001e20000100a00 */
[----:B-1----:R-:W5:Y:S02]  /*70510*/  LDL.LU R7, [R1+0x14f0] ;  /* 0x0014f00001077983 */ /* 0x002f640000300800 */
[C---:B------:R-:W-:Y:S02]  /*70520*/  IMAD R4, R28.reuse, 0x366, RZ ;  /* 0x000003661c047824 */ /* 0x040fe400078e02ff */
[C---:B------:R-:W-:Y:S02]  /*70530*/  IMAD R6, R28.reuse, 0x1b3, RZ ;  /* 0x000001b31c067824 */ /* 0x040fe400078e02ff */
[----:B------:R-:W-:Y:S01]  /*70540*/  IMAD R5, R28, 0x368, RZ ;  /* 0x000003681c057824 */ /* 0x000fe200078e02ff */
[----:B--2---:R-:W-:Y:S01]  /*70550*/  F2FP.BF16.PACK_AB R10, R10, R12 ;  /* 0x0000000c0a0a723e */ /* 0x004fe200000010ff */
[----:B------:R-:W-:-:S05]  /*70560*/  IMAD R12, R28, 0x362, RZ ;  /* 0x000003621c0c7824 */ /* 0x000fca00078e02ff */
[----:B0-----:R-:W-:Y:S01]  /*70570*/  IADD3 R22, P5, R12, R2, RZ ;  /* 0x000000020c167210 */ /* 0x001fe20007fbe0ff */
[----:B----4-:R-:W-:Y:S01]  /*70580*/  F2FP.BF16.PACK_AB R12, R27, R17 ;  /* 0x000000111b0c723e */ /* 0x010fe200000010ff */
[----:B---3--:R-:W-:Y:S01]  /*70590*/  F2FP.BF16.PACK_AB R11, R13, R14 ;  /* 0x0000000e0d0b723e */ /* 0x008fe200000010ff */
[C---:B------:R-:W-:Y:S02]  /*705a0*/  IMAD R14, R28.reuse, 0x1b1, RZ ;  /* 0x000001b11c0e7824 */ /* 0x040fe400078e02ff */
[----:B------:R-:W-:-:S03]  /*705b0*/  IMAD R13, R28, 0x364, RZ ;  /* 0x000003641c0d7824 */ /* 0x000fc600078e02ff */
[-C--:B------:R-:W-:Y:S01]  /*705c0*/  LEA.HI.X.SX32 R23, R14, R3.reuse, 0x1, P5 ;  /* 0x000000030e177211 */ /* 0x080fe200028f0eff */
[----:B------:R-:W-:Y:S04]  /*705d0*/  STS.128 [R0+0x480], R8 ;  /* 0x0004800800007388 */ /* 0x000fe80000000c00 */
[----:B------:R0:W-:Y:S02]  /*705e0*/  STL.64 [R1+0x640], R22 ;  /* 0x0006401601007387 */ /* 0x0001e40000100a00 */
[----:B0-----:R-:W-:Y:S02]  /*705f0*/  IADD3 R22, P5, R13, R2, RZ ;  /* 0x000000020d167210 */ /* 0x001fe40007fbe0ff */
[----:B------:R-:W2:Y:S01]  /*70600*/  LDL.LU R8, [R1+0x1530] ;  /* 0x0015300001087983 */ /* 0x000ea20000300800 */
[----:B------:R-:W2:Y:S02]  /*70610*/  LDL.LU R10, [R1+0x152c] ;  /* 0x00152c00010a7983 */ /* 0x000ea40000300800 */
[----:B------:R-:W3:Y:S01]  /*70620*/  LDL.LU R9, [R1+0x1534] ;  /* 0x0015340001097983 */ /* 0x000ee20000300800 */
[----:B------:R-:W-:Y:S01]  /*70630*/  LEA.HI.X.SX32 R23, R20, R3, 0x1, P5 ;  /* 0x0000000314177211 */ /* 0x000fe200028f0eff */
[----:B------:R-:W4:Y:S01]  /*70640*/  LDL.LU R27, [R1+0x1540] ;  /* 0x00154000011b7983 */ /* 0x000f220000300800 */
[----:B------:R-:W4:Y:S03]  /*70650*/  LDL.LU R17, [R1+0x153c] ;  /* 0x00153c0001117983 */ /* 0x000f260000300800 */
[----:B------:R0:W-:Y:S01]  /*70660*/  STL.64 [R1+0x618], R22 ;  /* 0x0006181601007387 */ /* 0x0001e20000100a00 */
[----:B------:R-:W-:Y:S01]  /*70670*/  F2FP.BF16.PACK_AB R14, R29, R18 ;  /* 0x000000121d0e723e */ /* 0x000fe200000010ff */
[----:B------:R-:W-:Y:S01]  /*70680*/  IMAD R18, R28, 0x1b4, RZ ;  /* 0x000001b41c127824 */ /* 0x000fe200078e02ff */
[----:B0-----:R-:W-:-:S04]  /*70690*/  IADD3 R22, P5, R4, R2, RZ ;  /* 0x0000000204167210 */ /* 0x001fc80007fbe0ff */
[----:B------:R-:W-:Y:S02]  /*706a0*/  LEA.HI.X.SX32 R23, R6, R3, 0x1, P5 ;  /* 0x0000000306177211 */ /* 0x000fe400028f0eff */
[----:B------:R-:W3:Y:S01]  /*706b0*/  LDL.LU R6, [R1+0x1524] ;  /* 0x0015240001067983 */ /* 0x000ee20000300800 */
[----:B------:R-:W3:Y:S02]  /*706c0*/  LDL.LU R11, [R1+0x1564] ;  /* 0x00156400010b7983 */ /* 0x000ee40000300800 */
[----:B------:R0:W-:Y:S01]  /*706d0*/  STL.64 [R1+0x610], R22 ;  /* 0x0006101601007387 */ /* 0x0001e20000100a00 */
[----:B-----5:R-:W-:Y:S01]  /*706e0*/  F2FP.BF16.PACK_AB R13, R7, R15 ;  /* 0x0000000f070d723e */ /* 0x020fe200000010ff */
[----:B------:R-:W-:Y:S01]  /*706f0*/  F2FP.BF16.PACK_AB R15, R24, R25 ;  /* 0x00000019180f723e */ /* 0x000fe200000010ff */
[----:B------:R-:W5:Y:S01]  /*70700*/  LDL.LU R20, [R1+0x156c] ;  /* 0x00156c0001147983 */ /* 0x000f620000300800 */
[----:B------:R-:W-:Y:S02]  /*70710*/  IMAD R4, R28, 0x36a, RZ ;  /* 0x0000036a1c047824 */ /* 0x000fe400078e02ff */
[----:B------:R-:W3:Y:S02]  /*70720*/  LDL.LU R24, [R1+0x1578] ;  /* 0x0015780001187983 */ /* 0x000ee40000300800 */
[----:B------:R-:W3:Y:S01]  /*70730*/  LDL.LU R25, [R1+0x1574] ;  /* 0x0015740001197983 */ /* 0x000ee20000300800 */
[----:B------:R-:W3:Y:S01]  /*70740*/  LDL.LU R29, [R1+0x1580] ;  /* 0x00158000011d7983 */ /* 0x000ee20000300800 */
[----:B0-----:R-:W-:-:S04]  /*70750*/  IADD3 R22, P5, R5, R2, RZ ;  /* 0x0000000205167210 */ /* 0x001fc80007fbe0ff */
[----:B------:R-:W-:Y:S01]  /*70760*/  LEA.HI.X.SX32 R23, R18, R3, 0x1, P5 ;  /* 0x0000000312177211 */ /* 0x000fe200028f0eff */
[----:B------:R-:W-:Y:S01]  /*70770*/  IMAD R7, R28, 0x1b5, RZ ;  /* 0x000001b51c077824 */ /* 0x000fe200078e02ff */
[----:B------:R-:W3:Y:S03]  /*70780*/  LDL.LU R18, [R1+0x157c] ;  /* 0x00157c0001127983 */ /* 0x000ee60000300800 */
[----:B------:R0:W-:Y:S01]  /*70790*/  STL.64 [R1+0x608], R22 ;  /* 0x0006081601007387 */ /* 0x0001e20000100a00 */
[----:B------:R1:W-:Y:S01]  /*707a0*/  STS.128 [R0+0x500], R12 ;  /* 0x0005000c00007388 */ /* 0x0003e20000000c00 */
[----:B0-----:R-:W-:-:S03]  /*707b0*/  IADD3 R22, P5, R4, R2, RZ ;  /* 0x0000000204167210 */ /* 0x001fc60007fbe0ff */
[----:B------:R-:W3:Y:S01]  /*707c0*/  LDL.LU R4, [R1+0x1528] ;  /* 0x0015280001047983 */ /* 0x000ee20000300800 */
[----:B-1----:R-:W4:Y:S01]  /*707d0*/  LDL.LU R13, [R1+0x1568] ;  /* 0x00156800010d7983 */ /* 0x002f220000300800 */
[----:B------:R-:W-:Y:S01]  /*707e0*/  LEA.HI.X.SX32 R23, R7, R3, 0x1, P5 ;  /* 0x0000000307177211 */ /* 0x000fe200028f0eff */
[----:B------:R-:W5:Y:S04]  /*707f0*/  LDL.LU R12, [R1+0x1570] ;  /* 0x00157000010c7983 */ /* 0x000f680000300800 */
[----:B------:R0:W-:Y:S04]  /*70800*/  STL.64 [R1+0x600], R22 ;  /* 0x0006001601007387 */ /* 0x0001e80000100a00 */
[----:B0-----:R-:W4:Y:S01]  /*70810*/  LDL.LU.64 R22, [R1+0x21c0] ;  /* 0x0021c00001167983 */ /* 0x001f220000300a00 */
[----:B------:R-:W4:Y:S02]  /*70820*/  LDL.LU R7, [R1+0x1538] ;  /* 0x0015380001077983 */ /* 0x000f240000300800 */
[----:B------:R-:W-:-:S02]  /*70830*/  IMAD R5, R28, 0x36c, RZ ;  /* 0x0000036c1c057824 */ /* 0x000fc400078e02ff */
[----:B------:R-:W-:-:S03]  /*70840*/  IMAD R15, R28, 0x1b6, RZ ;  /* 0x000001b61c0f7824 */ /* 0x000fc600078e02ff */
[----:B------:R-:W-:-:S04]  /*70850*/  IADD3 R14, P5, R5, R2, RZ ;  /* 0x00000002050e7210 */ /* 0x000fc80007fbe0ff */
[----:B------:R-:W-:-:S05]  /*70860*/  LEA.HI.X.SX32 R15, R15, R3, 0x1, P5 ;  /* 0x000000030f0f7211 */ /* 0x000fca00028f0eff */
[----:B------:R0:W-:Y:S01]  /*70870*/  STL.64 [R1+0x5c8], R14 ;  /* 0x0005c80e01007387 */ /* 0x0001e20000100a00 */
[----:B--2---:R-:W-:Y:S01]  /*70880*/  F2FP.BF16.PACK_AB R5, R8, R10 ;  /* 0x0000000a0805723e */ /* 0x004fe200000010ff */
[C---:B------:R-:W-:Y:S02]  /*70890*/  IMAD R10, R28.reuse, 0x1b7, RZ ;  /* 0x000001b71c0a7824 */ /* 0x040fe400078e02ff */
[----:B------:R-:W-:Y:S01]  /*708a0*/  IMAD R8, R28, 0x370, RZ ;  /* 0x000003701c087824 */ /* 0x000fe200078e02ff */
[----:B---3--:R-:W-:Y:S01]  /*708b0*/  F2FP.BF16.PACK_AB R4, R4, R6 ;  /* 0x000000060404723e */ /* 0x008fe200000010ff */
[----:B------:R-:W-:-:S05]  /*708c0*/  IMAD R6, R28, 0x36e, RZ ;  /* 0x0000036e1c067824 */ /* 0x000fca00078e02ff */
[----:B0-----:R-:W-:Y:S02]  /*708d0*/  IADD3 R14, P5, R6, R2, RZ ;  /* 0x00000002060e7210 */ /* 0x001fe40007fbe0ff */
[----:B----4-:R-:W-:Y:S01]  /*708e0*/  F2FP.BF16.PACK_AB R6, R7, R9 ;  /* 0x000000090706723e */ /* 0x010fe200000010ff */
[----:B------:R-:W-:Y:S02]  /*708f0*/  F2FP.BF16.PACK_AB R7, R27, R17 ;  /* 0x000000111b07723e */ /* 0x000fe400000010ff */
[----:B------:R-:W2:Y:S01]  /*70900*/  LDL.LU R27, [R1+0x15a8] ;  /* 0x0015a800011b7983 */ /* 0x000ea20000300800 */
[----:B------:R-:W2:Y:S01]  /*70910*/  LDL.LU R17, [R1+0x15a4] ;  /* 0x0015a40001117983 */ /* 0x000ea20000300800 */
[----:B------:R-:W-:Y:S01]  /*70920*/  LEA.HI.X.SX32 R15, R10, R3, 0x1, P5 ;  /* 0x000000030a0f7211 */ /* 0x000fe200028f0eff */
[----:B------:R-:W-:-:S04]  /*70930*/  IMAD R10, R28, 0x1b8, RZ ;  /* 0x000001b81c0a7824 */ /* 0x000fc800078e02ff */
[----:B------:R0:W-:Y:S01]  /*70940*/  STL.64 [R1+0x5c0], R14 ;  /* 0x0005c00e01007387 */ /* 0x0001e20000100a00 */
[----:B------:R-:W-:Y:S01]  /*70950*/  IMAD R9, R28, 0x372, RZ ;  /* 0x000003721c097824 */ /* 0x000fe200078e02ff */
[----:B0-----:R-:W-:-:S04]  /*70960*/  IADD3 R14, P5, R8, R2, RZ ;  /* 0x00000002080e7210 */ /* 0x001fc80007fbe0ff */
[----:B------:R-:W-:Y:S01]  /*70970*/  LEA.HI.X.SX32 R15, R10, R3, 0x1, P5 ;  /* 0x000000030a0f7211 */ /* 0x000fe200028f0eff */
[----:B------:R-:W-:Y:S02]  /*70980*/  F2FP.BF16.PACK_AB R8, R13, R11 ;  /* 0x0000000b0d08723e */ /* 0x000fe400000010ff */
[C---:B------:R-:W-:Y:S02]  /*70990*/  IMAD R13, R28.reuse, 0x1b9, RZ ;  /* 0x000001b91c0d7824 */ /* 0x040fe400078e02ff */
[----:B------:R-:W-:Y:S01]  /*709a0*/  IMAD R11, R28, 0x374, RZ ;  /* 0x000003741c0b7824 */ /* 0x000fe200078e02ff */
[----:B------:R0:W-:Y:S01]  /*709b0*/  STL.64 [R1+0x5b8], R14 ;  /* 0x0005b80e01007387 */ /* 0x0001e20000100a00 */
[----:B------:R-:W-:Y:S02]  /*709c0*/  F2FP.BF16.PACK_AB R10, R24, R25 ;  /* 0x00000019180a723e */ /* 0x000fe400000010ff */
[----:B0-----:R-:W-:Y:S01]  /*709d0*/  IADD3 R14, P5, R9, R2, RZ ;  /* 0x00000002090e7210 */ /* 0x001fe20007fbe0ff */
[----:B-----5:R-:W-:-:S03]  /*709e0*/  F2FP.BF16.PACK_AB R9, R12, R20 ;  /* 0x000000140c09723e */ /* 0x020fc600000010ff */
[-C--:B------:R-:W-:Y:S01]  /*709f0*/  LEA.HI.X.SX32 R15, R13, R3.reuse, 0x1, P5 ;  /* 0x000000030d0f7211 */ /* 0x080fe200028f0eff */
[----:B------:R-:W-:Y:S02]  /*70a00*/  IADD3 R24, P5, R11, R2, RZ ;  /* 0x000000020b187210 */ /* 0x000fe40007fbe0ff */
[----:B------:R-:W-:Y:S01]  /*70a10*/  IMAD R12, R28, 0x376, RZ ;  /* 0x000003761c0c7824 */ /* 0x000fe200078e02ff */
[----:B------:R-:W3:Y:S01]  /*70a20*/  LDL.LU R20, [R1+0x15b4] ;  /* 0x0015b40001147983 */ /* 0x000ee20000300800 */
[----:B------:R0:W-:Y:S01]  /*70a30*/  STL.64 [R1+0x5b0], R14 ;  /* 0x0005b00e01007387 */ /* 0x0001e20000100a00 */
[----:B------:R-:W-:Y:S02]  /*70a40*/  LEA.HI.X.SX32 R25, R19, R3, 0x1, P5 ;  /* 0x0000000313197211 */ /* 0x000fe400028f0eff */
[----:B------:R-:W-:Y:S01]  /*70a50*/  F2FP.BF16.PACK_AB R11, R29, R18 ;  /* 0x000000121d0b723e */ /* 0x000fe200000010ff */
[----:B------:R-:W-:Y:S01]  /*70a60*/  IADD3 R18, P5, R12, R2, RZ ;  /* 0x000000020c127210 */ /* 0x000fe20007fbe0ff */
[----:B------:R-:W-:Y:S01]  /*70a70*/  STS.128 [R0+0x580], R4 ;  /* 0x0005800400007388 */ /* 0x000fe20000000c00 */
[----:B------:R-:W-:-:S03]  /*70a80*/  IMAD R13, R28, 0x378, RZ ;  /* 0x000003781c0d7824 */ /* 0x000fc600078e02ff */
[----:B------:R-:W-:Y:S01]  /*70a90*/  STS.128 [R0+0x600], R8 ;  /* 0x0006000800007388 */ /* 0x000fe20000000c00 */
[----:B0-----:R-:W-:-:S03]  /*70aa0*/  IMAD R14, R28, 0x1bb, RZ ;  /* 0x000001bb1c0e7824 */ /* 0x001fc600078e02ff */
[----:B------:R-:W4:Y:S01]  /*70ab0*/  LDL.LU R15, [R1+0x15bc] ;  /* 0x0015bc00010f7983 */ /* 0x000f220000300800 */
[----:B------:R0:W-:Y:S01]  /*70ac0*/  STL.64 [R1+0x5a8], R24 ;  /* 0x0005a81801007387 */ /* 0x0001e20000100a00 */
[----:B------:R-:W-:Y:S02]  /*70ad0*/  LEA.HI.X.SX32 R19, R14, R3, 0x1, P5 ;  /* 0x000000030e137211 */ /* 0x000fe400028f0eff */
[----:B0-----:R-:W5:Y:S01]  /*70ae0*/  LDL.LU R24, [R1+0x15e8] ;  /* 0x0015e80001187983 */ /* 0x001f620000300800 */
[----:B------:R-:W5:Y:S02]  /*70af0*/  LDL.LU R25, [R1+0x15e4] ;  /* 0x0015e40001197983 */ /* 0x000f640000300800 */
[----:B------:R-:W4:Y:S02]  /*70b00*/  LDL.LU R7, [R1+0x15c0] ;  /* 0x0015c00001077983 */ /* 0x000f240000300800 */
[----:B------:R-:W3:Y:S01]  /*70b10*/  LDL.LU R11, [R1+0x15b8] ;  /* 0x0015b800010b7983 */ /* 0x000ee20000300800 */
[----:B------:R-:W3:Y:S01]  /*70b20*/  LDL.LU R14, [R1+0x15ac] ;  /* 0x0015ac00010e7983 */ /* 0x000ee20000300800 */
[----:B------:R-:W3:Y:S02]  /*70b30*/  LDL.LU R10, [R1+0x1628] ;  /* 0x00162800010a7983 */ /* 0x000ee40000300800 */
[----:B------:R0:W-:Y:S01]  /*70b40*/  STL.64 [R1+0x5a0], R18 ;  /* 0x0005a01201007387 */ /* 0x0001e20000100a00 */
[----:B------:R-:W-:Y:S01]  /*70b50*/  IADD3 R8, P5, R13, R2, RZ ;  /* 0x000000020d087210 */ /* 0x000fe20007fbe0ff */
[----:B0-----:R-:W3:Y:S01]  /*70b60*/  LDL.LU R19, [R1+0x1624] ;  /* 0x0016240001137983 */ /* 0x001ee20000300800 */
[----:B------:R-:W3:Y:S02]  /*70b70*/  LDL.LU R13, [R1+0x15b0] ;  /* 0x0015b000010d7983 */ /* 0x000ee40000300800 */
[----:B------:R-:W5:Y:S02]  /*70b80*/  LDL.LU R29, [R1+0x15f0] ;  /* 0x0015f000011d7983 */ /* 0x000f640000300800 */
[----:B------:R-:W5:Y:S02]  /*70b90*/  LDL.LU R18, [R1+0x15ec] ;  /* 0x0015ec0001127983 */ /* 0x000f640000300800 */
[----:B------:R-:W-:-:S02]  /*70ba0*/  IMAD R9, R28, 0x1bc, RZ ;  /* 0x000001bc1c097824 */ /* 0x000fc400078e02ff */
[----:B------:R-:W-:-:S03]  /*70bb0*/  IMAD R4, R28, 0x37a, RZ ;  /* 0x0000037a1c047824 */ /* 0x000fc600078e02ff */
[----:B------:R-:W-:Y:S01]  /*70bc0*/  LEA.HI.X.SX32 R9, R9, R3, 0x1, P5 ;  /* 0x0000000309097211 */ /* 0x000fe200028f0eff */
[C---:B------:R-:W-:Y:S02]  /*70bd0*/  IMAD R6, R28.reuse, 0x1bd, RZ ;  /* 0x000001bd1c067824 */ /* 0x040fe400078e02ff */
[----:B------:R-:W-:Y:S01]  /*70be0*/  IMAD R5, R28, 0x37c, RZ ;  /* 0x0000037c1c057824 */ /* 0x000fe200078e02ff */
[----:B--2---:R-:W-:Y:S02]  /*70bf0*/  F2FP.BF16.PACK_AB R12, R27, R17 ;  /* 0x000000111b0c723e */ /* 0x004fe400000010ff */
[----:B------:R-:W2:Y:S01]  /*70c00*/  LDL.LU R27, [R1+0x1630] ;  /* 0x00163000011b7983 */ /* 0x000ea20000300800 */
[----:B------:R-:W2:Y:S02]  /*70c10*/  LDL.LU R17, [R1+0x162c] ;  /* 0x00162c0001117983 */ /* 0x000ea40000300800 */
[----:B------:R0:W-:Y:S02]  /*70c20*/  STL.64 [R1+0x578], R8 ;  /* 0x0005780801007387 */ /* 0x0001e40000100a00 */
[----:B0-----:R-:W-:-:S04]  /*70c30*/  IADD3 R8, P5, R4, R2, RZ ;  /* 0x0000000204087210 */ /* 0x001fc80007fbe0ff */
[----:B------:R-:W-:Y:S02]  /*70c40*/  LEA.HI.X.SX32 R9, R6, R3, 0x1, P5 ;  /* 0x0000000306097211 */ /* 0x000fe400028f0eff */
[----:B----4-:R-:W-:Y:S02]  /*70c50*/  F2FP.BF16.PACK_AB R15, R7, R15 ;  /* 0x0000000f070f723e */ /* 0x010fe400000010ff */
[----:B---3--:R-:W-:Y:S01]  /*70c60*/  F2FP.BF16.PACK_AB R13, R13, R14 ;  /* 0x0000000e0d0d723e */ /* 0x008fe200000010ff */
[----:B------:R-:W-:Y:S02]  /*70c70*/  F2FP.BF16.PACK_AB R14, R11, R20 ;  /* 0x000000140b0e723e */ /* 0x000fe400000010ff */
[----:B------:R-:W-:Y:S01]  /*70c80*/  IMAD R20, R28, 0x1be, RZ ;  /* 0x000001be1c147824 */ /* 0x000fe200078e02ff */
[----:B------:R-:W3:Y:S01]  /*70c90*/  LDL.LU R11, [R1+0x15f4] ;  /* 0x0015f400010b7983 */ /* 0x000ee20000300800 */
[----:B------:R0:W-:Y:S03]  /*70ca0*/  STL.64 [R1+0x570], R8 ;  /* 0x0005700801007387 */ /* 0x0001e60000100a00 */
[----:B------:R1:W-:Y:S01]  /*70cb0*/  STS.128 [R0+0x680], R12 ;  /* 0x0006800c00007388 */ /* 0x0003e20000000c00 */
[----:B0-----:R-:W-:-:S04]  /*70cc0*/  IADD3 R8, P5, R5, R2, RZ ;  /* 0x0000000205087210 */ /* 0x001fc80007fbe0ff */
[----:B------:R-:W-:-:S05]  /*70cd0*/  LEA.HI.X.SX32 R9, R20, R3, 0x1, P5 ;  /* 0x0000000314097211 */ /* 0x000fca00028f0eff */
[----:B------:R0:W-:Y:S01]  /*70ce0*/  STL.64 [R1+0x568], R8 ;  /* 0x0005680801007387 */ /* 0x0001e20000100a00 */
[----:B-1----:R-:W3:Y:S02]  /*70cf0*/  LDL.LU R13, [R1+0x15f8] ;  /* 0x0015f800010d7983 */ /* 0x002ee40000300800 */
[C---:B------:R-:W-:Y:S02]  /*70d00*/  IMAD R4, R28.reuse, 0x37e, RZ ;  /* 0x0000037e1c047824 */ /* 0x040fe400078e02ff */
[C---:B------:R-:W-:Y:S02]  /*70d10*/  IMAD R7, R28.reuse, 0x1bf, RZ ;  /* 0x000001bf1c077824 */ /* 0x040fe400078e02ff */
[C---:B------:R-:W-:Y:S02]  /*70d20*/  IMAD R6, R28.reuse, 0x380, RZ ;  /* 0x000003801c067824 */ /* 0x040fe400078e02ff */
[C---:B------:R-:W-:Y:S01]  /*70d30*/  IMAD R20, R28.reuse, 0x1c0, RZ ;  /* 0x000001c01c147824 */ /* 0x040fe200078e02ff */
[----:B------:R-:W4:Y:S01]  /*70d40*/  LDL.LU R12, [R1+0x1608] ;  /* 0x00160800010c7983 */ /* 0x000f220000300800 */
[----:B------:R-:W4:Y:S02]  /*70d50*/  LDL.LU R15, [R1+0x1600] ;  /* 0x00160000010f7983 */ /* 0x000f240000300800 */
[----:B------:R-:W-:-:S02]  /*70d60*/  IMAD R5, R28, 0x382, RZ ;  /* 0x000003821c057824 */ /* 0x000fc400078e02ff */
[----:B------:R-:W4:Y:S01]  /*70d70*/  LDL.LU R14, [R1+0x163c] ;  /* 0x00163c00010e7983 */ /* 0x000f220000300800 */
[----:B0-----:R-:W-:Y:S01]  /*70d80*/  IADD3 R8, P5, R4, R2, RZ ;  /* 0x0000000204087210 */ /* 0x001fe20007fbe0ff */
[----:B-----5:R-:W-:-:S03]  /*70d90*/  F2FP.BF16.PACK_AB R4, R24, R25 ;  /* 0x000000191804723e */ /* 0x020fc600000010ff */
[----:B------:R-:W-:Y:S01]  /*70da0*/  LEA.HI.X.SX32 R9, R7, R3, 0x1, P5 ;  /* 0x0000000307097211 */ /* 0x000fe200028f0eff */
[----:B------:R-:W-:-:S04]  /*70db0*/  IADD3 R24, P5, R6, R2, RZ ;  /* 0x0000000206187210 */ /* 0x000fc80007fbe0ff */
[----:B------:R-:W-:Y:S01]  /*70dc0*/  LEA.HI.X.SX32 R25, R20, R3, 0x1, P5 ;  /* 0x0000000314197211 */ /* 0x000fe200028f0eff */
[----:B------:R0:W-:Y:S04]  /*70dd0*/  STL.64 [R1+0x560], R8 ;  /* 0x0005600801007387 */ /* 0x0001e80000100a00 */
[----:B------:R1:W-:Y:S01]  /*70de0*/  STL.64 [R1+0x528], R24 ;  /* 0x0005281801007387 */ /* 0x0003e20000100a00 */
[----:B------:R-:W-:Y:S01]  /*70df0*/  IMAD R6, R28, 0x384, RZ ;  /* 0x000003841c067824 */ /* 0x000fe200078e02ff */
[----:B0-----:R-:W-:Y:S01]  /*70e00*/  F2FP.BF16.PACK_AB R8, R10, R19 ;  /* 0x000000130a08723e */ /* 0x001fe200000010ff */
[----:B------:R-:W-:Y:S01]  /*70e10*/  IMAD R10, R28, 0x1c1, RZ ;  /* 0x000001c11c0a7824 */ /* 0x000fe200078e02ff */
[----:B------:R-:W5:Y:S01]  /*70e20*/  LDL.LU R19, [R1+0x3d0] ;  /* 0x0003d00001137983 */ /* 0x000f620000300800 */
[----:B------:R-:W5:Y:S01]  /*70e30*/  LDL.LU R20, [R1+0x3c8] ;  /* 0x0003c80001147983 */ /* 0x000f620000300800 */
[----:B-1----:R-:W-:Y:S01]  /*70e40*/  IADD3 R24, P5, R5, R2, RZ ;  /* 0x0000000205187210 */ /* 0x002fe20007fbe0ff */
[----:B------:R-:W-:-:S02]  /*70e50*/  F2FP.BF16.PACK_AB R5, R29, R18 ;  /* 0x000000121d05723e */ /* 0x000fc400000010ff */
[----:B------:R-:W4:Y:S01]  /*70e60*/  LDL.LU R29, [R1+0x3e0] ;  /* 0x0003e000011d7983 */ /* 0x000f220000300800 */
[----:B------:R-:W-:Y:S01]  /*70e70*/  LEA.HI.X.SX32 R25, R10, R3, 0x1, P5 ;  /* 0x000000030a197211 */ /* 0x000fe200028f0eff */
[----:B------:R-:W4:Y:S02]  /*70e80*/  LDL.LU R18, [R1+0x3d8] ;  /* 0x0003d80001127983 */ /* 0x000f240000300800 */
[----:B------:R-:W4:Y:S02]  /*70e90*/  LDL.LU R10, [R1+0x1634] ;  /* 0x00163400010a7983 */ /* 0x000f240000300800 */
[----:B------:R-:W-:Y:S01]  /*70ea0*/  IMAD R7, R28, 0x386, RZ ;  /* 0x000003861c077824 */ /* 0x000fe200078e02ff */
[----:B--2---:R-:W-:Y:S02]  /*70eb0*/  F2FP.BF16.PACK_AB R9, R27, R17 ;  /* 0x000000111b09723e */ /* 0x004fe400000010ff */
[----:B------:R-:W2:Y:S01]  /*70ec0*/  LDL.LU R27, [R1+0x3f0] ;  /* 0x0003f000011b7983 */ /* 0x000ea20000300800 */
[----:B------:R-:W2:Y:S02]  /*70ed0*/  LDL.LU R17, [R1+0x3e8] ;  /* 0x0003e80001117983 */ /* 0x000ea40000300800 */
[----:B------:R0:W-:Y:S02]  /*70ee0*/  STL.64 [R1+0x520], R24 ;  /* 0x0005201801007387 */ /* 0x0001e40000100a00 */
[----:B0-----:R-:W-:-:S04]  /*70ef0*/  IADD3 R24, P5, R6, R2, RZ ;  /* 0x0000000206187210 */ /* 0x001fc80007fbe0ff */
[----:B------:R-:W-:Y:S02]  /*70f00*/  LEA.HI.X.SX32 R25, R21, R3, 0x1, P5 ;  /* 0x0000000315197211 */ /* 0x000fe400028f0eff */
[----:B------:R-:W2:Y:S03]  /*70f10*/  LDL.LU R21, [R1+0x3ac] ;  /* 0x0003ac0001157983 */ /* 0x000ea60000300800 */
[----:B------:R0:W-:Y:S02]  /*70f20*/  STL.64 [R1+0x518], R24 ;  /* 0x0005181801007387 */ /* 0x0001e40000100a00 */
[----:B0-----:R-:W-:Y:S02]  /*70f30*/  IADD3 R24, P5, R7, R2, RZ ;  /* 0x0000000207187210 */ /* 0x001fe40007fbe0ff */
[----:B------:R-:W4:Y:S01]  /*70f40*/  LDL.LU R7, [R1+0x1638] ;  /* 0x0016380001077983 */ /* 0x000f220000300800 */
[----:B---3--:R-:W-:Y:S01]  /*70f50*/  F2FP.BF16.PACK_AB R6, R13, R11 ;  /* 0x0000000b0d06723e */ /* 0x008fe200000010ff */
[----:B------:R-:W-:-:S05]  /*70f60*/  IMAD R13, R28, 0x1c3, RZ ;  /* 0x000001c31c0d7824 */ /* 0x000fca00078e02ff */
[----:B------:R-:W-:Y:S02]  /*70f70*/  LEA.HI.X.SX32 R25, R13, R3, 0x1, P5 ;  /* 0x000000030d197211 */ /* 0x000fe400028f0eff */
[----:B------:R-:W3:Y:S01]  /*70f80*/  LDL.LU R13, [R1+0x1640] ;  /* 0x00164000010d7983 */ /* 0x000ee20000300800 */
[----:B------:R-:W-:Y:S02]  /*70f90*/  IMAD R11, R28, 0x388, RZ ;  /* 0x000003881c0b7824 */ /* 0x000fe400078e02ff */
[----:B------:R0:W-:Y:S03]  /*70fa0*/  STL.64 [R1+0x510], R24 ;  /* 0x0005101801007387 */ /* 0x0001e60000100a00 */
[----:B0-----:R-:W-:Y:S02]  /*70fb0*/  IADD3 R24, P5, R11, R2, RZ ;  /* 0x000000020b187210 */ /* 0x001fe40007fbe0ff */
[----:B----4-:R-:W-:Y:S01]  /*70fc0*/  F2FP.BF16.PACK_AB R10, R7, R10 ;  /* 0x0000000a070a723e */ /* 0x010fe200000010ff */
[----:B------:R-:W-:-:S02]  /*70fd0*/  F2FP.BF16.PACK_AB R7, R12, R15 ;  /* 0x0000000f0c07723e */ /* 0x000fc400000010ff */
[C---:B------:R-:W-:Y:S02]  /*70fe0*/  IMAD R15, R28.reuse, 0x1c4, RZ ;  /* 0x000001c41c0f7824 */ /* 0x040fe400078e02ff */
[----:B------:R-:W-:-:S03]  /*70ff0*/  IMAD R12, R28, 0x38a, RZ ;  /* 0x0000038a1c0c7824 */ /* 0x000fc600078e02ff */
[----:B------:R-:W-:-:S05]  /*71000*/  LEA.HI.X.SX32 R25, R15, R3, 0x1, P5 ;  /* 0x000000030f197211 */ /* 0x000fca00028f0eff */
[----:B------:R0:W-:Y:S02]  /*71010*/  STL.64 [R1+0x508], R24 ;  /* 0x0005081801007387 */ /* 0x0001e40000100a00 */
[----:B0-----:R-:W-:Y:S02]  /*71020*/  IADD3 R24, P5, R12, R2, RZ ;  /* 0x000000020c187210 */ /* 0x001fe40007fbe0ff */
[----:B------:R-:W4:Y:S01]  /*71030*/  LDL.LU R12, [R1+0x3bc] ;  /* 0x0003bc00010c7983 */ /* 0x000f220000300800 */
[----:B---3--:R-:W-:Y:S01]  /*71040*/  F2FP.BF16.PACK_AB R11, R13, R14 ;  /* 0x0000000e0d0b723e */ /* 0x008fe200000010ff */
[----:B------:R-:W-:-:S05]  /*71050*/  IMAD R14, R28, 0x1c5, RZ ;  /* 0x000001c51c0e7824 */ /* 0x000fca00078e02ff */
[----:B------:R-:W-:-:S05]  /*71060*/  LEA.HI.X.SX32 R25, R14, R3, 0x1, P5 ;  /* 0x000000030e197211 */ /* 0x000fca00028f0eff */
[----:B------:R0:W-:Y:S04]  /*71070*/  STL.64 [R1+0x500], R24 ;  /* 0x0005001801007387 */ /* 0x0001e80000100a00 */
[----:B0-----:R-:W3:Y:S01]  /*71080*/  LDL.LU.64 R24, [R1+0x21b8] ;  /* 0x0021b80001187983 */ /* 0x001ee20000300a00 */
[----:B------:R-:W-:-:S03]  /*71090*/  IMAD R13, R28, 0x38c, RZ ;  /* 0x0000038c1c0d7824 */ /* 0x000fc600078e02ff */
[----:B------:R0:W-:Y:S01]  /*710a0*/  STS.128 [R0+0x780], R8 ;  /* 0x0007800800007388 */ /* 0x0001e20000000c00 */
[----:B------:R-:W-:-:S03]  /*710b0*/  IMAD R15, R28, 0x1c6, RZ ;  /* 0x000001c61c0f7824 */ /* 0x000fc600078e02ff */
[----:B------:R1:W-:Y:S01]  /*710c0*/  STS.128 [R0+0x700], R4 ;  /* 0x0007000400007388 */ /* 0x0003e20000000c00 */
[----:B------:R-:W-:Y:S01]  /*710d0*/  BAR.SYNC.DEFER_BLOCKING 0x0 ;  /* 0x0000000000007b1d */ /* 0x000fe20000010000 */
[----:B------:R-:W-:Y:S02]  /*710e0*/  F2FP.BF16.PACK_AB R14, R29, R18 ;  /* 0x000000121d0e723e */ /* 0x000fe400000010ff */
[----:B0-----:R-:W-:Y:S01]  /*710f0*/  IADD3 R10, P5, R13, R2, RZ ;  /* 0x000000020d0a7210 */ /* 0x001fe20007fbe0ff */
[----:B-1----:R-:W-:-:S03]  /*71100*/  IMAD R4, R28, 0x38e, RZ ;  /* 0x0000038e1c047824 */ /* 0x002fc600078e02ff */
[----:B------:R-:W-:Y:S01]  /*71110*/  LEA.HI.X.SX32 R11, R15, R3, 0x1, P5 ;  /* 0x000000030f0b7211 */ /* 0x000fe200028f0eff */
[----:B------:R-:W-:-:S04]  /*71120*/  IMAD R6, R28, 0x1c7, RZ ;  /* 0x000001c71c067824 */ /* 0x000fc800078e02ff */
[----:B------:R0:W-:Y:S01]  /*71130*/  STL.64 [R1+0x4d8], R10 ;  /* 0x0004d80a01007387 */ /* 0x0001e20000100a00 */
[----:B------:R-:W-:Y:S01]  /*71140*/  SHF.L.U32 R29, R16, 0xc, RZ ;  /* 0x0000000c101d7819 */ /* 0x000fe200000006ff */
[----:B------:R-:W-:Y:S01]  /*71150*/  IMAD R5, R28, 0x390, RZ ;  /* 0x000003901c057824 */ /* 0x000fe200078e02ff */
[----:B--2---:R-:W-:Y:S01]  /*71160*/  F2FP.BF16.PACK_AB R15, R27, R17 ;  /* 0x000000111b0f723e */ /* 0x004fe200000010ff */
[----:B------:R-:W-:Y:S01]  /*71170*/  LOP3.LUT R27, R16, 0x7f, RZ, 0xc0, !PT ;  /* 0x0000007f101b7812 */ /* 0x000fe200078ec0ff */
[----:B------:R-:W-:Y:S02]  /*71180*/  LOP3.LUT R29, R29, 0x6000, RZ, 0xc0, !PT ;  /* 0x000060001d1d7812 */ /* 0x000fe400078ec0ff */
[----:B0-----:R-:W-:-:S04]  /*71190*/  IADD3 R10, P5, R4, R2, RZ ;  /* 0x00000002040a7210 */ /* 0x001fc80007fbe0ff */
[----:B------:R-:W-:Y:S01]  /*711a0*/  LEA.HI.X.SX32 R11, R6, R3, 0x1, P5 ;  /* 0x00000003060b7211 */ /* 0x000fe200028f0eff */
[C---:B------:R-:W-:Y:S02]  /*711b0*/  IMAD R18, R28.reuse, 0x1c8, RZ ;  /* 0x000001c81c127824 */ /* 0x040fe400078e02ff */
[----:B------:R-:W-:Y:S01]  /*711c0*/  IMAD R4, R28, 0x392, RZ ;  /* 0x000003921c047824 */ /* 0x000fe200078e02ff */
[----:B------:R-:W-:Y:S01]  /*711d0*/  LEA R27, R27, R29, 0x4 ;  /* 0x0000001d1b1b7211 */ /* 0x000fe200078e20ff */
[----:B------:R0:W-:Y:S02]  /*711e0*/  STL.64 [R1+0x4d0], R10 ;  /* 0x0004d00a01007387 */ /* 0x0001e40000100a00 */
[----:B0-----:R-:W-:-:S04]  /*711f0*/  IADD3 R10, P5, R5, R2, RZ ;  /* 0x00000002050a7210 */ /* 0x001fc80007fbe0ff */
[----:B------:R-:W-:Y:S01]  /*71200*/  LEA.HI.X.SX32 R11, R18, R3, 0x1, P5 ;  /* 0x00000003120b7211 */ /* 0x000fe200028f0eff */
[----:B------:R-:W-:Y:S02]  /*71210*/  IADD3 R8, P5, R4, R2, RZ ;  /* 0x0000000204087210 */ /* 0x000fe40007fbe0ff */
[----:B------:R-:W0:Y:S01]  /*71220*/  LDS.128 R4, [R27] ;  /* 0x000000001b047984 */ /* 0x000e220000000c00 */
[----:B-----5:R-:W-:-:S03]  /*71230*/  F2FP.BF16.PACK_AB R13, R19, R20 ;  /* 0x00000014130d723e */ /* 0x020fc600000010ff */
[----:B------:R-:W-:Y:S01]  /*71240*/  STL.64 [R1+0x21b0], R14 ;  /* 0x0021b00e01007387 */ /* 0x000fe20000100a00 */
[----:B----4-:R-:W-:-:S05]  /*71250*/  F2FP.BF16.PACK_AB R12, R12, R21 ;  /* 0x000000150c0c723e */ /* 0x010fca00000010ff */
[----:B------:R-:W-:Y:S01]  /*71260*/  STL.64 [R1+0x21a8], R12 ;  /* 0x0021a80c01007387 */ /* 0x000fe20000100a00 */
[----:B------:R-:W-:Y:S02]  /*71270*/  STL.64 [R1+0x4c8], R10 ;  /* 0x0004c80a01007387 */ /* 0x000fe40000100a00 */
[----:B------:R-:W-:Y:S02]  /*71280*/  STL [R1+0x4c0], R8 ;  /* 0x0004c00801007387 */ /* 0x000fe40000100800 */
[----:B------:R-:W1:Y:S01]  /*71290*/  LDS.128 R12, [R27+0x800] ;  /* 0x000800001b0c7984 */ /* 0x000e620000000c00 */
[----:B0-----:R-:W-:Y:S03]  /*712a0*/  STL.64 [R1+0x50], R4 ;  /* 0x0000500401007387 */ /* 0x001fe60000100a00 */
[----:B------:R-:W-:Y:S02]  /*712b0*/  STL.64 [R1+0x58], R6 ;  /* 0x0000580601007387 */ /* 0x000fe40000100a00 */
[----:B------:R-:W0:Y:S01]  /*712c0*/  LDS.128 R4, [R27+0x1000] ;  /* 0x001000001b047984 */ /* 0x000e220000000c00 */
[----:B-1----:R-:W-:Y:S03]  /*712d0*/  STL.64 [R1+0x40], R12 ;  /* 0x0000400c01007387 */ /* 0x002fe60000100a00 */
[----:B------:R-:W-:Y:S02]  /*712e0*/  STL.64 [R1+0x48], R14 ;  /* 0x0000480e01007387 */ /* 0x000fe40000100a00 */
[----:B------:R-:W1:Y:S04]  /*712f0*/  LDS.128 R12, [R27+0x1800] ;  /* 0x001800001b0c7984 */ /* 0x000e680000000c00 */
[----:B0-----:R-:W-:Y:S01]  /*71300*/  STL.64 [R1+0x30], R4 ;  /* 0x0000300401007387 */ /* 0x001fe20000100a00 */
[----:B------:R-:W-:Y:S04]  /*71310*/  STL.64 [R1+0x38], R6 ;  /* 0x0000380601007387 */ /* 0x000fe80000100a00 */
[----:B---3--:R-:W0:Y:S04]  /*71320*/  LDS.128 R4, [R24] ;  /* 0x0000000018047984 */ /* 0x008e280000000c00 */
[----:B-1----:R-:W-:Y:S01]  /*71330*/  STL.64 [R1+0xd0], R12 ;  /* 0x0000d00c01007387 */ /* 0x002fe20000100a00 */
[----:B------:R-:W-:Y:S02]  /*71340*/  STL.64 [R1+0xd8], R14 ;  /* 0x0000d80e01007387 */ /* 0x000fe40000100a00 */
[----:B------:R-:W1:Y:S01]  /*71350*/  LDS.128 R12, [R24+0x800] ;  /* 0x00080000180c7984 */ /* 0x000e620000000c00 */
[----:B0-----:R-:W-:Y:S03]  /*71360*/  STL.64 [R1+0x20], R4 ;  /* 0x0000200401007387 */ /* 0x001fe60000100a00 */
[----:B------:R-:W-:Y:S02]  /*71370*/  STL.64 [R1+0x28], R6 ;  /* 0x0000280601007387 */ /* 0x000fe40000100a00 */
[----:B------:R-:W0:Y:S01]  /*71380*/  LDS.128 R4, [R24+0x1000] ;  /* 0x0010000018047984 */ /* 0x000e220000000c00 */
[----:B------:R-:W-:-:S04]  /*71390*/  LEA R29, R26, R25, 0x4 ;  /* 0x000000191a1d7211 */ /* 0x000fc800078e20ff */
[----:B------:R-:W-:Y:S01]  /*713a0*/  LOP3.LUT R29, R29, 0x40, RZ, 0x3c, !PT ;  /* 0x000000401d1d7812 */ /* 0x000fe200078e3cff */
[----:B-1----:R-:W-:Y:S01]  /*713b0*/  STL.64 [R1+0x10], R12 ;  /* 0x0000100c01007387 */ /* 0x002fe20000100a00 */
[----:B------:R-:W-:Y:S02]  /*713c0*/  STL.64 [R1+0x18], R14 ;  /* 0x0000180e01007387 */ /* 0x000fe40000100a00 */
[----:B------:R-:W1:Y:S02]  /*713d0*/  LDS.128 R12, [R24+0x1800] ;  /* 0x00180000180c7984 */ /* 0x000e640000000c00 */
[----:B------:R-:W-:Y:S04]  /*713e0*/  LDS.128 R24, [R29+0x800] ;  /* 0x000800001d187984 */ /* 0x000fe80000000c00 */
[----:B0-----:R-:W-:Y:S01]  /*713f0*/  STL.64 [R1+0x80], R4 ;  /* 0x0000800401007387 */ /* 0x001fe20000100a00 */
[----:B------:R-:W-:Y:S02]  /*71400*/  STL.64 [R1+0x88], R6 ;  /* 0x0000880601007387 */ /* 0x000fe40000100a00 */
[----:B------:R-:W0:Y:S04]  /*71410*/  LDS.128 R4, [R29] ;  /* 0x000000001d047984 */ /* 0x000e280000000c00 */
[----:B------:R-:W2:Y:S01]  /*71420*/  LDL.LU R18, [R1+0x43c] ;  /* 0x00043c0001127983 */ /* 0x000ea20000300800 */
[----:B-1----:R-:W-:Y:S01]  /*71430*/  STL.64 [R1+0xc0], R12 ;  /* 0x0000c00c01007387 */ /* 0x002fe20000100a00 */
[----:B------:R-:W-:Y:S02]  /*71440*/  STL.64 [R1+0xc8], R14 ;  /* 0x0000c80e01007387 */ /* 0x000fe40000100a00 */
[----:B------:R-:W-:Y:S01]  /*71450*/  LDS.128 R12, [R23+0x1000] ;  /* 0x00100000170c7984 */ /* 0x000fe20000000c00 */
[----:B0-----:R-:W-:Y:S03]  /*71460*/  STL.64 [R1], R4 ;  /* 0x0000000401007387 */ /* 0x001fe60000100a00 */
[----:B------:R-:W-:Y:S02]  /*71470*/  STL.64 [R1+0x8], R6 ;  /* 0x0000080601007387 */ /* 0x000fe40000100a00 */
[----:B------:R-:W0:Y:S04]  /*71480*/  LDS.128 R4, [R29+0x1000] ;  /* 0x001000001d047984 */ /* 0x000e280000000c00 */
[----:B------:R-:W-:Y:S01]  /*71490*/  STL.64 [R1+0x1c20], R24 ;  /* 0x001c201801007387 */ /* 0x000fe20000100a00 */
[----:B------:R1:W-:Y:S04]  /*714a0*/  STL.64 [R1+0x1b50], R26 ;  /* 0x001b501a01007387 */ /* 0x0003e80000100a00 */
[----:B0-----:R-:W-:Y:S01]  /*714b0*/  STL [R1+0xb0], R4 ;  /* 0x0000b00401007387 */ /* 0x001fe20000100800 */
[----:B------:R-:W-:Y:S02]  /*714c0*/  STL.64 [R1+0xb8], R6 ;  /* 0x0000b80601007387 */ /* 0x000fe40000100a00 */
[----:B-1----:R-:W-:-:S02]  /*714d0*/  IMAD.MOV.U32 R27, RZ, RZ, R5 ;  /* 0x000000ffff1b7224 */ /* 0x002fc400078e0005 */
[----:B------:R-:W0:Y:S04]  /*714e0*/  LDS.128 R4, [R29+0x1800] ;  /* 0x001800001d047984 */ /* 0x000e280000000c00 */
[----:B------:R1:W-:Y:S01]  /*714f0*/  STL [R1+0x1bb4], R27 ;  /* 0x001bb41b01007387 */ /* 0x0003e20000100800 */
[----:B------:R-:W3:Y:S02]  /*71500*/  LDL.LU R24, [R1+0x448] ;  /* 0x0004480001187983 */ /* 0x000ee40000300800 */
[----:B------:R-:W3:Y:S01]  /*71510*/  LDL.LU R25, [R1+0x444] ;  /* 0x0004440001197983 */ /* 0x000ee20000300800 */
[----:B0-----:R-:W-:Y:S01]  /*71520*/  STL.64 [R1+0xe0], R4 ;  /* 0x0000e00401007387 */ /* 0x001fe20000100a00 */
[----:B------:R-:W-:Y:S02]  /*71530*/  STL.64 [R1+0xe8], R6 ;  /* 0x0000e80601007387 */ /* 0x000fe40000100a00 */
[----:B------:R-:W0:Y:S04]  /*71540*/  LDS.128 R4, [R23] ;  /* 0x0000000017047984 */ /* 0x000e280000000c00 */
[----:B-1----:R-:W4:Y:S01]  /*71550*/  LDL.LU R27, [R1+0x450] ;  /* 0x00045000011b7983 */ /* 0x002f220000300800 */
[----:B------:R-:W4:Y:S01]  /*71560*/  LDL.LU R26, [R1+0x44c] ;  /* 0x00044c00011a7983 */ /* 0x000f220000300800 */
[----:B------:R-:W5:Y:S02]  /*71570*/  LDL.LU R21, [R1+0x460] ;  /* 0x0004600001157983 */ /* 0x000f640000300800 */
[----:B------:R-:W5:Y:S01]  /*71580*/  LDL.LU R19, [R1+0x45c] ;  /* 0x00045c0001137983 */ /* 0x000f620000300800 */
[----:B0-----:R0:W-:Y:S02]  /*71590*/  STL.64 [R1+0x1c38], R4 ;  /* 0x001c380401007387 */ /* 0x0011e40000100a00 */
[----:B0-----:R-:W-:-:S02]  /*715a0*/  MOV R4, R8 ;  /* 0x0000000800047202 */ /* 0x001fc40000000f00 */
[----:B------:R-:W-:Y:S02]  /*715b0*/  MOV R5, R9 ;  /* 0x0000000900057202 */ /* 0x000fe40000000f00 */
[----:B------:R-:W0:Y:S04]  /*715c0*/  LDS.128 R8, [R23+0x800] ;  /* 0x0008000017087984 */ /* 0x000e280000000c00 */
[----:B------:R-:W2:Y:S01]  /*715d0*/  LDL.LU R5, [R1+0x434] ;  /* 0x0004340001057983 */ /* 0x000ea20000300800 */
[----:B------:R1:W-:Y:S03]  /*715e0*/  STL.64 [R1+0x1b58], R6 ;  /* 0x001b580601007387 */ /* 0x0003e60000100a00 */
[----:B-1----:R-:W2:Y:S04]  /*715f0*/  LDL.LU R7, [R1+0x440] ;  /* 0x0004400001077983 */ /* 0x002ea80000300800 */
[----:B0-----:R0:W-:Y:S04]  /*71600*/  STL.64 [R1+0x1c10], R8 ;  /* 0x001c100801007387 */ /* 0x0011e80000100a00 */
[----:B0-----:R-:W2:Y:S01]  /*71610*/  LDL.LU R9, [R1+0x438] ;  /* 0x0004380001097983 */ /* 0x001ea20000300800 */
[----:B------:R0:W-:Y:S02]  /*71620*/  STL.64 [R1+0x1b48], R10 ;  /* 0x001b480a01007387 */ /* 0x0001e40000100a00 */
[----:B------:R-:W-:Y:S02]  /*71630*/  STL [R1+0xa0], R12 ;  /* 0x0000a00c01007387 */ /* 0x000fe40000100800 */
[----:B------:R-:W-:Y:S01]  /*71640*/  STL.64 [R1+0xa8], R14 ;  /* 0x0000a80e01007387 */ /* 0x000fe20000100a00 */
[----:B0-----:R-:W-:-:S02]  /*71650*/  MOV R10, R13 ;  /* 0x0000000d000a7202 */ /* 0x001fc40000000f00 */
[----:B------:R-:W0:Y:S01]  /*71660*/  LDS.128 R12, [R23+0x1800] ;  /* 0x00180000170c7984 */ /* 0x000e220000000c00 */
[----:B------:R-:W-:Y:S06]  /*71670*/  BAR.SYNC.DEFER_BLOCKING 0x0 ;  /* 0x0000000000007b1d */ /* 0x000fec0000010000 */
[----:B0-----:R-:W-:Y:S01]  /*71680*/  STL.64 [R1+0xf0], R12 ;  /* 0x0000f00c01007387 */ /* 0x001fe20000100a00 */
[----:B------:R0:W-:Y:S03]  /*71690*/  STL.64 [R1+0xf8], R14 ;  /* 0x0000f80e01007387 */ /* 0x0001e60000100a00 */
[----:B0-----:R-:W2:Y:S01]  /*716a0*/  LDL.LU.64 R14, [R1+0x21b0] ;  /* 0x0021b000010e7983 */ /* 0x001ea20000300a00 */
[----:B------:R-:W2:Y:S02]  /*716b0*/  LDL.LU.64 R12, [R1+0x21a8] ;  /* 0x0021a800010c7983 */ /* 0x000ea40000300a00 */
[----:B------:R-:W3:Y:S02]  /*716c0*/  LDL.LU R6, [R1+0x470] ;  /* 0x0004700001067983 */ /* 0x000ee40000300800 */
[----:B------:R-:W3:Y:S01]  /*716d0*/  LDL.LU R20, [R1+0x46c] ;  /* 0x00046c0001147983 */ /* 0x000ee20000300800 */
[----:B------:R-:W3:Y:S01]  /*716e0*/  LDL.LU R29, [R1+0x47c] ;  /* 0x00047c00011d7983 */ /* 0x000ee20000300800 */
[----:B------:R-:W3:Y:S02]  /*716f0*/  LDL.LU R23, [R1+0x478] ;  /* 0x0004780001177983 */ /* 0x000ee40000300800 */
[----:B------:R-:W-:-:S02]  /*71700*/  IMAD R17, R28, 0x1c9, RZ ;  /* 0x000001c91c117824 */ /* 0x000fc400078e02ff */
[----:B------:R-:W-:Y:S01]  /*71710*/  IMAD R16, R28, 0x394, RZ ;  /* 0x000003941c107824 */ /* 0x000fe200078e02ff */
[----:B------:R-:W3:Y:S01]  /*71720*/  LDL.LU R11, [R1+0x13f0] ;  /* 0x0013f000010b7983 */ /* 0x000ee20000300800 */
[----:B------:R-:W3:Y:S03]  /*71730*/  LDL.LU R8, [R1+0x484] ;  /* 0x0004840001087983 */ /* 0x000ee60000300800 */
[----:B--2---:R0:W-:Y:S02]  /*71740*/  STS.128 [R0], R12 ;  /* 0x0000000c00007388 */ /* 0x0041e40000000c00 */
[----:B0-----:R-:W-:Y:S01]  /*71750*/  F2FP.BF16.PACK_AB R12, R9, R5 ;  /* 0x00000005090c723e */ /* 0x001fe200000010ff */
[----:B------:R-:W-:Y:S01]  /*71760*/  LEA.HI.X.SX32 R5, R17, R3, 0x1, P5 ;  /* 0x0000000311057211 */ /* 0x000fe200028f0eff */
[----:B------:R-:W-:Y:S01]  /*71770*/  IADD3 R4, P5, R16, R2, RZ ;  /* 0x0000000210047210 */ /* 0x000fe20007fbe0ff */
[----:B------:R-:W-:-:S03]  /*71780*/  IMAD R14, R28, 0x396, RZ ;  /* 0x000003961c0e7824 */ /* 0x000fc600078e02ff */
[----:B------:R0:W-:Y:S01]  /*71790*/  STL [R1+0x4c4], R5 ;  /* 0x0004c40501007387 */ /* 0x0001e20000100800 */
[----:B------:R-:W-:Y:S01]  /*717a0*/  F2FP.BF16.PACK_AB R13, R7, R18 ;  /* 0x00000012070d723e */ /* 0x000fe200000010ff */
[----:B------:R-:W-:Y:S01]  /*717b0*/  IMAD R18, R28, 0x1cb, RZ ;  /* 0x000001cb1c127824 */ /* 0x000fe200078e02ff */
[----:B0-----:R-:W-:-:S05]  /*717c0*/  LEA.HI.X.SX32 R5, R22, R3, 0x1, P5 ;  /* 0x0000000316057211 */ /* 0x001fca00028f0eff */
[----:B------:R0:W-:Y:S01]  /*717d0*/  STL.64 [R1+0x4a0], R4 ;  /* 0x0004a00401007387 */ /* 0x0001e20000100a00 */
[----:B------:R-:W-:Y:S01]  /*717e0*/  IMAD R16, R28, 0x398, RZ ;  /* 0x000003981c107824 */ /* 0x000fe200078e02ff */
[----:B0-----:R-:W-:Y:S01]  /*717f0*/  IADD3 R4, P5, R14, R2, RZ ;  /* 0x000000020e047210 */ /* 0x001fe20007fbe0ff */
[----:B---3--:R-:W-:Y:S02]  /*71800*/  F2FP.BF16.PACK_AB R14, R24, R25 ;  /* 0x00000019180e723e */ /* 0x008fe400000010ff */
[----:B------:R-:W2:Y:S01]  /*71810*/  LDL.LU R24, [R1+0x1430] ;  /* 0x0014300001187983 */ /* 0x000ea20000300800 */
[----:B------:R-:W2:Y:S01]  /*71820*/  LDL.LU R25, [R1+0x1428] ;  /* 0x0014280001197983 */ /* 0x000ea20000300800 */
[----:B------:R-:W-:Y:S02]  /*71830*/  LEA.HI.X.SX32 R5, R18, R3, 0x1, P5 ;  /* 0x0000000312057211 */ /* 0x000fe400028f0eff */
[----:B----4-:R-:W-:Y:S01]  /*71840*/  F2FP.BF16.PACK_AB R15, R27, R26 ;  /* 0x0000001a1b0f723e */ /* 0x010fe200000010ff */
[----:B------:R-:W-:-:S02]  /*71850*/  IMAD R26, R28, 0x1cc, RZ ;  /* 0x000001cc1c1a7824 */ /* 0x000fc400078e02ff */
[----:B------:R0:W-:Y:S01]  /*71860*/  STL.64 [R1+0x498], R4 ;  /* 0x0004980401007387 */ /* 0x0001e20000100a00 */
[----:B------:R-:W3:Y:S02]  /*71870*/  LDL.LU R9, [R1+0x1440] ;  /* 0x0014400001097983 */ /* 0x000ee40000300800 */
[----:B------:R-:W3:Y:S02]  /*71880*/  LDL.LU R7, [R1+0x143c] ;  /* 0x00143c0001077983 */ /* 0x000ee40000300800 */
[----:B------:R-:W4:Y:S01]  /*71890*/  LDL.LU R27, [R1+0x1450] ;  /* 0x00145000011b7983 */ /* 0x000f220000300800 */
[----:B0-----:R-:W-:-:S04]  /*718a0*/  IADD3 R4, P5, R16, R2, RZ ;  /* 0x0000000210047210 */ /* 0x001fc80007fbe0ff */
[----:B------:R-:W-:-:S05]  /*718b0*/  LEA.HI.X.SX32 R5, R26, R3, 0x1, P5 ;  /* 0x000000031a057211 */ /* 0x000fca00028f0eff */
[----:B------:R0:W-:Y:S01]  /*718c0*/  STL.64 [R1+0x490], R4 ;  /* 0x0004900401007387 */ /* 0x0001e20000100a00 */
[----:B------:R-:W4:Y:S01]  /*718d0*/  LDL.LU R26, [R1+0x144c] ;  /* 0x00144c00011a7983 */ /* 0x000f220000300800 */
[----:B------:R-:W-:Y:S02]  /*718e0*/  F2FP.BF16.PACK_AB R18, R29, R23 ;  /* 0x000000171d12723e */ /* 0x000fe400000010ff */
[----:B------:R-:W4:Y:S01]  /*718f0*/  LDL.LU R29, [R1+0x1458] ;  /* 0x00145800011d7983 */ /* 0x000f220000300800 */
[----:B------:R-:W4:Y:S02]  /*71900*/  LDL.LU R23, [R1+0x1454] ;  /* 0x0014540001177983 */ /* 0x000f240000300800 */
[C---:B------:R-:W-:Y:S01]  /*71910*/  IMAD R17, R28.reuse, 0x39a, RZ ;  /* 0x0000039a1c117824 */ /* 0x040fe200078e02ff */
[----:B-----5:R-:W-:Y:S01]  /*71920*/  F2FP.BF16.PACK_AB R16, R21, R19 ;  /* 0x000000131510723e */ /* 0x020fe200000010ff */
[----:B------:R-:W-:-:S03]  /*71930*/  IMAD R21, R28, 0x1cd, RZ ;  /* 0x000001cd1c157824 */ /* 0x000fc600078e02ff */
[----:B0-----:R-:W-:Y:S01]  /*71940*/  IADD3 R4, P5, R17, R2, RZ ;  /* 0x0000000211047210 */ /* 0x001fe20007fbe0ff */
[----:B------:R-:W-:-:S03]  /*71950*/  IMAD R19, R28, 0x39c, RZ ;  /* 0x0000039c1c137824 */ /* 0x000fc600078e02ff */
[----:B------:R-:W-:Y:S02]  /*71960*/  LEA.HI.X.SX32 R5, R21, R3, 0x1, P5 ;  /* 0x0000000315057211 */ /* 0x000fe400028f0eff */
[----:B------:R-:W-:Y:S01]  /*71970*/  F2FP.BF16.PACK_AB R17, R6, R20 ;  /* 0x000000140611723e */ /* 0x000fe200000010ff */
[C---:B------:R-:W-:Y:S02]  /*71980*/  IMAD R6, R28.reuse, 0x1ce, RZ ;  /* 0x000001ce1c067824 */ /* 0x040fe400078e02ff */
[----:B------:R0:W-:Y:S01]  /*71990*/  STL.64 [R1+0x488], R4 ;  /* 0x0004880401007387 */ /* 0x0001e20000100a00 */
[C---:B------:R-:W-:Y:S02]  /*719a0*/  IMAD R20, R28.reuse, 0x39e, RZ ;  /* 0x0000039e1c147824 */ /* 0x040fe400078e02ff */
[----:B------:R-:W-:Y:S01]  /*719b0*/  IMAD R22, R28, 0x1cf, RZ ;  /* 0x000001cf1c167824 */ /* 0x000fe200078e02ff */
[----:B0-----:R-:W-:-:S04]  /*719c0*/  IADD3 R4, P5, R19, R2, RZ ;  /* 0x0000000213047210 */ /* 0x001fc80007fbe0ff */
[----:B------:R-:W-:-:S05]  /*719d0*/  LEA.HI.X.SX32 R5, R6, R3, 0x1, P5 ;  /* 0x0000000306057211 */ /* 0x000fca00028f0eff */
[----:B------:R0:W-:Y:S01]  /*719e0*/  STL.64 [R1+0x480], R4 ;  /* 0x0004800401007387 */ /* 0x0001e20000100a00 */
[----:B------:R-:W-:Y:S01]  /*719f0*/  IMAD R21, R28, 0x3a0, RZ ;  /* 0x000003a01c157824 */ /* 0x000fe200078e02ff */
[----:B------:R-:W-:Y:S02]  /*71a00*/  F2FP.BF16.PACK_AB R19, R11, R8 ;  /* 0x000000080b13723e */ /* 0x000fe400000010ff */
[----:B0-----:R-:W-:-:S04]  /*71a10*/  IADD3 R4, P5, R20, R2, RZ ;  /* 0x0000000214047210 */ /* 0x001fc80007fbe0ff */
[----:B------:R-:W-:Y:S01]  /*71a20*/  LEA.HI.X.SX32 R5, R22, R3, 0x1, P5 ;  /* 0x0000000316057211 */ /* 0x000fe200028f0eff */
[----:B------:R-:W-:Y:S04]  /*71a30*/  STS.128 [R0+0x100], R16 ;  /* 0x0001001000007388 */ /* 0x000fe80000000c00 */
[----:B------:R0:W-:Y:S04]  /*71a40*/  STL.64 [R1+0x478], R4 ;  /* 0x0004780401007387 */ /* 0x0001e80000100a00 */
[----:B------:R1:W-:Y:S01]  /*71a50*/  STS.128 [R0+0x80], R12 ;  /* 0x0000800c00007388 */ /* 0x0003e20000000c00 */
[----:B0-----:R-:W-:-:S03]  /*71a60*/  IADD3 R4, P5, R21, R2, RZ ;  /* 0x0000000215047210 */ /* 0x001fc60007fbe0ff */
[----:B------:R-:W5:Y:S01]  /*71a70*/  LDL.LU R16, [R1+0x1500] ;  /* 0x0015000001107983 */ /* 0x000f620000300800 */
[----:B------:R-:W5:Y:S02]  /*71a80*/  LDL.LU R18, [R1+0x14fc] ;  /* 0x0014fc0001127983 */ /* 0x000f640000300800 */
[----:B------:R-:W5:Y:S02]  /*71a90*/  LDL.LU R17, [R1+0x14bc] ;  /* 0x0014bc0001117983 */ /* 0x000f640000300800 */
[----:B------:R-:W5:Y:S02]  /*71aa0*/  LDL.LU R6, [R1+0x14b8] ;  /* 0x0014b80001067983 */ /* 0x000f640000300800 */
[C---:B-1----:R-:W-:Y:S02]  /*71ab0*/  IMAD R12, R28.reuse, 0x3a2, RZ ;  /* 0x000003a21c0c7824 */ /* 0x042fe400078e02ff */
[C---:B------:R-:W-:Y:S02]  /*71ac0*/  IMAD R14, R28.reuse, 0x1d1, RZ ;  /* 0x000001d11c0e7824 */ /* 0x040fe400078e02ff */
[----:B------:R-:W-:Y:S01]  /*71ad0*/  IMAD R13, R28, 0x3a4, RZ ;  /* 0x000003a41c0d7824 */ /* 0x000fe200078e02ff */
[----:B--2---:R-:W-:Y:S01]  /*71ae0*/  F2FP.BF16.PACK_AB R20, R24, R25 ;  /* 0x000000191814723e */ /* 0x004fe200000010ff */
[----:B------:R-:W-:Y:S01]  /*71af0*/  IMAD R25, R28, 0x1d0, RZ ;  /* 0x000001d01c197824 */ /* 0x000fe200078e02ff */
[----:B------:R-:W2:Y:S04]  /*71b00*/  LDL.LU R24, [R1+0x1510] ;  /* 0x0015100001187983 */ /* 0x000ea80000300800 */
[----:B------:R-:W-:-:S05]  /*71b10*/  LEA.HI.X.SX32 R5, R25, R3, 0x1, P5 ;  /* 0x0000000319057211 */ /* 0x000fca00028f0eff */
[----:B------:R0:W-:Y:S01]  /*71b20*/  STL.64 [R1+0x470], R4 ;  /* 0x0004700401007387 */ /* 0x0001e20000100a00 */
[----:B------:R-:W2:Y:S01]  /*71b30*/  LDL.LU R25, [R1+0x150c] ;  /* 0x00150c0001197983 */ /* 0x000ea20000300800 */
[----:B---3--:R-:W-:Y:S01]  /*71b40*/  F2FP.BF16.PACK_AB R21, R9, R7 ;  /* 0x000000070915723e */ /* 0x008fe200000010ff */
[----:B------:R-:W3:Y:S01]  /*71b50*/  LDL.LU R19, [R1+0x14d0] ;  /* 0x0014d00001137983 */ /* 0x000ee20000300800 */
[----:B------:R-:W3:Y:S01]  /*71b60*/  LDL.LU R7, [R1+0x14c8] ;  /* 0x0014c80001077983 */ /* 0x000ee20000300800 */
[----:B0-----:R-:W-:-:S04]  /*71b70*/  IADD3 R4, P5, R12, R2, RZ ;  /* 0x000000020c047210 */ /* 0x001fc80007fbe0ff */
[----:B------:R-:W-:Y:S02]  /*71b80*/  LEA.HI.X.SX32 R5, R14, R3, 0x1, P5 ;  /* 0x000000030e057211 */ /* 0x000fe400028f0eff */
[----:B----4-:R-:W-:Y:S01]  /*71b90*/  F2FP.BF16.PACK_AB R22, R27, R26 ;  /* 0x0000001a1b16723e */ /* 0x010fe200000010ff */
[C---:B------:R-:W-:Y:S02]  /*71ba0*/  IMAD R26, R28.reuse, 0x1d2, RZ ;  /* 0x000001d21c1a7824 */ /* 0x040fe400078e02ff */
[----:B------:R0:W-:Y:S01]  /*71bb0*/  STL.64 [R1+0x468], R4 ;  /* 0x0004680401007387 */ /* 0x0001e20000100a00 */
[----:B------:R-:W-:Y:S01]  /*71bc0*/  F2FP.BF16.PACK_AB R23, R29, R23 ;  /* 0x000000171d17723e */ /* 0x000fe200000010ff */
[----:B------:R-:W-:Y:S01]  /*71bd0*/  IMAD R12, R28, 0x3a6, RZ ;  /* 0x000003a61c0c7824 */ /* 0x000fe200078e02ff */
[-C--:B0-----:R-:W-:Y:S02]  /*71be0*/  IADD3 R4, P5, R13, R2.reuse, RZ ;  /* 0x000000020d047210 */ /* 0x081fe40007fbe0ff */
[----:B------:R-:W4:Y:S01]  /*71bf0*/  LDL.LU R13, [R1+0x14a4] ;  /* 0x0014a400010d7983 */ /* 0x000f220000300800 */
[----:B------:R-:W2:Y:S01]  /*71c00*/  LDL.LU R27, [R1+0x1518] ;  /* 0x00151800011b7983 */ /* 0x000ea20000300800 */
[----:B------:R-:W-:Y:S01]  /*71c10*/  LEA.HI.X.SX32 R5, R26, R3, 0x1, P5 ;  /* 0x000000031a057211 */ /* 0x000fe200028f0eff */
[----:B------:R-:W2:Y:S01]  /*71c20*/  LDL.LU R29, [R1+0x1514] ;  /* 0x00151400011d7983 */ /* 0x000ea20000300800 */
[----:B------:R-:W2:Y:S01]  /*71c30*/  LDL.LU R11, [R1+0x14e0] ;  /* 0x0014e000010b7983 */ /* 0x000ea20000300800 */
[----:B------:R-:W2:Y:S02]  /*71c40*/  LDL.LU R8, [R1+0x14d8] ;  /* 0x0014d80001087983 */ /* 0x000ea40000300800 */
[----:B------:R-:W2:Y:S02]  /*71c50*/  LDL.LU R9, [R1+0x1520] ;  /* 0x0015200001097983 */ /* 0x000ea40000300800 */
[----:B------:R0:W-:Y:S01]  /*71c60*/  STL.64 [R1+0x460], R4 ;  /* 0x0004600401007387 */ /* 0x0001e20000100a00 */
[----:B------:R-:W2:Y:S01]  /*71c70*/  LDL.LU R26, [R1+0x151c] ;  /* 0x00151c00011a7983 */ /* 0x000ea20000300800 */
[----:B0-----:R-:W-:-:S03]  /*71c80*/  IADD3 R4, P5, R12, R2, RZ ;  /* 0x000000020c047210 */ /* 0x001fc60007fbe0ff */
[----:B------:R-:W4:Y:S01]  /*71c90*/  LDL.LU R12, [R1+0x14ac] ;  /* 0x0014ac00010c7983 */ /* 0x000f220000300800 */
[C---:B------:R-:W-:Y:S02]  /*71ca0*/  IMAD R15, R28.reuse, 0x1d3, RZ ;  /* 0x000001d31c0f7824 */ /* 0x040fe400078e02ff */
[----:B------:R-:W-:-:S03]  /*71cb0*/  IMAD R14, R28, 0x3a8, RZ ;  /* 0x000003a81c0e7824 */ /* 0x000fc600078e02ff */
[----:B------:R-:W-:Y:S01]  /*71cc0*/  LEA.HI.X.SX32 R5, R15, R3, 0x1, P5 ;  /* 0x000000030f057211 */ /* 0x000fe200028f0eff */
[----:B------:R0:W-:Y:S04]  /*71cd0*/  STS.128 [R0+0x180], R20 ;  /* 0x0001801400007388 */ /* 0x0001e80000000c00 */
[----:B------:R1:W-:Y:S01]  /*71ce0*/  STL.64 [R1+0x458], R4 ;  /* 0x0004580401007387 */ /* 0x0003e20000100a00 */
[----:B0-----:R-:W-:Y:S01]  /*71cf0*/  IMAD R23, R28, 0x1d4, RZ ;  /* 0x000001d41c177824 */ /* 0x001fe200078e02ff */
[----:B-1----:R-:W-:-:S04]  /*71d00*/  IADD3 R4, P5, R14, R2, RZ ;  /* 0x000000020e047210 */ /* 0x002fc80007fbe0ff */
[----:B------:R-:W-:-:S05]  /*71d10*/  LEA.HI.X.SX32 R5, R23, R3, 0x1, P5 ;  /* 0x0000000317057211 */ /* 0x000fca00028f0eff */
[----:B------:R0:W-:Y:S01]  /*71d20*/  STL.64 [R1+0x450], R4 ;  /* 0x0004500401007387 */ /* 0x0001e20000100a00 */
[----:B-----5:R-:W-:Y:S01]  /*71d30*/  F2FP.BF16.PACK_AB R16, R16, R18 ;  /* 0x000000121010723e */ /* 0x020fe200000010ff */
[C---:B------:R-:W-:Y:S02]  /*71d40*/  IMAD R18, R28.reuse, 0x1d5, RZ ;  /* 0x000001d51c127824 */ /* 0x040fe400078e02ff */
[C---:B------:R-:W-:Y:S02]  /*71d50*/  IMAD R14, R28.reuse, 0x3ac, RZ ;  /* 0x000003ac1c0e7824 */ /* 0x040fe400078e02ff */
[C---:B------:R-:W-:Y:S02]  /*71d60*/  IMAD R15, R28.reuse, 0x3ae, RZ ;  /* 0x000003ae1c0f7824 */ /* 0x040fe400078e02ff */
[----:B------:R-:W-:Y:S01]  /*71d70*/  IMAD R21, R28, 0x1d7, RZ ;  /* 0x000001d71c157824 */ /* 0x000fe200078e02ff */
[----:B----4-:R-:W-:Y:S01]  /*71d80*/  F2FP.BF16.PACK_AB R12, R12, R13 ;  /* 0x0000000d0c0c723e */ /* 0x010fe200000010ff */
[----:B------:R-:W-:-:S05]  /*71d90*/  IMAD R13, R28, 0x3aa, RZ ;  /* 0x000003aa1c0d7824 */ /* 0x000fca00078e02ff */
[----:B0-----:R-:W-:Y:S01]  /*71da0*/  IADD3 R4, P5, R13, R2, RZ ;  /* 0x000000020d047210 */ /* 0x001fe20007fbe0ff */
[----:B------:R-:W-:-:S03]  /*71db0*/  F2FP.BF16.PACK_AB R13, R17, R6 ;  /* 0x00000006110d723e */ /* 0x000fc600000010ff */
[----:B------:R-:W-:Y:S02]  /*71dc0*/  LEA.HI.X.SX32 R5, R18, R3, 0x1, P5 ;  /* 0x0000000312057211 */ /* 0x000fe400028f0eff */
[----:B--2---:R-:W-:Y:S01]  /*71dd0*/  F2FP.BF16.PACK_AB R17, R24, R25 ;  /* 0x000000191811723e */ /* 0x004fe200000010ff */
[----:B------:R-:W2:Y:S01]  /*71de0*/  LDL.LU R6, [R1+0x1548] ;  /* 0x0015480001067983 */ /* 0x000ea20000300800 */
[----:B------:R-:W2:Y:S02]  /*71df0*/  LDL.LU R25, [R1+0x1544] ;  /* 0x0015440001197983 */ /* 0x000ea40000300800 */
[----:B------:R0:W-:Y:S02]  /*71e00*/  STL.64 [R1+0x448], R4 ;  /* 0x0004480401007387 */ /* 0x0001e40000100a00 */
[----:B------:R-:W-:Y:S01]  /*71e10*/  IMAD R24, R28, 0x1d6, RZ ;  /* 0x000001d61c187824 */ /* 0x000fe200078e02ff */
[----:B0-----:R-:W-:Y:S01]  /*71e20*/  IADD3 R4, P5, R14, R2, RZ ;  /* 0x000000020e047210 */ /* 0x001fe20007fbe0ff */
[----:B---3--:R-:W-:-:S02]  /*71e30*/  F2FP.BF16.PACK_AB R14, R19, R7 ;  /* 0x00000007130e723e */ /* 0x008fc400000010ff */
[----:B------:R-:W3:Y:S01]  /*71e40*/  LDL.LU R7, [R1+0x1550] ;  /* 0x0015500001077983 */ /* 0x000ee20000300800 */
[----:B------:R-:W-:Y:S02]  /*71e50*/  LEA.HI.X.SX32 R5, R24, R3, 0x1, P5 ;  /* 0x0000000318057211 */ /* 0x000fe400028f0eff */
[----:B------:R-:W3:Y:S03]  /*71e60*/  LDL.LU R24, [R1+0x154c] ;  /* 0x00154c0001187983 */ /* 0x000ee60000300800 */
[----:B------:R0:W-:Y:S01]  /*71e70*/  STL.64 [R1+0x440], R4 ;  /* 0x0004400401007387 */ /* 0x0001e20000100a00 */
[----:B------:R-:W-:Y:S01]  /*71e80*/  IMAD R19, R28, 0x3b0, RZ ;  /* 0x000003b01c137824 */ /* 0x000fe200078e02ff */
[----:B------:R-:W-:Y:S02]  /*71e90*/  F2FP.BF16.PACK_AB R18, R27, R29 ;  /* 0x0000001d1b12723e */ /* 0x000fe400000010ff */
[----:B------:R-:W4:Y:S01]  /*71ea0*/  LDL.LU R27, [R1+0x1558] ;  /* 0x00155800011b7983 */ /* 0x000f220000300800 */
[----:B------:R-:W4:Y:S01]  /*71eb0*/  LDL.LU R29, [R1+0x1554] ;  /* 0x00155400011d7983 */ /* 0x000f220000300800 */
[----:B0-----:R-:W-:-:S04]  /*71ec0*/  IADD3 R4, P5, R15, R2, RZ ;  /* 0x000000020f047210 */ /* 0x001fc80007fbe0ff */
[----:B------:R-:W-:Y:S01]  /*71ed0*/  LEA.HI.X.SX32 R5, R21, R3, 0x1, P5 ;  /* 0x0000000315057211 */ /* 0x000fe200028f0eff */
[----:B------:R-:W-:-:S04]  /*71ee0*/  F2FP.BF16.PACK_AB R15, R11, R8 ;  /* 0x000000080b0f723e */ /* 0x000fc800000010ff */
[----:B------:R0:W-:Y:S01]  /*71ef0*/  STL.64 [R1+0x438], R4 ;  /* 0x0004380401007387 */ /* 0x0001e20000100a00 */
[----:B------:R-:W5:Y:S01]  /*71f00*/  LDL.LU R8, [R1+0x1560] ;  /* 0x0015600001087983 */ /* 0x000f620000300800 */
[----:B0-----:R-:W-:Y:S01]  /*71f10*/  IADD3 R4, P5, R19, R2, RZ ;  /* 0x0000000213047210 */ /* 0x001fe20007fbe0ff */
[----:B------:R-:W-:Y:S02]  /*71f20*/  F2FP.BF16.PACK_AB R19, R9, R26 ;  /* 0x0000001a0913723e */ /* 0x000fe400000010ff */
[----:B------:R-:W5:Y:S01]  /*71f30*/  LDL.LU R26, [R1+0x155c] ;  /* 0x00155c00011a7983 */ /* 0x000f620000300800 */
[C---:B------:R-:W-:Y:S02]  /*71f40*/  IMAD R9, R28.reuse, 0x1d8, RZ ;  /* 0x000001d81c097824 */ /* 0x040fe400078e02ff */
[C---:B------:R-:W-:Y:S02]  /*71f50*/  IMAD R20, R28.reuse, 0x3b2, RZ ;  /* 0x000003b21c147824 */ /* 0x040fe400078e02ff */
[----:B------:R-:W5:Y:S01]  /*71f60*/  LDL.LU R11, [R1+0x1584] ;  /* 0x00158400010b7983 */ /* 0x000f620000300800 */
[----:B------:R-:W-:Y:S01]  /*71f70*/  LEA.HI.X.SX32 R5, R9, R3, 0x1, P5 ;  /* 0x0000000309057211 */ /* 0x000fe200028f0eff */
[C---:B------:R-:W-:Y:S01]  /*71f80*/  IMAD R22, R28.reuse, 0x1d9, RZ ;  /* 0x000001d91c167824 */ /* 0x040fe200078e02ff */
[----:B------:R-:W-:Y:S04]  /*71f90*/  STS.128 [R0+0x280], R16 ;  /* 0x0002801000007388 */ /* 0x000fe80000000c00 */
[----:B------:R0:W-:Y:S01]  /*71fa0*/  STL.64 [R1+0x430], R4 ;  /* 0x0004300401007387 */ /* 0x0001e20000100a00 */
[----:B------:R-:W-:Y:S01]  /*71fb0*/  IMAD R21, R28, 0x3b4, RZ ;  /* 0x000003b41c157824 */ /* 0x000fe200078e02ff */
[----:B0-----:R-:W-:-:S02]  /*71fc0*/  IADD3 R4, P5, R20, R2, RZ ;  /* 0x0000000214047210 */ /* 0x001fc40007fbe0ff */
[----:B------:R-:W5:Y:S02]  /*71fd0*/  LDL.LU R19, [R1+0x1588] ;  /* 0x0015880001137983 */ /* 0x000f640000300800 */
[----:B------:R-:W-:-:S05]  /*71fe0*/  LEA.HI.X.SX32 R5, R22, R3, 0x1, P5 ;  /* 0x0000000316057211 */ /* 0x000fca00028f0eff */
[----:B------:R0:W-:Y:S01]  /*71ff0*/  STL.64 [R1+0x428], R4 ;  /* 0x0004280401007387 */ /* 0x0001e20000100a00 */
[----:B------:R-:W5:Y:S02]  /*72000*/  LDL.LU R17, [R1+0x1590] ;  /* 0x0015900001117983 */ /* 0x000f640000300800 */
[----:B------:R-:W5:Y:S01]  /*72010*/  LDL.LU R18, [R1+0x158c] ;  /* 0x00158c0001127983 */ /* 0x000f620000300800 */
[----:B------:R1:W-:Y:S01]  /*72020*/  STS.128 [R0+0x200], R12 ;  /* 0x0002000c00007388 */ /* 0x0003e20000000c00 */
[----:B------:R-:W5:Y:S01]  /*72030*/  LDL.LU R9, [R1+0x1598] ;  /* 0x0015980001097983 */ /* 0x000f620000300800 */
[----:B0-----:R-:W-:Y:S01]  /*72040*/  IADD3 R4, P5, R21, R2, RZ ;  /* 0x0000000215047210 */ /* 0x001fe20007fbe0ff */
[C---:B-1----:R-:W-:Y:S02]  /*72050*/  IMAD R12, R28.reuse, 0x3b6, RZ ;  /* 0x000003b61c0c7824 */ /* 0x042fe400078e02ff */
[C---:B------:R-:W-:Y:S02]  /*72060*/  IMAD R14, R28.reuse, 0x1db, RZ ;  /* 0x000001db1c0e7824 */ /* 0x040fe400078e02ff */
[----:B------:R-:W-:Y:S01]  /*72070*/  IMAD R13, R28, 0x3b8, RZ ;  /* 0x000003b81c0d7824 */ /* 0x000fe200078e02ff */
[----:B--2---:R-:W-:Y:S01]  /*72080*/  F2FP.BF16.PACK_AB R20, R6, R25 ;  /* 0x000000190614723e */ /* 0x004fe200000010ff */
[----:B------:R-:W-:-:S05]  /*72090*/  IMAD R25, R28, 0x1da, RZ ;  /* 0x000001da1c197824 */ /* 0x000fca00078e02ff */
[-C--:B------:R-:W-:Y:S02]  /*720a0*/  LEA.HI.X.SX32 R5, R25, R3.reuse, 0x1, P5 ;  /* 0x0000000319057211 */ /* 0x080fe400028f0eff */
[----:B------:R-:W2:Y:S03]  /*720b0*/  LDL.LU R25, [R1+0x1594] ;  /* 0x0015940001197983 */ /* 0x000ea60000300800 */
[----:B------:R0:W-:Y:S02]  /*720c0*/  STL.64 [R1+0x410], R4 ;  /* 0x0004100401007387 */ /* 0x0001e40000100a00 */
[----:B------:R-:W2:Y:S01]  /*720d0*/  LDL.LU R6, [R1+0x15a0] ;  /* 0x0015a00001067983 */ /* 0x000ea20000300800 */
[----:B---3--:R-:W-:Y:S02]  /*720e0*/  F2FP.BF16.PACK_AB R21, R7, R24 ;  /* 0x000000180715723e */ /* 0x008fe400000010ff */
[----:B------:R-:W3:Y:S01]  /*720f0*/  LDL.LU R24, [R1+0x159c] ;  /* 0x00159c0001187983 */ /* 0x000ee20000300800 */
[----:B0-----:R-:W-:Y:S01]  /*72100*/  IADD3 R4, P5, R12, R2, RZ ;  /* 0x000000020c047210 */ /* 0x001fe20007fbe0ff */
[----:B------:R-:W3:Y:S03]  /*72110*/  LDL.LU R7, [R1+0x15c8] ;  /* 0x0015c80001077983 */ /* 0x000ee60000300800 */
[----:B------:R-:W-:-:S02]  /*72120*/  LEA.HI.X.SX32 R5, R14, R3, 0x1, P5 ;  /* 0x000000030e057211 */ /* 0x000fc400028f0eff */
[----:B----4-:R-:W-:Y:S01]  /*72130*/  F2FP.BF16.PACK_AB R22, R27, R29 ;  /* 0x0000001d1b16723e */ /* 0x010fe200000010ff */
[----:B------:R-:W-:Y:S01]  /*72140*/  IMAD R29, R28, 0x1dc, RZ ;  /* 0x000001dc1c1d7824 */ /* 0x000fe200078e02ff */
[----:B------:R-:W4:Y:S01]  /*72150*/  LDL.LU R27, [R1+0x15c4] ;  /* 0x0015c400011b7983 */ /* 0x000f220000300800 */
[----:B------:R0:W-:Y:S02]  /*72160*/  STL.64 [R1+0x408], R4 ;  /* 0x0004080401007387 */ /* 0x0001e40000100a00 */
[----:B0-----:R-:W-:-:S04]  /*72170*/  IADD3 R4, P5, R13, R2, RZ ;  /* 0x000000020d047210 */ /* 0x001fc80007fbe0ff */
[----:B------:R-:W-:Y:S02]  /*72180*/  LEA.HI.X.SX32 R5, R29, R3, 0x1, P5 ;  /* 0x000000031d057211 */ /* 0x000fe400028f0eff */
[----:B-----5:R-:W-:Y:S02]  /*72190*/  F2FP.BF16.PACK_AB R23, R8, R26 ;  /* 0x0000001a0817723e */ /* 0x020fe400000010ff */
[----:B------:R-:W5:Y:S01]  /*721a0*/  LDL.LU R8, [R1+0x15cc] ;  /* 0x0015cc0001087983 */ /* 0x000f620000300800 */
[----:B------:R-:W5:Y:S02]  /*721b0*/  LDL.LU R26, [R1+0x15d8] ;  /* 0x0015d800011a7983 */ /* 0x000f640000300800 */
[----:B------:R-:W5:Y:S02]  /*721c0*/  LDL.LU R29, [R1+0x15d4] ;  /* 0x0015d400011d7983 */ /* 0x000f640000300800 */
[C---:B------:R-:W-:Y:S02]  /*721d0*/  IMAD R12, R28.reuse, 0x3ba, RZ ;  /* 0x000003ba1c0c7824 */ /* 0x040fe400078e02ff */
[C---:B------:R-:W-:Y:S01]  /*721e0*/  IMAD R15, R28.reuse, 0x1dd, RZ ;  /* 0x000001dd1c0f7824 */ /* 0x040fe200078e02ff */
[----:B------:R0:W-:Y:S04]  /*721f0*/  STL.64 [R1+0x400], R4 ;  /* 0x0004000401007387 */ /* 0x0001e80000100a00 */
[----:B------:R1:W-:Y:S01]  /*72200*/  STS.128 [R0+0x300], R20 ;  /* 0x0003001400007388 */ /* 0x0003e20000000c00 */
[----:B------:R-:W-:Y:S01]  /*72210*/  IMAD R13, R28, 0x3bc, RZ ;  /* 0x000003bc1c0d7824 */ /* 0x000fe200078e02ff */
[----:B0-----:R-:W-:-:S04]  /*72220*/  IADD3 R4, P5, R12, R2, RZ ;  /* 0x000000020c047210 */ /* 0x001fc80007fbe0ff */
[----:B------:R-:W-:Y:S01]  /*72230*/  LEA.HI.X.SX32 R5, R15, R3, 0x1, P5 ;  /* 0x000000030f057211 */ /* 0x000fe200028f0eff */
[----:B-1----:R-:W5:Y:S01]  /*72240*/  LDL.LU R22, [R1+0x15d0] ;  /* 0x0015d00001167983 */ /* 0x002f620000300800 */
[----:B------:R-:W-:Y:S01]  /*72250*/  F2FP.BF16.PACK_AB R12, R19, R11 ;  /* 0x0000000b130c723e */ /* 0x000fe200000010ff */
[----:B------:R-:W5:Y:S02]  /*72260*/  LDL.LU R23, [R1+0x15e0] ;  /* 0x0015e00001177983 */ /* 0x000f640000300800 */
[----:B------:R-:W5:Y:S01]  /*72270*/  LDL.LU R11, [R1+0x15dc] ;  /* 0x0015dc00010b7983 */ /* 0x000f620000300800 */
[----:B------:R0:W-:Y:S01]  /*72280*/  STL.64 [R1+0x3f8], R4 ;  /* 0x0003f80401007387 */ /* 0x0001e20000100a00 */
[C---:B------:R-:W-:Y:S02]  /*72290*/  IMAD R19, R28.reuse, 0x1de, RZ ;  /* 0x000001de1c137824 */ /* 0x040fe400078e02ff */
[----:B------:R-:W-:Y:S01]  /*722a0*/  IMAD R14, R28, 0x3be, RZ ;  /* 0x000003be1c0e7824 */ /* 0x000fe200078e02ff */
[----:B0-----:R-:W-:-:S04]  /*722b0*/  IADD3 R4, P5, R13, R2, RZ ;  /* 0x000000020d047210 */ /* 0x001fc80007fbe0ff */
[----:B------:R-:W-:Y:S01]  /*722c0*/  LEA.HI.X.SX32 R5, R19, R3, 0x1, P5 ;  /* 0x0000000313057211 */ /* 0x000fe200028f0eff */
[----:B------:R-:W-:Y:S02]  /*722d0*/  F2FP.BF16.PACK_AB R13, R17, R18 ;  /* 0x00000012110d723e */ /* 0x000fe400000010ff */
[C---:B------:R-:W-:Y:S02]  /*722e0*/  IMAD R18, R28.reuse, 0x1df, RZ ;  /* 0x000001df1c127824 */ /* 0x040fe400078e02ff */
[----:B------:R0:W-:Y:S01]  /*722f0*/  STL.64 [R1+0x3b8], R4 ;  /* 0x0003b80401007387 */ /* 0x0001e20000100a00 */
[----:B------:R-:W-:Y:S01]  /*72300*/  IMAD R16, R28, 0x3c0, RZ ;  /* 0x000003c01c107824 */ /* 0x000fe200078e02ff */
[----:B0-----:R-:W-:-:S04]  /*72310*/  IADD3 R4, P5, R14, R2, RZ ;  /* 0x000000020e047210 */ /* 0x001fc80007fbe0ff */
[----:B------:R-:W-:Y:S02]  /*72320*/  LEA.HI.X.SX32 R5, R18, R3, 0x1, P5 ;  /* 0x0000000312057211 */ /* 0x000fe400028f0eff */
[----:B--2---:R-:W-:Y:S02]  /*72330*/  F2FP.BF16.PACK_AB R14, R9, R25 ;  /* 0x00000019090e723e */ /* 0x004fe400000010ff */
[----:B------:R-:W2:Y:S01]  /*72340*/  LDL.LU R9, [R1+0x1604] ;  /* 0x0016040001097983 */ /* 0x000ea20000300800 */
[----:B------:R-:W2:Y:S02]  /*72350*/  LDL.LU R25, [R1+0x15fc] ;  /* 0x0015fc0001197983 */ /* 0x000ea40000300800 */
[----:B------:R0:W-:Y:S01]  /*72360*/  STL.64 [R1+0x3f0], R4 ;  /* 0x0003f00401007387 */ /* 0x0001e20000100a00 */
[----:B---3--:R-:W-:Y:S01]  /*72370*/  F2FP.BF16.PACK_AB R15, R6, R24 ;  /* 0x00000018060f723e */ /* 0x008fe200000010ff */
[----:B------:R-:W-:Y:S01]  /*72380*/  IMAD R24, R28, 0x1e0, RZ ;  /* 0x000001e01c187824 */ /* 0x000fe200078e02ff */
[----:B------:R-:W3:Y:S01]  /*72390*/  LDL.LU R6, [R1+0x1610] ;  /* 0x0016100001067983 */ /* 0x000ee20000300800 */
[----:B0-----:R-:W-:-:S04]  /*723a0*/  IADD3 R4, P5, R16, R2, RZ ;  /* 0x0000000210047210 */ /* 0x001fc80007fbe0ff */
[----:B------:R-:W-:Y:S02]  /*723b0*/  LEA.HI.X.SX32 R5, R24, R3, 0x1, P5 ;  /* 0x0000000318057211 */ /* 0x000fe400028f0eff */
[----:B----4-:R-:W-:Y:S02]  /*723c0*/  F2FP.BF16.PACK_AB R16, R7, R27 ;  /* 0x0000001b0710723e */ /* 0x010fe400000010ff */
[----:B------:R-:W3:Y:S01]  /*723d0*/  LDL.LU R7, [R1+0x160c] ;  /* 0x00160c0001077983 */ /* 0x000ee20000300800 */
[----:B------:R-:W4:Y:S02]  /*723e0*/  LDL.LU R27, [R1+0x1618] ;  /* 0x00161800011b7983 */ /* 0x000f240000300800 */
[----:B------:R0:W-:Y:S02]  /*723f0*/  STL.64 [R1+0x3e8], R4 ;  /* 0x0003e80401007387 */ /* 0x0001e40000100a00 */
[----:B------:R-:W4:Y:S01]  /*72400*/  LDL.LU R24, [R1+0x1614] ;  /* 0x0016140001187983 */ /* 0x000f220000300800 */
[----:B-----5:R-:W-:-:S02]  /*72410*/  F2FP.BF16.PACK_AB R18, R26, R29 ;  /* 0x0000001d1a12723e */ /* 0x020fc400000010ff */
[----:B------:R-:W5:Y:S01]  /*72420*/  LDL.LU R26, [R1+0x1620] ;  /* 0x00162000011a7983 */ /* 0x000f620000300800 */
[----:B------:R-:W5:Y:S02]  /*72430*/  LDL.LU R29, [R1+0x161c] ;  /* 0x00161c00011d7983 */ /* 0x000f640000300800 */
[C---:B------:R-:W-:Y:S02]  /*72440*/  IMAD R17, R28.reuse, 0x3c2, RZ ;  /* 0x000003c21c117824 */ /* 0x040fe400078e02ff */
[----:B------:R-:W-:-:S03]  /*72450*/  IMAD R21, R28, 0x1e1, RZ ;  /* 0x000001e11c157824 */ /* 0x000fc600078e02ff */
[----:B0-----:R-:W-:Y:S01]  /*72460*/  IADD3 R4, P5, R17, R2, RZ ;  /* 0x0000000211047210 */ /* 0x001fe20007fbe0ff */
[----:B------:R-:W-:-:S03]  /*72470*/  IMAD R19, R28, 0x3c4, RZ ;  /* 0x000003c41c137824 */ /* 0x000fc600078e02ff */
[----:B------:R-:W-:-:S05]  /*72480*/  LEA.HI.X.SX32 R5, R21, R3, 0x1, P5 ;  /* 0x0000000315057211 */ /* 0x000fca00028f0eff */
[----:B------:R0:W-:Y:S01]  /*72490*/  STL.64 [R1+0x3e0], R4 ;  /* 0x0003e00401007387 */ /* 0x0001e20000100a00 */
[----:B------:R-:W-:Y:S01]  /*724a0*/  F2FP.BF16.PACK_AB R17, R22, R8 ;  /* 0x000000081611723e */ /* 0x000fe200000010ff */
[C---:B------:R-:W-:Y:S02]  /*724b0*/  IMAD R8, R28.reuse, 0x1e2, RZ ;  /* 0x000001e21c087824 */ /* 0x040fe400078e02ff */
[----:B------:R-:W-:Y:S01]  /*724c0*/  IMAD R20, R28, 0x3c6, RZ ;  /* 0x000003c61c147824 */ /* 0x000fe200078e02ff */
[----:B0-----:R-:W-:-:S04]  /*724d0*/  IADD3 R4, P5, R19, R2, RZ ;  /* 0x0000000213047210 */ /* 0x001fc80007fbe0ff */
[----:B------:R-:W-:Y:S01]  /*724e0*/  LEA.HI.X.SX32 R5, R8, R3, 0x1, P5 ;  /* 0x0000000308057211 */ /* 0x000fe200028f0eff */
[----:B------:R-:W-:-:S04]  /*724f0*/  IMAD R22, R28, 0x1e3, RZ ;  /* 0x000001e31c167824 */ /* 0x000fc800078e02ff */
        /* <DEDUP_REMOVED lines=13> */
[C---:B-1----:R-:W-:Y:S01]  /*725d0*/  IMAD R12, R28.reuse, 0x3ca, RZ ;  /* 0x000003ca1c0c7824 */ /* 0x042fe200078e02ff */
[----:B------:R-:W5:Y:S01]  /*725e0*/  LDL.LU R11, [R1+0x1670] ;  /* 0x00167000010b7983 */ /* 0x000f620000300800 */
[C---:B------:R-:W-:Y:S02]  /*725f0*/  IMAD R14, R28.reuse, 0x1e5, RZ ;  /* 0x000001e51c0e7824 */ /* 0x040fe400078e02ff */
[C---:B------:R-:W-:Y:S01]  /*72600*/  IMAD R13, R28.reuse, 0x3cc, RZ ;  /* 0x000003cc1c0d7824 */ /* 0x040fe200078e02ff */
[----:B--2---:R-:W-:Y:S01]  /*72610*/  F2FP.BF16.PACK_AB R20, R9, R25 ;  /* 0x000000190914723e */ /* 0x004fe200000010ff */
[----:B------:R-:W-:-:S05]  /*72620*/  IMAD R25, R28, 0x1e4, RZ ;  /* 0x000001e41c197824 */ /* 0x000fca00078e02ff */
[----:B------:R-:W-:-:S05]  /*72630*/  LEA.HI.X.SX32 R5, R25, R3, 0x1, P5 ;  /* 0x0000000319057211 */ /* 0x000fca00028f0eff */
[----:B------:R0:W-:Y:S01]  /*72640*/  STL.64 [R1+0x3a0], R4 ;  /* 0x0003a00401007387 */ /* 0x0001e20000100a00 */
[----:B------:R-:W2:Y:S02]  /*72650*/  LDL.LU R25, [R1+0x166c] ;  /* 0x00166c0001197983 */ /* 0x000ea40000300800 */
[----:B------:R-:W2:Y:S01]  /*72660*/  LDL.LU R8, [R1+0x1658] ;  /* 0x0016580001087983 */ /* 0x000ea20000300800 */
[----:B0-----:R-:W-:Y:S02]  /*72670*/  IADD3 R4, P5, R12, R2, RZ ;  /* 0x000000020c047210 */ /* 0x001fe40007fbe0ff */
[----:B----4-:R-:W-:Y:S02]  /*72680*/  F2FP.BF16.PACK_AB R22, R27, R24 ;  /* 0x000000181b16723e */ /* 0x010fe400000010ff */
[----:B------:R-:W4:Y:S01]  /*72690*/  LDL.LU R24, [R1+0x1654] ;  /* 0x0016540001187983 */ /* 0x000f220000300800 */
[----:B------:R-:W-:Y:S02]  /*726a0*/  LEA.HI.X.SX32 R5, R14, R3, 0x1, P5 ;  /* 0x000000030e057211 */ /* 0x000fe400028f0eff */
[----:B---3--:R-:W-:-:S03]  /*726b0*/  F2FP.BF16.PACK_AB R21, R6, R7 ;  /* 0x000000070615723e */ /* 0x008fc600000010ff */
[----:B------:R0:W-:Y:S01]  /*726c0*/  STL.64 [R1+0x398], R4 ;  /* 0x0003980401007387 */ /* 0x0001e20000100a00 */
[----:B------:R-:W-:Y:S01]  /*726d0*/  IMAD R12, R28, 0x3ce, RZ ;  /* 0x000003ce1c0c7824 */ /* 0x000fe200078e02ff */
[----:B0-----:R-:W-:Y:S02]  /*726e0*/  IADD3 R4, P5, R13, R2, RZ ;  /* 0x000000020d047210 */ /* 0x001fe40007fbe0ff */
[----:B------:R-:W3:Y:S01]  /*726f0*/  LDL.LU R13, [R1+0x1644] ;  /* 0x00164400010d7983 */ /* 0x000ee20000300800 */
[----:B------:R-:W2:Y:S02]  /*72700*/  LDL.LU R9, [R1+0x1678] ;  /* 0x0016780001097983 */ /* 0x000ea40000300800 */
[----:B------:R-:W2:Y:S02]  /*72710*/  LDL.LU R6, [R1+0x1674] ;  /* 0x0016740001067983 */ /* 0x000ea40000300800 */
[----:B------:R-:W2:Y:S01]  /*72720*/  LDL.LU R7, [R1+0x1660] ;  /* 0x0016600001077983 */ /* 0x000ea20000300800 */
[----:B-----5:R-:W-:Y:S01]  /*72730*/  F2FP.BF16.PACK_AB R23, R26, R29 ;  /* 0x0000001d1a17723e */ /* 0x020fe200000010ff */
[----:B------:R-:W-:Y:S01]  /*72740*/  IMAD R26, R28, 0x1e6, RZ ;  /* 0x000001e61c1a7824 */ /* 0x000fe200078e02ff */
[----:B------:R-:W5:Y:S01]  /*72750*/  LDL.LU R29, [R1+0x165c] ;  /* 0x00165c00011d7983 */ /* 0x000f620000300800 */
[----:B------:R-:W2:Y:S03]  /*72760*/  LDL.LU R27, [R1+0x1680] ;  /* 0x00168000011b7983 */ /* 0x000ea60000300800 */
[----:B------:R-:W-:-:S02]  /*72770*/  LEA.HI.X.SX32 R5, R26, R3, 0x1, P5 ;  /* 0x000000031a057211 */ /* 0x000fc400028f0eff */
[----:B------:R-:W2:Y:S03]  /*72780*/  LDL.LU R26, [R1+0x167c] ;  /* 0x00167c00011a7983 */ /* 0x000ea60000300800 */
[----:B------:R0:W-:Y:S02]  /*72790*/  STL.64 [R1+0x3b0], R4 ;  /* 0x0003b00401007387 */ /* 0x0001e40000100a00 */
[----:B0-----:R-:W-:Y:S02]  /*727a0*/  IADD3 R4, P5, R12, R2, RZ ;  /* 0x000000020c047210 */ /* 0x001fe40007fbe0ff */
[----:B------:R-:W3:Y:S01]  /*727b0*/  LDL.LU R12, [R1+0x1648] ;  /* 0x00164800010c7983 */ /* 0x000ee20000300800 */
        /* <DEDUP_REMOVED lines=9> */
[----:B------:R-:W-:Y:S01]  /*72850*/  IMAD R14, R28, 0x3d4, RZ ;  /* 0x000003d41c0e7824 */ /* 0x000fe200078e02ff */
[----:B------:R-:W-:Y:S01]  /*72860*/  F2FP.BF16.PACK_AB R16, R16, R18 ;  /* 0x000000121010723e */ /* 0x000fe200000010ff */
[C---:B------:R-:W-:Y:S02]  /*72870*/  IMAD R18, R28.reuse, 0x1e9, RZ ;  /* 0x000001e91c127824 */ /* 0x040fe400078e02ff */
[C---:B------:R-:W-:Y:S02]  /*72880*/  IMAD R15, R28.reuse, 0x3d6, RZ ;  /* 0x000003d61c0f7824 */ /* 0x040fe400078e02ff */
[C---:B------:R-:W-:Y:S02]  /*72890*/  IMAD R21, R28.reuse, 0x1eb, RZ ;  /* 0x000001eb1c157824 */ /* 0x040fe400078e02ff */
[----:B------:R-:W-:Y:S01]  /*728a0*/  IMAD R20, R28, 0x3da, RZ ;  /* 0x000003da1c147824 */ /* 0x000fe200078e02ff */
[----:B---3--:R-:W-:Y:S01]  /*728b0*/  F2FP.BF16.PACK_AB R12, R12, R13 ;  /* 0x0000000d0c0c723e */ /* 0x008fe200000010ff */
[----:B------:R-:W-:-:S05]  /*728c0*/  IMAD R13, R28, 0x3d2, RZ ;  /* 0x000003d21c0d7824 */ /* 0x000fca00078e02ff */
[----:B0-----:R-:W-:Y:S01]  /*728d0*/  IADD3 R4, P5, R13, R2, RZ ;  /* 0x000000020d047210 */ /* 0x001fe20007fbe0ff */
[----:B------:R-:W-:-:S03]  /*728e0*/  F2FP.BF16.PACK_AB R13, R17, R19 ;  /* 0x00000013110d723e */ /* 0x000fc600000010ff */
[----:B------:R-:W-:Y:S02]  /*728f0*/  LEA.HI.X.SX32 R5, R18, R3, 0x1, P5 ;  /* 0x0000000312057211 */ /* 0x000fe400028f0eff */
[----:B--2---:R-:W-:Y:S01]  /*72900*/  F2FP.BF16.PACK_AB R17, R11, R25 ;  /* 0x000000190b11723e */ /* 0x004fe200000010ff */
[----:B------:R-:W-:Y:S02]  /*72910*/  IMAD R25, R28, 0x1ea, RZ ;  /* 0x000001ea1c197824 */ /* 0x000fe400078e02ff */
[----:B------:R0:W-:Y:S01]  /*72920*/  STL.64 [R1+0x388], R4 ;  /* 0x0003880401007387 */ /* 0x0001e20000100a00 */
[----:B------:R-:W2:Y:S01]  /*72930*/  LDL.LU R23, [R1+0x1684] ;  /* 0x0016840001177983 */ /* 0x000ea20000300800 */
[----:B0-----:R-:W-:Y:S01]  /*72940*/  IADD3 R4, P5, R14, R2, RZ ;  /* 0x000000020e047210 */ /* 0x001fe20007fbe0ff */
[----:B----4-:R-:W-:Y:S02]  /*72950*/  F2FP.BF16.PACK_AB R14, R8, R24 ;  /* 0x00000018080e723e */ /* 0x010fe400000010ff */
[----:B------:R-:W3:Y:S01]  /*72960*/  LDL.LU R24, [R1+0x1690] ;  /* 0x0016900001187983 */ /* 0x000ee20000300800 */
[----:B------:R-:W-:-:S02]  /*72970*/  LEA.HI.X.SX32 R5, R25, R3, 0x1, P5 ;  /* 0x0000000319057211 */ /* 0x000fc400028f0eff */
[----:B------:R-:W3:Y:S03]  /*72980*/  LDL.LU R25, [R1+0x168c] ;  /* 0x00168c0001197983 */ /* 0x000ee60000300800 */
[----:B------:R0:W-:Y:S01]  /*72990*/  STL.64 [R1+0x3a8], R4 ;  /* 0x0003a80401007387 */ /* 0x0001e20000100a00 */
[----:B------:R-:W-:Y:S02]  /*729a0*/  IMAD R19, R28, 0x3d8, RZ ;  /* 0x000003d81c137824 */ /* 0x000fe400078e02ff */
[----:B------:R-:W4:Y:S02]  /*729b0*/  LDL.LU R11, [R1+0xf10] ;  /* 0x000f1000010b7983 */ /* 0x000f240000300800 */
[----:B------:R-:W4:Y:S01]  /*729c0*/  LDL.LU R8, [R1+0x1704] ;  /* 0x0017040001087983 */ /* 0x000f220000300800 */
[----:B0-----:R-:W-:-:S04]  /*729d0*/  IADD3 R4, P5, R15, R2, RZ ;  /* 0x000000020f047210 */ /* 0x001fc80007fbe0ff */
[----:B------:R-:W-:Y:S01]  /*729e0*/  LEA.HI.X.SX32 R5, R21, R3, 0x1, P5 ;  /* 0x0000000315057211 */ /* 0x000fe200028f0eff */
[----:B-----5:R-:W-:Y:S02]  /*729f0*/  F2FP.BF16.PACK_AB R15, R7, R29 ;  /* 0x0000001d070f723e */ /* 0x020fe400000010ff */
[----:B------:R-:W-:Y:S02]  /*72a00*/  IMAD R29, R28, 0x1ec, RZ ;  /* 0x000001ec1c1d7824 */ /* 0x000fe400078e02ff */
[----:B------:R0:W-:Y:S01]  /*72a10*/  STL.64 [R1+0x3d0], R4 ;  /* 0x0003d00401007387 */ /* 0x0001e20000100a00 */
[----:B------:R-:W-:Y:S02]  /*72a20*/  F2FP.BF16.PACK_AB R18, R9, R6 ;  /* 0x000000060912723e */ /* 0x000fe400000010ff */
[----:B------:R-:W5:Y:S02]  /*72a30*/  LDL.LU R9, [R1+0x1698] ;  /* 0x0016980001097983 */ /* 0x000f640000300800 */
[----:B------:R-:W5:Y:S01]  /*72a40*/  LDL.LU R6, [R1+0x1694] ;  /* 0x0016940001067983 */ /* 0x000f620000300800 */
[----:B------:R-:W2:Y:S01]  /*72a50*/  LDL.LU R7, [R1+0x16a0] ;  /* 0x0016a00001077983 */ /* 0x000ea20000300800 */
[----:B0-----:R-:W-:-:S04]  /*72a60*/  IADD3 R4, P5, R19, R2, RZ ;  /* 0x0000000213047210 */ /* 0x001fc80007fbe0ff */
[----:B------:R-:W-:Y:S01]  /*72a70*/  LEA.HI.X.SX32 R5, R29, R3, 0x1, P5 ;  /* 0x000000031d057211 */ /* 0x000fe200028f0eff */
[----:B------:R-:W-:Y:S01]  /*72a80*/  F2FP.BF16.PACK_AB R19, R27, R26 ;  /* 0x0000001a1b13723e */ /* 0x000fe200000010ff */
[----:B------:R-:W-:Y:S04]  /*72a90*/  STS.128 [R0+0x500], R12 ;  /* 0x0005000c00007388 */ /* 0x000fe80000000c00 */
[----:B------:R0:W-:Y:S01]  /*72aa0*/  STL.64 [R1+0x3c8], R4 ;  /* 0x0003c80401007387 */ /* 0x0001e20000100a00 */
[----:B------:R-:W2:Y:S01]  /*72ab0*/  LDL.LU R27, [R1+0x169c] ;  /* 0x00169c00011b7983 */ /* 0x000ea20000300800 */
[----:B0-----:R-:W-:Y:S02]  /*72ac0*/  IADD3 R4, P5, R20, R2, RZ ;  /* 0x0000000214047210 */ /* 0x001fe40007fbe0ff */
[----:B------:R-:W2:Y:S01]  /*72ad0*/  LDL.LU R20, [R1+0x1688] ;  /* 0x0016880001147983 */ /* 0x000ea20000300800 */
[----:B------:R-:W2:Y:S02]  /*72ae0*/  LDL.LU R13, [R1+0xf14] ;  /* 0x000f1400010d7983 */ /* 0x000ea40000300800 */
[----:B------:R-:W2:Y:S02]  /*72af0*/  LDL.LU R15, [R1+0x170c] ;  /* 0x00170c00010f7983 */ /* 0x000ea40000300800 */
[----:B------:R-:W-:-:S02]  /*72b00*/  IMAD R22, R28, 0x1ed, RZ ;  /* 0x000001ed1c167824 */ /* 0x000fc400078e02ff */
[----:B------:R-:W-:Y:S01]  /*72b10*/  IMAD R21, R28, 0x3dc, RZ ;  /* 0x000003dc1c157824 */ /* 0x000fe200078e02ff */
[----:B------:R-:W3:Y:S01]  /*72b20*/  LDL.LU R26, [R1+0xf0c] ;  /* 0x000f0c00011a7983 */ /* 0x000ee20000300800 */
[----:B------:R-:W3:Y:S01]  /*72b30*/  LDL.LU R29, [R1+0x1714] ;  /* 0x00171400011d7983 */ /* 0x000ee20000300800 */
[----:B------:R-:W-:Y:S01]  /*72b40*/  LEA.HI.X.SX32 R5, R22, R3, 0x1, P5 ;  /* 0x0000000316057211 */ /* 0x000fe200028f0eff */
[----:B------:R-:W-:-:S04]  /*72b50*/  IMAD R14, R28, 0x1ee, RZ ;  /* 0x000001ee1c0e7824 */ /* 0x000fc800078e02ff */
[----:B------:R0:W-:Y:S02]  /*72b60*/  STL.64 [R1+0x3c0], R4 ;  /* 0x0003c00401007387 */ /* 0x0001e40000100a00 */
[----:B0-----:R-:W-:Y:S01]  /*72b70*/  IADD3 R4, P5, R21, R2, RZ ;  /* 0x0000000215047210 */ /* 0x001fe20007fbe0ff */
[C---:B------:R-:W-:Y:S01]  /*72b80*/  IMAD R12, R28.reuse, 0x3de, RZ ;  /* 0x000003de1c0c7824 */ /* 0x040fe200078e02ff */
[----:B------:R0:W-:Y:S02]  /*72b90*/  STS.128 [R0+0x580], R16 ;  /* 0x0005801000007388 */ /* 0x0001e40000000c00 */
[----:B0-----:R-:W-:Y:S02]  /*72ba0*/  IMAD R16, R28, 0x1ef, RZ ;  /* 0x000001ef1c107824 */ /* 0x001fe400078e02ff */
[----:B--2---:R-:W-:-:S05]  /*72bb0*/  FFMA R5, R15, 0.69314718246459960938, R13 ;  /* 0x3f3172180f057823 */ /* 0x004fca000000000d */
[----:B------:R0:W-:Y:S01]  /*72bc0*/  STL [R1+0x300], R5 ;  /* 0x0003000501007387 */ /* 0x0001e20000100800 */
[----:B---3--:R-:W-:Y:S02]  /*72bd0*/  F2FP.BF16.PACK_AB R13, R24, R25 ;  /* 0x00000019180d723e */ /* 0x008fe400000010ff */
[----:B0-----:R-:W-:-:S05]  /*72be0*/  LEA.HI.X.SX32 R5, R14, R3, 0x1, P5 ;  /* 0x000000030e057211 */ /* 0x001fca00028f0eff */
[----:B------:R0:W-:Y:S01]  /*72bf0*/  STL.64 [R1+0x380], R4 ;  /* 0x0003800401007387 */ /* 0x0001e20000100a00 */
[----:B------:R-:W2:Y:S02]  /*72c00*/  LDL.LU R24, [R1+0x16a8] ;  /* 0x0016a80001187983 */ /* 0x000ea40000300800 */
[----:B------:R-:W2:Y:S01]  /*72c10*/  LDL.LU R25, [R1+0x16a4] ;  /* 0x0016a40001197983 */ /* 0x000ea20000300800 */
[----:B0-----:R-:W-:-:S04]  /*72c20*/  IADD3 R4, P5, R12, R2, RZ ;  /* 0x000000020c047210 */ /* 0x001fc80007fbe0ff */
[----:B------:R-:W-:-:S05]  /*72c30*/  LEA.HI.X.SX32 R5, R16, R3, 0x1, P5 ;  /* 0x0000000310057211 */ /* 0x000fca00028f0eff */
[----:B------:R4:W-:Y:S01]  /*72c40*/  STL.64 [R1+0x378], R4 ;  /* 0x0003780401007387 */ /* 0x0009e20000100a00 */
[----:B------:R-:W3:Y:S02]  /*72c50*/  LDL.LU R21, [R1+0xf08] ;  /* 0x000f080001157983 */ /* 0x000ee40000300800 */
[----:B------:R-:W-:Y:S02]  /*72c60*/  IMAD R15, R28, 0x3e0, RZ ;  /* 0x000003e01c0f7824 */ /* 0x000fe400078e02ff */
[----:B----4-:R-:W-:-:S05]  /*72c70*/  FFMA R5, R8, 0.69314718246459960938, R11 ;  /* 0x3f31721808057823 */ /* 0x010fca000000000b */
[----:B------:R0:W-:Y:S01]  /*72c80*/  STL [R1+0x304], R5 ;  /* 0x0003040501007387 */ /* 0x0001e20000100800 */
[----:B------:R-:W3:Y:S02]  /*72c90*/  LDL.LU R22, [R1+0x1718] ;  /* 0x0017180001167983 */ /* 0x000ee40000300800 */
[----:B------:R-:W-:Y:S01]  /*72ca0*/  IMAD R8, R28, 0x1f0, RZ ;  /* 0x000001f01c087824 */ /* 0x000fe200078e02ff */
[----:B------:R-:W-:Y:S02]  /*72cb0*/  IADD3 R4, P5, R15, R2, RZ ;  /* 0x000000020f047210 */ /* 0x000fe40007fbe0ff */
[----:B------:R-:W-:Y:S01]  /*72cc0*/  F2FP.BF16.PACK_AB R12, R20, R23 ;  /* 0x00000017140c723e */ /* 0x000fe200000010ff */
[----:B------:R-:W-:Y:S01]  /*72cd0*/  IMAD R14, R28, 0x3e2, RZ ;  /* 0x000003e21c0e7824 */ /* 0x000fe200078e02ff */
[----:B------:R-:W4:Y:S01]  /*72ce0*/  LDL.LU R20, [R1+0x16b0] ;  /* 0x0016b00001147983 */ /* 0x000f220000300800 */
[----:B------:R-:W4:Y:S02]  /*72cf0*/  LDL.LU R23, [R1+0x16ac] ;  /* 0x0016ac0001177983 */ /* 0x000f240000300800 */
[----:B------:R-:W4:Y:S01]  /*72d00*/  LDL.LU R11, [R1+0x16b8] ;  /* 0x0016b800010b7983 */ /* 0x000f220000300800 */
[----:B0-----:R-:W-:Y:S01]  /*72d10*/  LEA.HI.X.SX32 R5, R8, R3, 0x1, P5 ;  /* 0x0000000308057211 */ /* 0x001fe200028f0eff */
[----:B------:R-:W-:-:S04]  /*72d20*/  IMAD R18, R28, 0x1f1, RZ ;  /* 0x000001f11c127824 */ /* 0x000fc800078e02ff */
[----:B------:R0:W-:Y:S01]  /*72d30*/  STL.64 [R1+0x370], R4 ;  /* 0x0003700401007387 */ /* 0x0001e20000100a00 */
[----:B------:R-:W4:Y:S02]  /*72d40*/  LDL.LU R8, [R1+0x16b4] ;  /* 0x0016b40001087983 */ /* 0x000f240000300800 */
[----:B------:R-:W-:Y:S01]  /*72d50*/  IMAD R17, R28, 0x3e4, RZ ;  /* 0x000003e41c117824 */ /* 0x000fe200078e02ff */
[----:B0-----:R-:W-:Y:S01]  /*72d60*/  IADD3 R4, P5, R14, R2, RZ ;  /* 0x000000020e047210 */ /* 0x001fe20007fbe0ff */
[----:B-----5:R-:W-:Y:S02]  /*72d70*/  F2FP.BF16.PACK_AB R14, R9, R6 ;  /* 0x00000006090e723e */ /* 0x020fe400000010ff */
[----:B------:R-:W5:Y:S01]  /*72d80*/  LDL.LU R9, [R1+0xf04] ;  /* 0x000f040001097983 */ /* 0x000f620000300800 */
[----:B------:R-:W5:Y:S01]  /*72d90*/  LDL.LU R6, [R1+0x1720] ;  /* 0x0017200001067983 */ /* 0x000f620000300800 */
[----:B------:R-:W-:Y:S01]  /*72da0*/  LEA.HI.X.SX32 R5, R18, R3, 0x1, P5 ;  /* 0x0000000312057211 */ /* 0x000fe200028f0eff */
[----:B------:R-:W-:Y:S01]  /*72db0*/  IMAD R19, R28, 0x1f2, RZ ;  /* 0x000001f21c137824 */ /* 0x000fe200078e02ff */
[----:B------:R-:W-:-:S03]  /*72dc0*/  F2FP.BF16.PACK_AB R15, R7, R27 ;  /* 0x0000001b070f723e */ /* 0x000fc600000010ff */
[----:B------:R0:W-:Y:S01]  /*72dd0*/  STL.64 [R1+0x358], R4 ;  /* 0x0003580401007387 */ /* 0x0001e20000100a00 */
[----:B------:R-:W5:Y:S02]  /*72de0*/  LDL.LU R7, [R1+0x16c0] ;  /* 0x0016c00001077983 */ /* 0x000f640000300800 */
[----:B------:R-:W5:Y:S02]  /*72df0*/  LDL.LU R27, [R1+0x16bc] ;  /* 0x0016bc00011b7983 */ /* 0x000f640000300800 */
[----:B0-----:R-:W-:Y:S01]  /*72e00*/  FFMA R5, R29, 0.69314718246459960938, R26 ;  /* 0x3f3172181d057823 */ /* 0x001fe2000000001a */
[----:B------:R-:W-:-:S04]  /*72e10*/  IADD3 R4, P5, R17, R2, RZ ;  /* 0x0000000211047210 */ /* 0x000fc80007fbe0ff */
[----:B------:R0:W-:Y:S01]  /*72e20*/  STL [R1+0x308], R5 ;  /* 0x0003080501007387 */ /* 0x0001e20000100800 */
[----:B------:R-:W5:Y:S02]  /*72e30*/  LDL.LU R26, [R1+0x16c8] ;  /* 0x0016c800011a7983 */ /* 0x000f640000300800 */
[----:B------:R-:W5:Y:S01]  /*72e40*/  LDL.LU R29, [R1+0x16c4] ;  /* 0x0016c400011d7983 */ /* 0x000f620000300800 */
[----:B------:R2:W-:Y:S01]  /*72e50*/  STS.128 [R0+0x600], R12 ;  /* 0x0006000c00007388 */ /* 0x0005e20000000c00 */
[----:B0-----:R-:W-:-:S05]  /*72e60*/  LEA.HI.X.SX32 R5, R19, R3, 0x1, P5 ;  /* 0x0000000313057211 */ /* 0x001fca00028f0eff */
[----:B------:R0:W-:Y:S01]  /*72e70*/  STL.64 [R1+0x368], R4 ;  /* 0x0003680401007387 */ /* 0x0001e20000100a00 */
[----:B--2---:R-:W-:-:S03]  /*72e80*/  F2FP.BF16.PACK_AB R12, R24, R25 ;  /* 0x00000019180c723e */ /* 0x004fc600000010ff */
[----:B------:R-:W2:Y:S01]  /*72e90*/  LDL.LU R24, [R1+0xefc] ;  /* 0x000efc0001187983 */ /* 0x000ea20000300800 */
[----:B------:R-:W2:Y:S02]  /*72ea0*/  LDL.LU R25, [R1+0x1708] ;  /* 0x0017080001197983 */ /* 0x000ea40000300800 */
[C---:B------:R-:W-:Y:S02]  /*72eb0*/  IMAD R16, R28.reuse, 0x3e6, RZ ;  /* 0x000003e61c107824 */ /* 0x040fe400078e02ff */
[----:B------:R-:W-:-:S03]  /*72ec0*/  IMAD R18, R28, 0x1f3, RZ ;  /* 0x000001f31c127824 */ /* 0x000fc600078e02ff */
[----:B0-----:R-:W-:Y:S01]  /*72ed0*/  IADD3 R4, P5, R16, R2, RZ ;  /* 0x0000000210047210 */ /* 0x001fe20007fbe0ff */
[----:B------:R-:W-:-:S03]  /*72ee0*/  IMAD R17, R28, 0x3e8, RZ ;  /* 0x000003e81c117824 */ /* 0x000fc600078e02ff */
[----:B------:R-:W-:Y:S01]  /*72ef0*/  LEA.HI.X.SX32 R5, R18, R3, 0x1, P5 ;  /* 0x0000000312057211 */ /* 0x000fe200028f0eff */
[----:B------:R-:W-:-:S04]  /*72f00*/  IMAD R19, R28, 0x1f4, RZ ;  /* 0x000001f41c137824 */ /* 0x000fc800078e02ff */
[----:B------:R0:W-:Y:S01]  /*72f10*/  STL.64 [R1+0x360], R4 ;  /* 0x0003600401007387 */ /* 0x0001e20000100a00 */
[----:B------:R-:W-:Y:S01]  /*72f20*/  IMAD R13, R28, 0x3ea, RZ ;  /* 0x000003ea1c0d7824 */ /* 0x000fe200078e02ff */
[----:B0-----:R-:W-:Y:S01]  /*72f30*/  IADD3 R4, P5, R17, R2, RZ ;  /* 0x0000000211047210 */ /* 0x001fe20007fbe0ff */
[----:B---3--:R-:W-:-:S05]  /*72f40*/  FFMA R5, R22, 0.69314718246459960938, R21 ;  /* 0x3f31721816057823 */ /* 0x008fca0000000015 */
[----:B------:R0:W-:Y:S01]  /*72f50*/  STL [R1+0x30c], R5 ;  /* 0x00030c0501007387 */ /* 0x0001e20000100800 */
[----:B------:R-:W-:Y:S01]  /*72f60*/  IMAD R17, R28, 0x1f5, RZ ;  /* 0x000001f51c117824 */ /* 0x000fe200078e02ff */
[----:B0-----:R-:W-:-:S05]  /*72f70*/  LEA.HI.X.SX32 R5, R19, R3, 0x1, P5 ;  /* 0x0000000313057211 */ /* 0x001fca00028f0eff */
[----:B------:R0:W-:Y:S01]  /*72f80*/  STL.64 [R1+0x350], R4 ;  /* 0x0003500401007387 */ /* 0x0001e20000100a00 */
[----:B------:R-:W-:Y:S01]  /*72f90*/  IMAD R16, R28, 0x3ec, RZ ;  /* 0x000003ec1c107824 */ /* 0x000fe200078e02ff */
[----:B0-----:R-:W-:Y:S01]  /*72fa0*/  IADD3 R4, P5, R13, R2, RZ ;  /* 0x000000020d047210 */ /* 0x001fe20007fbe0ff */
[----:B----4-:R-:W-:Y:S02]  /*72fb0*/  F2FP.BF16.PACK_AB R13, R20, R23 ;  /* 0x00000017140d723e */ /* 0x010fe400000010ff */
[----:B------:R-:W3:Y:S01]  /*72fc0*/  LDL.LU R20, [R1+0x16e4] ;  /* 0x0016e40001147983 */ /* 0x000ee20000300800 */
[----:B------:R-:W-:-:S05]  /*72fd0*/  LEA.HI.X.SX32 R5, R17, R3, 0x1, P5 ;  /* 0x0000000311057211 */ /* 0x000fca00028f0eff */
[----:B------:R5:W-:Y:S01]  /*72fe0*/  STL.64 [R1+0x320], R4 ;  /* 0x0003200401007387 */ /* 0x000be20000100a00 */
[----:B------:R-:W4:Y:S02]  /*72ff0*/  LDL.LU R22, [R1+0xef8] ;  /* 0x000ef80001167983 */ /* 0x000f240000300800 */
[----:B------:R-:W-:Y:S01]  /*73000*/  IMAD R15, R28, 0x3ee, RZ ;  /* 0x000003ee1c0f7824 */ /* 0x000fe200078e02ff */
[----:B------:R-:W-:Y:S01]  /*73010*/  F2FP.BF16.PACK_AB R14, R11, R8 ;  /* 0x000000080b0e723e */ /* 0x000fe200000010ff */
[----:B-----5:R-:W-:Y:S02]  /*73020*/  FFMA R5, R6, 0.69314718246459960938, R9 ;  /* 0x3f31721806057823 */ /* 0x020fe40000000009 */
[----:B------:R-:W-:Y:S01]  /*73030*/  IMAD R6, R28, 0x1f6, RZ ;  /* 0x000001f61c067824 */ /* 0x000fe200078e02ff */
[----:B------:R-:W-:Y:S02]  /*73040*/  IADD3 R4, P5, R16, R2, RZ ;  /* 0x0000000210047210 */ /* 0x000fe40007fbe0ff */
[----:B------:R0:W-:Y:S01]  /*73050*/  STL [R1+0x2f0], R5 ;  /* 0x0002f00501007387 */ /* 0x0001e20000100800 */
[----:B------:R-:W4:Y:S02]  /*73060*/  LDL.LU R23, [R1+0x1710] ;  /* 0x0017100001177983 */ /* 0x000f240000300800 */
[----:B------:R-:W5:Y:S02]  /*73070*/  LDL.LU R11, [R1+0x16d4] ;  /* 0x0016d400010b7983 */ /* 0x000f640000300800 */
[----:B------:R-:W-:Y:S01]  /*73080*/  IMAD R19, R28, 0x1f7, RZ ;  /* 0x000001f71c137824 */ /* 0x000fe200078e02ff */
[----:B0-----:R-:W-:-:S05]  /*73090*/  LEA.HI.X.SX32 R5, R6, R3, 0x1, P5 ;  /* 0x0000000306057211 */ /* 0x001fca00028f0eff */
[----:B------:R0:W-:Y:S01]  /*730a0*/  STL.64 [R1+0x348], R4 ;  /* 0x0003480401007387 */ /* 0x0001e20000100a00 */
[----:B------:R-:W-:Y:S01]  /*730b0*/  F2FP.BF16.PACK_AB R16, R26, R29 ;  /* 0x0000001d1a10723e */ /* 0x000fe200000010ff */
[----:B------:R-:W-:Y:S02]  /*730c0*/  IMAD R18, R28, 0x3f0, RZ ;  /* 0x000003f01c127824 */ /* 0x000fe400078e02ff */
[----:B------:R-:W3:Y:S01]  /*730d0*/  LDL.LU R29, [R1+0x171c] ;  /* 0x00171c00011d7983 */ /* 0x000ee20000300800 */
[----:B------:R-:W3:Y:S01]  /*730e0*/  LDL.LU R8, [R1+0x16f8] ;  /* 0x0016f80001087983 */ /* 0x000ee20000300800 */
[----:B------:R-:W3:Y:S01]  /*730f0*/  LDL.LU R9, [R1+0x16f4] ;  /* 0x0016f40001097983 */ /* 0x000ee20000300800 */
[----:B0-----:R-:W-:-:S04]  /*73100*/  IADD3 R4, P5, R15, R2, RZ ;  /* 0x000000020f047210 */ /* 0x001fc80007fbe0ff */
[----:B------:R-:W-:Y:S01]  /*73110*/  LEA.HI.X.SX32 R5, R19, R3, 0x1, P5 ;  /* 0x0000000313057211 */ /* 0x000fe200028f0eff */
[----:B------:R-:W-:Y:S01]  /*73120*/  F2FP.BF16.PACK_AB R15, R7, R27 ;  /* 0x0000001b070f723e */ /* 0x000fe200000010ff */
[----:B------:R-:W-:-:S03]  /*73130*/  IADD3 R6, P5, R18, R2, RZ ;  /* 0x0000000212067210 */ /* 0x000fc60007fbe0ff */
[----:B------:R0:W-:Y:S04]  /*73140*/  STL.64 [R1+0x340], R4 ;  /* 0x0003400401007387 */ /* 0x0001e80000100a00 */
[----:B0-----:R-:W3:Y:S01]  /*73150*/  LDL.LU R4, [R1+0x16e0] ;  /* 0x0016e00001047983 */ /* 0x001ee20000300800 */
[----:B------:R-:W3:Y:S02]  /*73160*/  LDL.LU R5, [R1+0x16dc] ;  /* 0x0016dc0001057983 */ /* 0x000ee40000300800 */
[----:B------:R-:W3:Y:S02]  /*73170*/  LDL.LU R18, [R1+0x16cc] ;  /* 0x0016cc0001127983 */ /* 0x000ee40000300800 */
[----:B------:R-:W3:Y:S02]  /*73180*/  LDL.LU R27, [R1+0x1700] ;  /* 0x00170000011b7983 */ /* 0x000ee40000300800 */
[----:B------:R-:W-:-:S02]  /*73190*/  IMAD R17, R28, 0x3f2, RZ ;  /* 0x000003f21c117824 */ /* 0x000fc400078e02ff */
[----:B--2---:R-:W-:Y:S02]  /*731a0*/  FFMA R7, R25, 0.69314718246459960938, R24 ;  /* 0x3f31721819077823 */ /* 0x004fe40000000018 */
[----:B------:R-:W2:Y:S03]  /*731b0*/  LDL.LU R25, [R1+0x16fc] ;  /* 0x0016fc0001197983 */ /* 0x000ea60000300800 */
[----:B------:R0:W-:Y:S02]  /*731c0*/  STL [R1+0x2f4], R7 ;  /* 0x0002f40701007387 */ /* 0x0001e40000100800 */
[----:B------:R-:W2:Y:S02]  /*731d0*/  LDL.LU R26, [R1+0xeec] ;  /* 0x000eec00011a7983 */ /* 0x000ea40000300800 */
[----:B------:R-:W2:Y:S02]  /*731e0*/  LDL.LU R24, [R1+0x1724] ;  /* 0x0017240001187983 */ /* 0x000ea40000300800 */
[----:B0-----:R-:W-:-:S05]  /*731f0*/  IMAD R7, R28, 0x1f8, RZ ;  /* 0x000001f81c077824 */ /* 0x001fca00078e02ff */
[----:B------:R-:W-:-:S05]  /*73200*/  LEA.HI.X.SX32 R7, R7, R3, 0x1, P5 ;  /* 0x0000000307077211 */ /* 0x000fca00028f0eff */
[----:B------:R0:W-:Y:S04]  /*73210*/  STL.64 [R1+0x338], R6 ;  /* 0x0003380601007387 */ /* 0x0001e80000100a00 */
[----:B0-----:R-:W3:Y:S01]  /*73220*/  LDL.LU R7, [R1+0x16e8] ;  /* 0x0016e80001077983 */ /* 0x001ee20000300800 */
[----:B------:R-:W-:Y:S02]  /*73230*/  IADD3 R6, P5, R17, R2, RZ ;  /* 0x0000000211067210 */ /* 0x000fe40007fbe0ff */
[----:B------:R-:W2:Y:S02]  /*73240*/  LDL.LU R17, [R1+0x16d0] ;  /* 0x0016d00001117983 */ /* 0x000ea40000300800 */
[C---:B------:R-:W-:Y:S02]  /*73250*/  IMAD R21, R28.reuse, 0x1f9, RZ ;  /* 0x000001f91c157824 */ /* 0x040fe400078e02ff */
[----:B------:R-:W-:-:S02]  /*73260*/  IMAD R19, R28, 0x3f4, RZ ;  /* 0x000003f41c137824 */ /* 0x000fc400078e02ff */
[----:B----4-:R-:W-:Y:S02]  /*73270*/  FFMA R22, R23, 0.69314718246459960938, R22 ;  /* 0x3f31721817167823 */ /* 0x010fe40000000016 */
[C---:B------:R-:W-:Y:S01]  /*73280*/  IMAD R23, R28.reuse, 0x1fb, RZ ;  /* 0x000001fb1c177824 */ /* 0x040fe200078e02ff */
[----:B---3--:R-:W-:Y:S01]  /*73290*/  F2FP.BF16.PACK_AB R20, R7, R20 ;  /* 0x000000140714723e */ /* 0x008fe200000010ff */
[----:B------:R-:W-:Y:S02]  /*732a0*/  LEA.HI.X.SX32 R7, R21, R3, 0x1, P5 ;  /* 0x0000000315077211 */ /* 0x000fe400028f0eff */
[----:B------:R-:W3:Y:S03]  /*732b0*/  LDL.LU R21, [R1+0x16ec] ;  /* 0x0016ec0001157983 */ /* 0x000ee60000300800 */
[----:B------:R0:W-:Y:S01]  /*732c0*/  STL.64 [R1+0x318], R6 ;  /* 0x0003180601007387 */ /* 0x0001e20000100a00 */
[----:B--2---:R-:W-:Y:S01]  /*732d0*/  F2FP.BF16.PACK_AB R17, R17, R18 ;  /* 0x000000121111723e */ /* 0x004fe200000010ff */
[----:B------:R-:W-:-:S02]  /*732e0*/  IMAD R18, R28, 0x3f6, RZ ;  /* 0x000003f61c127824 */ /* 0x000fc400078e02ff */
[----:B0-----:R-:W-:Y:S01]  /*732f0*/  IMAD R7, R28, 0x1fa, RZ ;  /* 0x000001fa1c077824 */ /* 0x001fe200078e02ff */
[-C--:B------:R-:W-:Y:S02]  /*73300*/  IADD3 R6, P5, R19, R2.reuse, RZ ;  /* 0x0000000213067210 */ /* 0x080fe40007fbe0ff */
[----:B------:R-:W5:Y:S02]  /*73310*/  LDL.LU R19, [R1+0x16d8] ;  /* 0x0016d80001137983 */ /* 0x000f640000300800 */
[----:B------:R-:W-:Y:S01]  /*73320*/  LEA.HI.X.SX32 R7, R7, R3, 0x1, P5 ;  /* 0x0000000307077211 */ /* 0x000fe200028f0eff */
[----:B------:R-:W-:Y:S04]  /*73330*/  STL [R1+0x2f8], R22 ;  /* 0x0002f81601007387 */ /* 0x000fe80000100800 */
[----:B------:R0:W-:Y:S02]  /*73340*/  STL.64 [R1+0x330], R6 ;  /* 0x0003300601007387 */ /* 0x0001e40000100a00 */
[----:B0-----:R-:W-:-:S02]  /*73350*/  IADD3 R6, P5, R18, R2, RZ ;  /* 0x0000000212067210 */ /* 0x001fc40007fbe0ff */
[----:B------:R-:W3:Y:S02]  /*73360*/  LDL.LU R18, [R1+0x16f0] ;  /* 0x0016f00001127983 */ /* 0x000ee40000300800 */
[----:B------:R-:W-:Y:S02]  /*73370*/  LEA.HI.X.SX32 R7, R23, R3, 0x1, P5 ;  /* 0x0000000317077211 */ /* 0x000fe400028f0eff */
[----:B------:R-:W2:Y:S01]  /*73380*/  LDL.LU R23, [R1+0xef0] ;  /* 0x000ef00001177983 */ /* 0x000ea20000300800 */
[----:B------:R-:W-:Y:S02]  /*73390*/  IMAD R22, R28, 0x3f8, RZ ;  /* 0x000003f81c167824 */ /* 0x000fe400078e02ff */
[----:B------:R0:W-:Y:S03]  /*733a0*/  STL.64 [R1+0x328], R6 ;  /* 0x0003280601007387 */ /* 0x0001e60000100a00 */
[----:B0-----:R-:W-:-:S02]  /*733b0*/  IADD3 R6, P5, R22, R2, RZ ;  /* 0x0000000216067210 */ /* 0x001fc40007fbe0ff */
[----:B---3--:R-:W-:Y:S01]  /*733c0*/  F2FP.BF16.PACK_AB R21, R18, R21 ;  /* 0x000000151215723e */ /* 0x008fe200000010ff */
[----:B-----5:R-:W-:Y:S02]  /*733d0*/  F2FP.BF16.PACK_AB R18, R19, R11 ;  /* 0x0000000b1312723e */ /* 0x020fe400000010ff */
[C---:B------:R-:W-:Y:S02]  /*733e0*/  IMAD R11, R28.reuse, 0x1fc, RZ ;  /* 0x000001fc1c0b7824 */ /* 0x040fe400078e02ff */
[----:B--2---:R-:W-:Y:S02]  /*733f0*/  FFMA R7, R29, 0.69314718246459960938, R23 ;  /* 0x3f3172181d077823 */ /* 0x004fe40000000017 */
[----:B------:R-:W-:-:S03]  /*73400*/  IMAD R19, R28, 0x3fa, RZ ;  /* 0x000003fa1c137824 */ /* 0x000fc600078e02ff */
[----:B------:R0:W-:Y:S01]  /*73410*/  STL [R1+0x2fc], R7 ;  /* 0x0002fc0701007387 */ /* 0x0001e20000100800 */
[----:B------:R-:W-:Y:S01]  /*73420*/  IMAD R29, R28, 0x1fd, RZ ;  /* 0x000001fd1c1d7824 */ /* 0x000fe200078e02ff */
[----:B0-----:R-:W-:-:S05]  /*73430*/  LEA.HI.X.SX32 R7, R11, R3, 0x1, P5 ;  /* 0x000000030b077211 */ /* 0x001fca00028f0eff */
[----:B------:R0:W-:Y:S01]  /*73440*/  STL.64 [R1+0x310], R6 ;  /* 0x0003100601007387 */ /* 0x0001e20000100a00 */
[----:B------:R-:W-:Y:S01]  /*73450*/  FFMA R11, R24, 0.69314718246459960938, R26 ;  /* 0x3f317218180b7823 */ /* 0x000fe2000000001a */
[----:B0-----:R-:W-:-:S04]  /*73460*/  IADD3 R6, P5, R19, R2, RZ ;  /* 0x0000000213067210 */ /* 0x001fc80007fbe0ff */
[----:B------:R-:W-:-:S05]  /*73470*/  LEA.HI.X.SX32 R7, R29, R3, 0x1, P5 ;  /* 0x000000031d077211 */ /* 0x000fca00028f0eff */
[----:B------:R-:W-:Y:S01]  /*73480*/  STL.64 [R1+0x2e8], R6 ;  /* 0x0002e80601007387 */ /* 0x000fe20000100a00 */
[----:B------:R0:W-:Y:S03]  /*73490*/  STL.64 [R1+0x1b90], R10 ;  /* 0x001b900a01007387 */ /* 0x0001e60000100a00 */
[----:B0-----:R-:W2:Y:S01]  /*734a0*/  LDL.LU R10, [R1+0x230] ;  /* 0x00023000010a7983 */ /* 0x001ea20000300800 */
[----:B------:R-:W2:Y:S02]  /*734b0*/  LDL.LU R11, [R1+0x1f0] ;  /* 0x0001f000010b7983 */ /* 0x000ea40000300800 */
[----:B------:R-:W-:-:S05]  /*734c0*/  IMAD R23, R28, 0x3fc, RZ ;  /* 0x000003fc1c177824 */ /* 0x000fca00078e02ff */
[----:B------:R-:W-:Y:S01]  /*734d0*/  IADD3 R6, P5, R23, R2, RZ ;  /* 0x0000000217067210 */ /* 0x000fe20007fbe0ff */
[----:B------:R-:W-:Y:S02]  /*734e0*/  F2FP.BF16.PACK_AB R23, R27, R25 ;  /* 0x000000191b17723e */ /* 0x000fe400000010ff */
[----:B------:R-:W-:-:S05]  /*734f0*/  IMAD R25, R28, 0x1fe, RZ ;  /* 0x000001fe1c197824 */ /* 0x000fca00078e02ff */
[----:B------:R-:W-:-:S05]  /*73500*/  LEA.HI.X.SX32 R7, R25, R3, 0x1, P5 ;  /* 0x0000000319077211 */ /* 0x000fca00028f0eff */
[----:B------:R-:W-:Y:S04]  /*73510*/  STL.64 [R1+0x2d8], R6 ;  /* 0x0002d80601007387 */ /* 0x000fe80000100a00 */
        /* <DEDUP_REMOVED lines=8> */
[----:B--2---:R0:W-:Y:S04]  /*735a0*/  STL [R1+0x2188], R10 ;  /* 0x0021880a01007387 */ /* 0x0041e80000100800 */
[----:B0-----:R-:W2:Y:S01]  /*735b0*/  LDL.LU R10, [R1+0x280] ;  /* 0x00028000010a7983 */ /* 0x001ea20000300800 */
[----:B------:R0:W-:Y:S03]  /*735c0*/  STL [R1+0x2170], R11 ;  /* 0x0021700b01007387 */ /* 0x0001e60000100800 */
[----:B0-----:R-:W2:Y:S04]  /*735d0*/  LDL.LU R11, [R1+0x240] ;  /* 0x00024000010b7983 */ /* 0x001ea80000300800 */
[----:B--2---:R0:W-:Y:S04]  /*735e0*/  STL.64 [R1+0x2198], R10 ;  /* 0x0021980a01007387 */ /* 0x0041e80000100a00 */
[----:B0-----:R-:W2:Y:S01]  /*735f0*/  LDL.LU.64 R10, [R1+0x9a0] ;  /* 0x0009a000010a7983 */ /* 0x001ea20000300a00 */
[----:B------:R-:W-:-:S03]  /*73600*/  F2FP.BF16.PACK_AB R22, R8, R9 ;  /* 0x000000090816723e */ /* 0x000fc600000010ff */
[----:B--2---:R0:W-:Y:S04]  /*73610*/  STL [R1+0x21a0], R11 ;  /* 0x0021a00b01007387 */ /* 0x0041e80000100800 */
[----:B0-----:R-:W2:Y:S01]  /*73620*/  LDL.LU R11, [R1+0x2c0] ;  /* 0x0002c000010b7983 */ /* 0x001ea20000300800 */
[----:B------:R-:W3:Y:S03]  /*73630*/  LDL.LU.64 R8, [R1+0x968] ;  /* 0x0009680001087983 */ /* 0x000ee60000300a00 */
[----:B---3--:R0:W-:Y:S04]  /*73640*/  STL.64 [R1+0x2178], R8 ;  /* 0x0021780801007387 */ /* 0x0081e80000100a00 */
[----:B0-----:R-:W3:Y:S01]  /*73650*/  LDL.LU.64 R8, [R1+0x990] ;  /* 0x0009900001087983 */ /* 0x001ee20000300a00 */
[----:B------:R-:W-:-:S03]  /*73660*/  F2FP.BF16.PACK_AB R19, R4, R5 ;  /* 0x000000050413723e */ /* 0x000fc600000010ff */
[----:B------:R-:W-:Y:S04]  /*73670*/  STS.128 [R0+0x680], R12 ;  /* 0x0006800c00007388 */ /* 0x000fe80000000c00 */
[----:B------:R-:W-:Y:S04]  /*73680*/  STS.128 [R0+0x780], R20 ;  /* 0x0007801400007388 */ /* 0x000fe80000000c00 */
[----:B------:R-:W-:Y:S01]  /*73690*/  STS.128 [R0+0x700], R16 ;  /* 0x0007001000007388 */ /* 0x000fe20000000c00 */
[----:B------:R-:W-:Y:S06]  /*736a0*/  BAR.SYNC.DEFER_BLOCKING 0x0 ;  /* 0x0000000000007b1d */ /* 0x000fec0000010000 */
[----:B---3--:R0:W-:Y:S04]  /*736b0*/  STL.64 [R1+0x2180], R8 ;  /* 0x0021800801007387 */ /* 0x0081e80000100a00 */
[----:B0-----:R-:W3:Y:S01]  /*736c0*/  LDL.LU.64 R8, [R1+0xe48] ;  /* 0x000e480001087983 */ /* 0x001ee20000300a00 */
[----:B------:R-:W-:-:S02]  /*736d0*/  IMAD R4, R28, 0x3fe, RZ ;  /* 0x000003fe1c047824 */ /* 0x000fc400078e02ff */
[----:B------:R-:W-:-:S03]  /*736e0*/  IMAD R29, R28, 0x1ff, RZ ;  /* 0x000001ff1c1d7824 */ /* 0x000fc600078e02ff */
[----:B------:R-:W-:-:S04]  /*736f0*/  IADD3 R28, P5, R4, R2, RZ ;  /* 0x00000002041c7210 */ /* 0x000fc80007fbe0ff */
[----:B------:R-:W-:Y:S02]  /*73700*/  LEA.HI.X.SX32 R29, R29, R3, 0x1, P5 ;  /* 0x000000031d1d7211 */ /* 0x000fe400028f0eff */
[----:B--2---:R-:W-:Y:S01]  /*73710*/  PRMT R0, R11, 0x7632, R0 ;  /* 0x000076320b007816 */ /* 0x004fe20000000000 */
[----:B------:R-:W-:Y:S04]  /*73720*/  STG.E.U16 [R2.64], R11 ;  /* 0x0000000b02007986 */ /* 0x000fe8000c101506 */
[----:B---3--:R0:W-:Y:S04]  /*73730*/  STL.64 [R1+0x2190], R8 ;  /* 0x0021900801007387 */ /* 0x0081e80000100a00 */
[----:B0-----:R-:W2:Y:S01]  /*73740*/  LDL.LU.64 R8, [R1+0x998] ;  /* 0x0009980001087983 */ /* 0x001ea20000300a00 */
[----:B------:R-:W3:Y:S02]  /*73750*/  LDL.LU.64 R6, [R1+0x960] ;  /* 0x0009600001067983 */ /* 0x000ee40000300a00 */
[----:B------:R-:W3:Y:S02]  /*73760*/  LDL.LU R24, [R1+0x2a0] ;  /* 0x0002a00001187983 */ /* 0x000ee40000300800 */
[----:B------:R-:W4:Y:S01]  /*73770*/  LDL.LU.64 R4, [R1+0xe10] ;  /* 0x000e100001047983 */ /* 0x000f220000300a00 */
[----:B------:R-:W5:Y:S01]  /*73780*/  LDL.LU.64 R26, [R1+0xe08] ;  /* 0x000e0800011a7983 */ /* 0x000f620000300a00 */
[----:B------:R-:W5:Y:S02]  /*73790*/  LDL.LU R25, [R1+0x260] ;  /* 0x0002600001197983 */ /* 0x000f640000300800 */
[----:B------:R-:W2:Y:S02]  /*737a0*/  LDL.LU.64 R12, [R1+0x978] ;  /* 0x00097800010c7983 */ /* 0x000ea40000300a00 */
[----:B------:R-:W2:Y:S01]  /*737b0*/  LDL.LU.64 R14, [R1+0x970] ;  /* 0x00097000010e7983 */ /* 0x000ea20000300a00 */
[----:B------:R-:W2:Y:S01]  /*737c0*/  LDL.LU.64 R16, [R1+0xe20] ;  /* 0x000e200001107983 */ /* 0x000ea20000300a00 */
[----:B------:R-:W2:Y:S02]  /*737d0*/  LDL.LU.64 R18, [R1+0xe18] ;  /* 0x000e180001127983 */ /* 0x000ea40000300a00 */
[----:B------:R-:W2:Y:S02]  /*737e0*/  LDL.LU R22, [R1+0x2b0] ;  /* 0x0002b00001167983 */ /* 0x000ea40000300800 */
[----:B------:R-:W2:Y:S01]  /*737f0*/  LDL.LU.64 R20, [R1+0xe28] ;  /* 0x000e280001147983 */ /* 0x000ea20000300a00 */
[----:B------:R-:W2:Y:S01]  /*73800*/  LDL.LU R23, [R1+0x270] ;  /* 0x0002700001177983 */ /* 0x000ea20000300800 */
[----:B------:R0:W-:Y:S03]  /*73810*/  STL.64 [R1+0x18e0], R28 ;  /* 0x0018e01c01007387 */ /* 0x0001e60000100a00 */
[----:B0-----:R-:W2:Y:S01]  /*73820*/  LDL.LU.64 R28, [R1+0xe30] ;  /* 0x000e3000011c7983 */ /* 0x001ea20000300a00 */
[----:B------:R-:W2:Y:S02]  /*73830*/  LDL.LU R11, [R1+0x21a0] ;  /* 0x0021a000010b7983 */ /* 0x000ea40000300800 */
[----:B------:R-:W3:Y:S01]  /*73840*/  LDL.LU R3, [R1+0x200] ;  /* 0x0002000001037983 */ /* 0x000ee20000300800 */
[----:B--2---:R0:W-:Y:S04]  /*73850*/  STG.E.U16 [R10.64], R0 ;  /* 0x000000000a007986 */ /* 0x0041e8000c101506 */
[----:B0-----:R-:W2:Y:S04]  /*73860*/  LDL.LU.64 R10, [R1+0x2198] ;  /* 0x00219800010a7983 */ /* 0x001ea80000300a00 */
[----:B--2---:R0:W-:Y:S04]  /*73870*/  STG.E.U16 [R8.64], R10 ;  /* 0x0000000a08007986 */ /* 0x0041e8000c101506 */
[----:B0-----:R-:W2:Y:S01]  /*73880*/  LDL.LU.64 R8, [R1+0x2190] ;  /* 0x0021900001087983 */ /* 0x001ea20000300a00 */
[----:B------:R-:W-:-:S02]  /*73890*/  PRMT R2, R10, 0x7632, R2 ;  /* 0x000076320a027816 */ /* 0x000fc40000000002 */
[----:B------:R-:W3:Y:S03]  /*738a0*/  LDL.LU R10, [R1+0x2188] ;  /* 0x00218800010a7983 */ /* 0x000ee60000300800 */
[----:B--2---:R0:W-:Y:S04]  /*738b0*/  STG.E.U16 [R8.64], R2 ;  /* 0x0000000208007986 */ /* 0x0041e8000c101506 */
[----:B0-----:R-:W2:Y:S01]  /*738c0*/  LDL.LU.64 R8, [R1+0x2180] ;  /* 0x0021800001087983 */ /* 0x001ea20000300a00 */
[----:B------:R-:W-:-:S03]  /*738d0*/  PRMT R0, R11, 0x7632, R0 ;  /* 0x000076320b007816 */ /* 0x000fc60000000000 */
[----:B--2---:R0:W-:Y:S04]  /*738e0*/  STG.E.U16 [R8.64], R11 ;  /* 0x0000000b08007986 */ /* 0x0041e8000c101506 */
[----:B0-----:R-:W2:Y:S01]  /*738f0*/  LDL.LU.64 R8, [R1+0x2178] ;  /* 0x0021780001087983 */ /* 0x001ea20000300a00 */
[----:B------:R-:W3:Y:S03]  /*73900*/  LDL.LU R11, [R1+0x2170] ;  /* 0x00217000010b7983 */ /* 0x000ee60000300800 */
[----:B---3--:R0:W-:Y:S04]  /*73910*/  STG.E.U16 [R10.64], R0 ;  /* 0x000000000a007986 */ /* 0x0081e8000c101506 */
[----:B0-----:R-:W3:Y:S01]  /*73920*/  LDL.LU.64 R10, [R1+0x2168] ;  /* 0x00216800010a7983 */ /* 0x001ee20000300a00 */
[----:B------:R-:W-:-:S03]  /*73930*/  PRMT R2, R3, 0x7632, R2 ;  /* 0x0000763203027816 */ /* 0x000fc60000000002 */
[----:B---3--:R0:W-:Y:S04]  /*73940*/  STG.E.U16 [R10.64], R3 ;  /* 0x000000030a007986 */ /* 0x0081e8000c101506 */
[----:B0-----:R-:W3:Y:S04]  /*73950*/  LDL.LU.64 R10, [R1+0x2160] ;  /* 0x00216000010a7983 */ /* 0x001ee80000300a00 */
[----:B---3--:R0:W-:Y:S04]  /*73960*/  STG.E.U16 [R10.64], R2 ;  /* 0x000000020a007986 */ /* 0x0081e8000c101506 */
[----:B0-----:R-:W3:Y:S01]  /*73970*/  LDL.LU.64 R10, [R1+0x2158] ;  /* 0x00215800010a7983 */ /* 0x001ee20000300a00 */
[----:B------:R-:W-:-:S03]  /*73980*/  PRMT R0, R22, 0x7632, R0 ;  /* 0x0000763216007816 */ /* 0x000fc60000000000 */
[----:B---3--:R0:W-:Y:S04]  /*73990*/  STG.E.U16 [R10.64], R22 ;  /* 0x000000160a007986 */ /* 0x0081e8000c101506 */
[----:B0-----:R-:W3:Y:S01]  /*739a0*/  LDL.LU.64 R10, [R1+0x2150] ;  /* 0x00215000010a7983 */ /* 0x001ee20000300a00 */
[----:B------:R-:W-:Y:S01]  /*739b0*/  PRMT R2, R23, 0x7632, R2 ;  /* 0x0000763217027816 */ /* 0x000fe20000000002 */
[----:B------:R3:W-:Y:S02]  /*739c0*/  STG.E.U16 [R28.64], R0 ;  /* 0x000000001c007986 */ /* 0x0007e4000c101506 */
[----:B------:R-:W-:Y:S02]  /*739d0*/  STG.E.U16 [R20.64], R23 ;  /* 0x0000001714007986 */ /* 0x000fe4000c101506 */
[----:B------:R0:W-:Y:S01]  /*739e0*/  STG.E.U16 [R16.64], R2 ;  /* 0x0000000210007986 */ /* 0x0001e2000c101506 */
[----:B---3--:R-:W-:-:S03]  /*739f0*/  PRMT R0, R10, 0x7632, R0 ;  /* 0x000076320a007816 */ /* 0x008fc60000000000 */
[----:B------:R-:W-:Y:S01]  /*73a00*/  STG.E.U16 [R18.64], R10 ;  /* 0x0000000a12007986 */ /* 0x000fe2000c101506 */
[----:B0-----:R-:W-:-:S03]  /*73a10*/  PRMT R2, R11, 0x7632, R2 ;  /* 0x000076320b027816 */ /* 0x001fc60000000002 */
[----:B------:R0:W-:Y:S01]  /*73a20*/  STG.E.U16 [R12.64], R0 ;  /* 0x000000000c007986 */ /* 0x0001e2000c101506 */
[----:B------:R-:W-:Y:S02]  /*73a30*/  STG.E.U16 [R14.64], R11 ;  /* 0x0000000b0e007986 */ /* 0x000fe4000c101506 */
[----:B--2---:R-:W-:Y:S02]  /*73a40*/  STG.E.U16 [R8.64], R2 ;  /* 0x0000000208007986 */ /* 0x004fe4000c101506 */
[----:B------:R-:W-:Y:S01]  /*73a50*/  STG.E.U16 [R6.64], R24 ;  /* 0x0000001806007986 */ /* 0x000fe2000c101506 */
[----:B0-----:R-:W-:-:S05]  /*73a60*/  PRMT R0, R24, 0x7632, R0 ;  /* 0x0000763218007816 */ /* 0x001fca0000000000 */
[----:B----4-:R-:W-:Y:S01]  /*73a70*/  STG.E.U16 [R4.64], R0 ;  /* 0x0000000004007986 */ /* 0x010fe2000c101506 */
[----:B-----5:R0:W-:Y:S03]  /*73a80*/  STG.E.U16 [R26.64], R25 ;  /* 0x000000191a007986 */ /* 0x0201e6000c101506 */
[----:B0-----:R-:W2:Y:S01]  /*73a90*/  LDL.LU.64 R26, [R1+0xe00] ;  /* 0x000e0000011a7983 */ /* 0x001ea20000300a00 */
[----:B------:R-:W3:Y:S03]  /*73aa0*/  LDL.LU R3, [R1+0x210] ;  /* 0x0002100001037983 */ /* 0x000ee60000300800 */
[----:B---3--:R0:W-:Y:S04]  /*73ab0*/  STL [R1+0x20f8], R3 ;  /* 0x0020f80301007387 */ /* 0x0081e80000100800 */
[----:B0-----:R-:W3:Y:S04]  /*73ac0*/  LDL.LU R3, [R1+0x250] ;  /* 0x0002500001037983 */ /* 0x001ee80000300800 */
[----:B---3--:R0:W-:Y:S04]  /*73ad0*/  STL [R1+0x2110], R3 ;  /* 0x0021100301007387 */ /* 0x0081e80000100800 */
[----:B0-----:R-:W3:Y:S04]  /*73ae0*/  LDL.LU R3, [R1+0x290] ;  /* 0x0002900001037983 */ /* 0x001ee80000300800 */
[----:B---3--:R0:W-:Y:S04]  /*73af0*/  STL [R1+0x2128], R3 ;  /* 0x0021280301007387 */ /* 0x0081e80000100800 */
[----:B0-----:R-:W3:Y:S04]  /*73b00*/  LDL.LU R3, [R1+0x1e0] ;  /* 0x0001e00001037983 */ /* 0x001ee80000300800 */
[----:B---3--:R0:W-:Y:S04]  /*73b10*/  STL [R1+0x2140], R3 ;  /* 0x0021400301007387 */ /* 0x0081e80000100800 */
[----:B0-----:R-:W3:Y:S01]  /*73b20*/  LDL.LU R3, [R1+0x220] ;  /* 0x0002200001037983 */ /* 0x001ee20000300800 */
[----:B------:R-:W4:Y:S02]  /*73b30*/  LDL.LU R22, [R1+0x1d0] ;  /* 0x0001d00001167983 */ /* 0x000f240000300800 */
[----:B------:R-:W5:Y:S02]  /*73b40*/  LDL.LU.64 R28, [R1+0x930] ;  /* 0x00093000011c7983 */ /* 0x000f640000300a00 */
[----:B-----5:R0:W-:Y:S04]  /*73b50*/  STL.64 [R1+0x20d8], R28 ;  /* 0x0020d81c01007387 */ /* 0x0201e80000100a00 */
[----:B0-----:R-:W5:Y:S04]  /*73b60*/  LDL.LU.64 R28, [R1+0x938] ;  /* 0x00093800011c7983 */ /* 0x001f680000300a00 */
        /* <DEDUP_REMOVED lines=17> */
[----:B0-----:R-:W5:Y:S01]  /*73c80*/  LDL.LU.64 R28, [R1+0xdf0] ;  /* 0x000df000011c7983 */ /* 0x001f620000300a00 */
[----:B------:R-:W-:-:S03]  /*73c90*/  PRMT R2, R25, 0x7632, R2 ;  /* 0x0000763219027816 */ /* 0x000fc60000000002 */
[----:B-----5:R0:W-:Y:S04]  /*73ca0*/  STL.64 [R1+0x2148], R28 ;  /* 0x0021481c01007387 */ /* 0x0201e80000100a00 */
[----:B0-----:R-:W3:Y:S01]  /*73cb0*/  LDL.LU.64 R28, [R1+0xdf8] ;  /* 0x000df800011c7983 */ /* 0x001ee20000300a00 */
[----:B------:R-:W5:Y:S02]  /*73cc0*/  LDL.LU.64 R20, [R1+0x928] ;  /* 0x0009280001147983 */ /* 0x000f640000300a00 */
[----:B------:R-:W4:Y:S02]  /*73cd0*/  LDL.LU R23, [R1+0x2c4] ;  /* 0x0002c40001177983 */ /* 0x000f240000300800 */
[----:B------:R-:W4:Y:S01]  /*73ce0*/  LDL.LU.64 R16, [R1+0xdd0] ;  /* 0x000dd00001107983 */ /* 0x000f220000300a00 */
[----:B------:R-:W4:Y:S01]  /*73cf0*/  LDL.LU.64 R18, [R1+0xdc8] ;  /* 0x000dc80001127983 */ /* 0x000f220000300a00 */
[----:B------:R-:W4:Y:S02]  /*73d00*/  LDL.LU R10, [R1+0x284] ;  /* 0x00028400010a7983 */ /* 0x000f240000300800 */
[----:B------:R-:W4:Y:S02]  /*73d10*/  LDL.LU.64 R12, [R1+0xdc0] ;  /* 0x000dc000010c7983 */ /* 0x000f240000300a00 */
[----:B------:R-:W4:Y:S01]  /*73d20*/  LDL.LU.64 R14, [R1+0xdb8] ;  /* 0x000db800010e7983 */ /* 0x000f220000300a00 */
[----:B------:R-:W4:Y:S01]  /*73d30*/  LDL.LU R11, [R1+0x244] ;  /* 0x00024400010b7983 */ /* 0x000f220000300800 */
[----:B------:R-:W4:Y:S02]  /*73d40*/  LDL.LU.64 R8, [R1+0xdb0] ;  /* 0x000db00001087983 */ /* 0x000f240000300a00 */
[----:B------:R-:W4:Y:S02]  /*73d50*/  LDL.LU.64 R6, [R1+0xda8] ;  /* 0x000da80001067983 */ /* 0x000f240000300a00 */
[----:B------:R-:W4:Y:S01]  /*73d60*/  LDL.LU R24, [R1+0x204] ;  /* 0x0002040001187983 */ /* 0x000f220000300800 */
[----:B------:R-:W4:Y:S04]  /*73d70*/  LDL.LU R25, [R1+0x2b4] ;  /* 0x0002b40001197983 */ /* 0x000f280000300800 */
[----:B--2---:R0:W-:Y:S01]  /*73d80*/  STG.E.U16 [R26.64], R2 ;  /* 0x000000021a007986 */ /* 0x0041e2000c101506 */
[----:B------:R-:W2:Y:S03]  /*73d90*/  LDL.LU.64 R4, [R1+0xda0] ;  /* 0x000da00001047983 */ /* 0x000ea60000300a00 */
[----:B0-----:R-:W2:Y:S04]  /*73da0*/  LDL.LU.64 R26, [R1+0xd98] ;  /* 0x000d9800011a7983 */ /* 0x001ea80000300a00 */
[----:B---3--:R0:W-:Y:S04]  /*73db0*/  STG.E.U16 [R28.64], R3 ;  /* 0x000000031c007986 */ /* 0x0081e8000c101506 */
[----:B0-----:R-:W3:Y:S01]  /*73dc0*/  LDL.LU.64 R28, [R1+0x2148] ;  /* 0x00214800011c7983 */ /* 0x001ee20000300a00 */
[----:B------:R-:W-:-:S02]  /*73dd0*/  PRMT R0, R3, 0x7632, R0 ;  /* 0x0000763203007816 */ /* 0x000fc40000000000 */
[----:B------:R-:W2:Y:S03]  /*73de0*/  LDL.LU R3, [R1+0x2140] ;  /* 0x0021400001037983 */ /* 0x000ea60000300800 */
[----:B---3--:R0:W-:Y:S04]  /*73df0*/  STG.E.U16 [R28.64], R0 ;  /* 0x000000001c007986 */ /* 0x0081e8000c101506 */
[----:B0-----:R-:W3:Y:S01]  /*73e00*/  LDL.LU.64 R28, [R1+0x2138] ;  /* 0x00213800011c7983 */ /* 0x001ee20000300a00 */
[----:B--2---:R-:W-:-:S03]  /*73e10*/  PRMT R2, R3, 0x7632, R2 ;  /* 0x0000763203027816 */ /* 0x004fc60000000002 */
[----:B---3--:R0:W-:Y:S04]  /*73e20*/  STG.E.U16 [R28.64], R3 ;  /* 0x000000031c007986 */ /* 0x0081e8000c101506 */
[----:B0-----:R-:W2:Y:S01]  /*73e30*/  LDL.LU.64 R28, [R1+0x2130] ;  /* 0x00213000011c7983 */ /* 0x001ea20000300a00 */
[----:B------:R-:W3:Y:S03]  /*73e40*/  LDL.LU R3, [R1+0x2128] ;  /* 0x0021280001037983 */ /* 0x000ee60000300800 */
[----:B--2---:R0:W-:Y:S04]  /*73e50*/  STG.E.U16 [R28.64], R2 ;  /* 0x000000021c007986 */ /* 0x0041e8000c101506 */
[----:B0-----:R-:W2:Y:S01]  /*73e60*/  LDL.LU.64 R28, [R1+0x2120] ;  /* 0x00212000011c7983 */ /* 0x001ea20000300a00 */
[----:B---3--:R-:W-:-:S03]  /*73e70*/  PRMT R0, R3, 0x7632, R0 ;  /* 0x0000763203007816 */ /* 0x008fc60000000000 */
[----:B--2---:R0:W-:Y:S04]  /*73e80*/  STG.E.U16 [R28.64], R3 ;  /* 0x000000031c007986 */ /* 0x0041e8000c101506 */
        /* <DEDUP_REMOVED lines=12> */
[----:B0-----:R-:W2:Y:S04]  /*73f50*/  LDL.LU.64 R28, [R1+0x20e8] ;  /* 0x0020e800011c7983 */ /* 0x001ea80000300a00 */
[----:B--2---:R0:W-:Y:S04]  /*73f60*/  STG.E.U16 [R28.64], R0 ;  /* 0x000000001c007986 */ /* 0x0041e8000c101506 */
[----:B0-----:R-:W2:Y:S01]  /*73f70*/  LDL.LU.64 R28, [R1+0x20e0] ;  /* 0x0020e000011c7983 */ /* 0x001ea20000300a00 */
[----:B----4-:R-:W-:-:S03]  /*73f80*/  PRMT R2, R22, 0x7632, R2 ;  /* 0x0000763216027816 */ /* 0x010fc60000000002 */
[----:B--2---:R0:W-:Y:S04]  /*73f90*/  STG.E.U16 [R28.64], R22 ;  /* 0x000000161c007986 */ /* 0x0041e8000c101506 */
[----:B0-----:R-:W2:Y:S01]  /*73fa0*/  LDL.LU.64 R28, [R1+0x20d8] ;  /* 0x0020d800011c7983 */ /* 0x001ea20000300a00 */
[----:B------:R-:W-:-:S03]  /*73fb0*/  PRMT R0, R23, 0x7632, R0 ;  /* 0x0000763217007816 */ /* 0x000fc60000000000 */
[----:B--2---:R0:W-:Y:S01]  /*73fc0*/  STG.E.U16 [R28.64], R2 ;  /* 0x000000021c007986 */ /* 0x0041e2000c101506 */
[----:B-----5:R-:W-:Y:S02]  /*73fd0*/  STG.E.U16 [R20.64], R23 ;  /* 0x0000001714007986 */ /* 0x020fe4000c101506 */
[----:B------:R1:W-:Y:S02]  /*73fe0*/  STG.E.U16 [R16.64], R0 ;  /* 0x0000000010007986 */ /* 0x0003e4000c101506 */
[----:B------:R-:W-:Y:S01]  /*73ff0*/  STG.E.U16 [R18.64], R10 ;  /* 0x0000000a12007986 */ /* 0x000fe2000c101506 */
[----:B0-----:R-:W-:Y:S02]  /*74000*/  PRMT R2, R10, 0x7632, R2 ;  /* 0x000076320a027816 */ /* 0x001fe40000000002 */
[----:B-1----:R-:W-:-:S03]  /*74010*/  PRMT R0, R11, 0x7632, R0 ;  /* 0x000076320b007816 */ /* 0x002fc60000000000 */
[----:B------:R0:W-:Y:S01]  /*74020*/  STG.E.U16 [R12.64], R2 ;  /* 0x000000020c007986 */ /* 0x0001e2000c101506 */
[----:B------:R-:W-:Y:S02]  /*74030*/  STG.E.U16 [R14.64], R11 ;  /* 0x0000000b0e007986 */ /* 0x000fe4000c101506 */
[----:B------:R-:W-:Y:S02]  /*74040*/  STG.E.U16 [R8.64], R0 ;  /* 0x0000000008007986 */ /* 0x000fe4000c101506 */
[----:B------:R-:W-:Y:S01]  /*74050*/  STG.E.U16 [R6.64], R24 ;  /* 0x0000001806007986 */ /* 0x000fe2000c101506 */
[----:B0-----:R-:W-:-:S05]  /*74060*/  PRMT R2, R24, 0x7632, R2 ;  /* 0x0000763218027816 */ /* 0x001fca0000000002 */
[----:B------:R-:W-:Y:S01]  /*74070*/  STG.E.U16 [R4.64], R2 ;  /* 0x0000000204007986 */ /* 0x000fe2000c101506 */
[----:B------:R0:W-:Y:S03]  /*74080*/  STG.E.U16 [R26.64], R25 ;  /* 0x000000191a007986 */ /* 0x0001e6000c101506 */
        /* <DEDUP_REMOVED lines=41> */
[----:B------:R-:W4:Y:S01]  /*74320*/  LDL.LU R11, [R1+0x254] ;  /* 0x00025400010b7983 */ /* 0x000f220000300800 */
[----:B------:R-:W4:Y:S01]  /*74330*/  LDL.LU R24, [R1+0x214] ;  /* 0x0002140001187983 */ /* 0x000f220000300800 */
[----:B------:R-:W4:Y:S02]  /*74340*/  LDL.LU.64 R14, [R1+0x8e8] ;  /* 0x0008e800010e7983 */ /* 0x000f240000300a00 */
[----:B------:R-:W4:Y:S02]  /*74350*/  LDL.LU.64 R8, [R1+0x8e0] ;  /* 0x0008e00001087983 */ /* 0x000f240000300a00 */
[----:B------:R-:W4:Y:S01]  /*74360*/  LDL.LU.64 R6, [R1+0x8d8] ;  /* 0x0008d80001067983 */ /* 0x000f220000300a00 */
[----:B--2---:R0:W-:Y:S04]  /*74370*/  STG.E.U16 [R26.64], R0 ;  /* 0x000000001a007986 */ /* 0x0041e8000c101506 */
[----:B------:R-:W2:Y:S04]  /*74380*/  LDL.LU.64 R4, [R1+0x8d0] ;  /* 0x0008d00001047983 */ /* 0x000ea80000300a00 */
[----:B0-----:R-:W2:Y:S01]  /*74390*/  LDL.LU.64 R26, [R1+0x8c8] ;  /* 0x0008c800011a7983 */ /* 0x001ea20000300a00 */
[----:B------:R-:W2:Y:S03]  /*743a0*/  LDL.LU R25, [R1+0x1d4] ;  /* 0x0001d40001197983 */ /* 0x000ea60000300800 */
        /* <DEDUP_REMOVED lines=617> */
[----:B------:R1:W-:Y:S02]  /*76a40*/  STG.E.U16 [R8.64], R2 ;  /* 0x0000000208007986 */ /* 0x0003e4000c101506 */
[----:B------:R2:W-:Y:S01]  /*76a50*/  STG.E.U16 [R6.64], R24 ;  /* 0x0000001806007986 */ /* 0x0005e2000c101506 */
[----:B0-----:R-:W-:Y:S02]  /*76a60*/  PRMT R0, R24, 0x7632, R0 ;  /* 0x0000763218007816 */ /* 0x001fe40000000000 */
[----:B-1----:R-:W-:Y:S01]  /*76a70*/  PRMT R2, R25, 0x7632, R2 ;  /* 0x0000763219027816 */ /* 0x002fe20000000002 */
[----:B--2---:R-:W2:Y:S04]  /*76a80*/  LDL.LU.64 R6, [R1+0xf40] ;  /* 0x000f400001067983 */ /* 0x004ea80000300a00 */
[----:B------:R0:W-:Y:S01]  /*76a90*/  STG.E.U16 [R4.64], R0 ;  /* 0x0000000004007986 */ /* 0x0001e2000c101506 */
[----:B------:R1:W-:Y:S03]  /*76aa0*/  STG.E.U16 [R26.64], R25 ;  /* 0x000000191a007986 */ /* 0x0003e6000c101506 */
[----:B0-----:R-:W3:Y:S01]  /*76ab0*/  LDL.LU.64 R4, [R1+0xf38] ;  /* 0x000f380001047983 */ /* 0x001ee20000300a00 */
[----:B-1----:R-:W4:Y:S02]  /*76ac0*/  LDL.LU R25, [R1+0x148] ;  /* 0x0001480001197983 */ /* 0x002f240000300800 */
[----:B------:R-:W5:Y:S02]  /*76ad0*/  LDL.LU R3, [R1+0x138] ;  /* 0x0001380001037983 */ /* 0x000f640000300800 */
[----:B-----5:R0:W-:Y:S04]  /*76ae0*/  STL [R1+0x1d48], R3 ;  /* 0x001d480301007387 */ /* 0x0201e80000100800 */
[----:B0-----:R-:W5:Y:S04]  /*76af0*/  LDL.LU R3, [R1+0x178] ;  /* 0x0001780001037983 */ /* 0x001f680000300800 */
[----:B-----5:R0:W-:Y:S04]  /*76b00*/  STL [R1+0x1d60], R3 ;  /* 0x001d600301007387 */ /* 0x0201e80000100800 */
[----:B0-----:R-:W5:Y:S04]  /*76b10*/  LDL.LU R3, [R1+0x1b8] ;  /* 0x0001b80001037983 */ /* 0x001f680000300800 */
[----:B-----5:R0:W-:Y:S04]  /*76b20*/  STL [R1+0x1d78], R3 ;  /* 0x001d780301007387 */ /* 0x0201e80000100800 */
[----:B0-----:R-:W5:Y:S01]  /*76b30*/  LDL.LU R3, [R1+0x108] ;  /* 0x0001080001037983 */ /* 0x001f620000300800 */
[----:B------:R-:W2:Y:S02]  /*76b40*/  LDL.LU R20, [R1+0x98] ;  /* 0x0000980001147983 */ /* 0x000ea40000300800 */
[----:B------:R-:W2:Y:S02]  /*76b50*/  LDL.LU.64 R28, [R1+0x7b8] ;  /* 0x0007b800011c7983 */ /* 0x000ea40000300a00 */
        /* <DEDUP_REMOVED lines=19> */
[----:B0-----:R-:W2:Y:S01]  /*76c90*/  LDL.LU.64 R28, [R1+0xf50] ;  /* 0x000f5000011c7983 */ /* 0x001ea20000300a00 */
[----:B----4-:R-:W-:-:S03]  /*76ca0*/  PRMT R0, R25, 0x7632, R0 ;  /* 0x0000763219007816 */ /* 0x010fc60000000000 */
[----:B------:R-:W-:Y:S04]  /*76cb0*/  STG.E.U16 [R6.64], R2 ;  /* 0x0000000206007986 */ /* 0x000fe8000c101506 */
[----:B--2---:R0:W-:Y:S04]  /*76cc0*/  STL.64 [R1+0x1d88], R28 ;  /* 0x001d881c01007387 */ /* 0x0041e80000100a00 */
[----:B0-----:R-:W2:Y:S01]  /*76cd0*/  LDL.LU.64 R28, [R1+0xf30] ;  /* 0x000f3000011c7983 */ /* 0x001ea20000300a00 */
[----:B------:R-:W4:Y:S02]  /*76ce0*/  LDL.LU R21, [R1+0x1a8] ;  /* 0x0001a80001157983 */ /* 0x000f240000300800 */
[----:B------:R-:W4:Y:S02]  /*76cf0*/  LDL.LU.64 R22, [R1+0x7b0] ;  /* 0x0007b00001167983 */ /* 0x000f240000300a00 */
[----:B------:R-:W4:Y:S01]  /*76d00*/  LDL.LU.64 R16, [R1+0x778] ;  /* 0x0007780001107983 */ /* 0x000f220000300a00 */
[----:B------:R-:W4:Y:S01]  /*76d10*/  LDL.LU R14, [R1+0x168] ;  /* 0x00016800010e7983 */ /* 0x000f220000300800 */
[----:B------:R-:W4:Y:S02]  /*76d20*/  LDL.LU.64 R18, [R1+0x770] ;  /* 0x0007700001127983 */ /* 0x000f240000300a00 */
[----:B------:R-:W4:Y:S02]  /*76d30*/  LDL.LU.64 R12, [R1+0x768] ;  /* 0x00076800010c7983 */ /* 0x000f240000300a00 */
[----:B------:R-:W4:Y:S01]  /*76d40*/  LDL.LU R15, [R1+0x128] ;  /* 0x00012800010f7983 */ /* 0x000f220000300800 */
[----:B------:R-:W4:Y:S01]  /*76d50*/  LDL.LU.64 R10, [R1+0x760] ;  /* 0x00076000010a7983 */ /* 0x000f220000300a00 */
[----:B------:R-:W4:Y:S02]  /*76d60*/  LDL.LU R27, [R1+0x78] ;  /* 0x00007800011b7983 */ /* 0x000f240000300800 */
[----:B------:R-:W4:Y:S02]  /*76d70*/  LDL.LU R26, [R1+0x198] ;  /* 0x00019800011a7983 */ /* 0x000f240000300800 */
[----:B------:R-:W4:Y:S01]  /*76d80*/  LDL.LU.64 R8, [R1+0x738] ;  /* 0x0007380001087983 */ /* 0x000f220000300a00 */
[----:B---3--:R0:W-:Y:S04]  /*76d90*/  STG.E.U16 [R4.64], R25 ;  /* 0x0000001904007986 */ /* 0x0081e8000c101506 */
[----:B------:R-:W3:Y:S04]  /*76da0*/  LDL.LU.64 R6, [R1+0x730] ;  /* 0x0007300001067983 */ /* 0x000ee80000300a00 */
[----:B0-----:R-:W3:Y:S01]  /*76db0*/  LDL.LU.64 R4, [R1+0x728] ;  /* 0x0007280001047983 */ /* 0x001ee20000300a00 */
[----:B------:R-:W3:Y:S03]  /*76dc0*/  LDL.LU.64 R24, [R1+0x720] ;  /* 0x0007200001187983 */ /* 0x000ee60000300a00 */
[----:B--2---:R0:W-:Y:S04]  /*76dd0*/  STG.E.U16 [R28.64], R0 ;  /* 0x000000001c007986 */ /* 0x0041e8000c101506 */
[----:B0-----:R-:W2:Y:S01]  /*76de0*/  LDL.LU.64 R28, [R1+0x1d88] ;  /* 0x001d8800011c7983 */ /* 0x001ea20000300a00 */
[----:B-----5:R-:W-:-:S03]  /*76df0*/  PRMT R2, R3, 0x7632, R2 ;  /* 0x0000763203027816 */ /* 0x020fc60000000002 */
[----:B--2---:R0:W-:Y:S04]  /*76e00*/  STG.E.U16 [R28.64], R3 ;  /* 0x000000031c007986 */ /* 0x0041e8000c101506 */
[----:B0-----:R-:W2:Y:S01]  /*76e10*/  LDL.LU.64 R28, [R1+0x1d80] ;  /* 0x001d8000011c7983 */ /* 0x001ea20000300a00 */
[----:B------:R-:W5:Y:S03]  /*76e20*/  LDL.LU R3, [R1+0x1d78] ;  /* 0x001d780001037983 */ /* 0x000f660000300800 */
        /* <DEDUP_REMOVED lines=16> */
[----:B0-----:R-:W2:Y:S04]  /*76f30*/  LDL.LU.64 R28, [R1+0x1d38] ;  /* 0x001d3800011c7983 */ /* 0x001ea80000300a00 */
[----:B--2---:R0:W-:Y:S04]  /*76f40*/  STG.E.U16 [R28.64], R0 ;  /* 0x000000001c007986 */ /* 0x0041e8000c101506 */
[----:B0-----:R-:W2:Y:S01]  /*76f50*/  LDL.LU.64 R28, [R1+0x1d30] ;  /* 0x001d3000011c7983 */ /* 0x001ea20000300a00 */
[----:B------:R-:W-:-:S03]  /*76f60*/  PRMT R2, R20, 0x7632, R2 ;  /* 0x0000763214027816 */ /* 0x000fc60000000002 */
[----:B--2---:R0:W-:Y:S04]  /*76f70*/  STG.E.U16 [R28.64], R20 ;  /* 0x000000141c007986 */ /* 0x0041e8000c101506 */
[----:B0-----:R-:W2:Y:S01]  /*76f80*/  LDL.LU.64 R28, [R1+0x1d28] ;  /* 0x001d2800011c7983 */ /* 0x001ea20000300a00 */
[----:B----4-:R-:W-:-:S03]  /*76f90*/  PRMT R0, R21, 0x7632, R0 ;  /* 0x0000763215007816 */ /* 0x010fc60000000000 */
[----:B--2---:R0:W-:Y:S04]  /*76fa0*/  STG.E.U16 [R28.64], R2 ;  /* 0x000000021c007986 */ /* 0x0041e8000c101506 */
[----:B0-----:R-:W2:Y:S01]  /*76fb0*/  LDL.LU.64 R28, [R1+0x1d20] ;  /* 0x001d2000011c7983 */ /* 0x001ea20000300a00 */
[----:B------:R-:W-:-:S03]  /*76fc0*/  PRMT R2, R14, 0x7632, R2 ;  /* 0x000076320e027816 */ /* 0x000fc60000000002 */
[----:B--2---:R-:W-:Y:S01]  /*76fd0*/  STG.E.U16 [R28.64], R21 ;  /* 0x000000151c007986 */ /* 0x004fe2000c101506 */
[----:B------:R0:W-:Y:S02]  /*76fe0*/  STG.E.U16 [R22.64], R0 ;  /* 0x0000000016007986 */ /* 0x0001e4000c101506 */
[----:B------:R-:W-:Y:S02]  /*76ff0*/  STG.E.U16 [R16.64], R14 ;  /* 0x0000000e10007986 */ /* 0x000fe4000c101506 */
[----:B------:R1:W-:Y:S01]  /*77000*/  STG.E.U16 [R18.64], R2 ;  /* 0x0000000212007986 */ /* 0x0003e2000c101506 */
[----:B------:R-:W-:Y:S01]  /*77010*/  STG.E.U16 [R12.64], R15 ;  /* 0x0000000f0c007986 */ /* 0x000fe2000c101506 */
[----:B0-----:R-:W-:Y:S02]  /*77020*/  PRMT R0, R15, 0x7632, R0 ;  /* 0x000076320f007816 */ /* 0x001fe40000000000 */
[----:B-1----:R-:W-:-:S03]  /*77030*/  PRMT R2, R27, 0x7632, R2 ;  /* 0x000076321b027816 */ /* 0x002fc60000000002 */
[----:B------:R0:W-:Y:S01]  /*77040*/  STG.E.U16 [R10.64], R0 ;  /* 0x000000000a007986 */ /* 0x0001e2000c101506 */
[----:B------:R-:W-:Y:S02]  /*77050*/  STG.E.U16 [R8.64], R27 ;  /* 0x0000001b08007986 */ /* 0x000fe4000c101506 */
[----:B---3--:R-:W-:Y:S02]  /*77060*/  STG.E.U16 [R6.64], R2 ;  /* 0x0000000206007986 */ /* 0x008fe4000c101506 */
[----:B------:R1:W-:Y:S01]  /*77070*/  STG.E.U16 [R4.64], R26 ;  /* 0x0000001a04007986 */ /* 0x0003e2000c101506 */
[----:B0-----:R-:W-:Y:S02]  /*77080*/  PRMT R0, R26, 0x7632, R0 ;  /* 0x000076321a007816 */ /* 0x001fe40000000000 */
[----:B-1----:R-:W2:Y:S04]  /*77090*/  LDL.LU.64 R26, [R1+0x718] ;  /* 0x00071800011a7983 */ /* 0x002ea80000300a00 */
[----:B------:R0:W-:Y:S04]  /*770a0*/  STG.E.U16 [R24.64], R0 ;  /* 0x0000000018007986 */ /* 0x0001e8000c101506 */
[----:B0-----:R-:W3:Y:S01]  /*770b0*/  LDL.LU R25, [R1+0x158] ;  /* 0x0001580001197983 */ /* 0x001ee20000300800 */
[----:B------:R-:W4:Y:S03]  /*770c0*/  LDL.LU R3, [R1+0x14c] ;  /* 0x00014c0001037983 */ /* 0x000f260000300800 */
[----:B----4-:R0:W-:Y:S04]  /*770d0*/  STL [R1+0x1cc0], R3 ;  /* 0x001cc00301007387 */ /* 0x0101e80000100800 */
[----:B0-----:R-:W4:Y:S04]  /*770e0*/  LDL.LU R3, [R1+0x18c] ;  /* 0x00018c0001037983 */ /* 0x001f280000300800 */
[----:B----4-:R0:W-:Y:S04]  /*770f0*/  STL [R1+0x1cd8], R3 ;  /* 0x001cd80301007387 */ /* 0x0101e80000100800 */
[----:B0-----:R-:W4:Y:S04]  /*77100*/  LDL.LU R3, [R1+0x1cc] ;  /* 0x0001cc0001037983 */ /* 0x001f280000300800 */
[----:B----4-:R0:W-:Y:S04]  /*77110*/  STL [R1+0x1cf0], R3 ;  /* 0x001cf00301007387 */ /* 0x0101e80000100800 */
[----:B0-----:R-:W4:Y:S04]  /*77120*/  LDL.LU R3, [R1+0x68] ;  /* 0x0000680001037983 */ /* 0x001f280000300800 */
[----:B----4-:R0:W-:Y:S04]  /*77130*/  STL [R1+0x1d08], R3 ;  /* 0x001d080301007387 */ /* 0x0101e80000100800 */
[----:B0-----:R-:W4:Y:S01]  /*77140*/  LDL.LU R3, [R1+0x118] ;  /* 0x0001180001037983 */ /* 0x001f220000300800 */
[----:B------:R-:W5:Y:S03]  /*77150*/  LDL.LU.64 R28, [R1+0x638] ;  /* 0x00063800011c7983 */ /* 0x000f660000300a00 */
        /* <DEDUP_REMOVED lines=20> */
[----:B---3--:R-:W-:-:S03]  /*772a0*/  PRMT R2, R25, 0x7632, R2 ;  /* 0x0000763219027816 */ /* 0x008fc60000000002 */
[----:B--2---:R-:W-:Y:S04]  /*772b0*/  STG.E.U16 [R26.64], R25 ;  /* 0x000000191a007986 */ /* 0x004fe8000c101506 */
[----:B-----5:R0:W-:Y:S04]  /*772c0*/  STL.64 [R1+0x1d18], R28 ;  /* 0x001d181c01007387 */ /* 0x0201e80000100a00 */
[----:B0-----:R-:W2:Y:S01]  /*772d0*/  LDL.LU.64 R28, [R1+0x710] ;  /* 0x00071000011c7983 */ /* 0x001ea20000300a00 */
[----:B------:R-:W3:Y:S02]  /*772e0*/  LDL.LU R16, [R1+0x10c] ;  /* 0x00010c0001107983 */ /* 0x000ee40000300800 */
[----:B------:R-:W5:Y:S02]  /*772f0*/  LDL.LU.64 R20, [R1+0x630] ;  /* 0x0006300001147983 */ /* 0x000f640000300a00 */
[----:B------:R-:W3:Y:S01]  /*77300*/  LDL.LU.64 R22, [R1+0x628] ;  /* 0x0006280001167983 */ /* 0x000ee20000300a00 */
[----:B------:R-:W3:Y:S01]  /*77310*/  LDL.LU R17, [R1+0x1bc] ;  /* 0x0001bc0001117983 */ /* 0x000ee20000300800 */
[----:B------:R-:W3:Y:S02]  /*77320*/  LDL.LU.64 R18, [R1+0x620] ;  /* 0x0006200001127983 */ /* 0x000ee40000300a00 */
[----:B------:R-:W3:Y:S02]  /*77330*/  LDL.LU R8, [R1+0x17c] ;  /* 0x00017c0001087983 */ /* 0x000ee40000300800 */
[----:B------:R-:W3:Y:S01]  /*77340*/  LDL.LU R9, [R1+0x13c] ;  /* 0x00013c0001097983 */ /* 0x000ee20000300800 */
[----:B------:R-:W3:Y:S01]  /*77350*/  LDL.LU.64 R12, [R1+0x5f8] ;  /* 0x0005f800010c7983 */ /* 0x000ee20000300a00 */
[----:B------:R-:W3:Y:S02]  /*77360*/  LDL.LU.64 R14, [R1+0x5f0] ;  /* 0x0005f000010e7983 */ /* 0x000ee40000300a00 */
[----:B------:R-:W3:Y:S02]  /*77370*/  LDL.LU.64 R10, [R1+0x5e8] ;  /* 0x0005e800010a7983 */ /* 0x000ee40000300a00 */
[----:B------:R-:W3:Y:S01]  /*77380*/  LDL.LU.64 R6, [R1+0x5e0] ;  /* 0x0005e00001067983 */ /* 0x000ee20000300a00 */
[----:B------:R-:W3:Y:S01]  /*77390*/  LDL.LU.64 R4, [R1+0x5d8] ;  /* 0x0005d80001047983 */ /* 0x000ee20000300a00 */
[----:B------:R-:W3:Y:S02]  /*773a0*/  LDL.LU R25, [R1+0x9c] ;  /* 0x00009c0001197983 */ /* 0x000ee40000300800 */
[----:B------:R-:W3:Y:S02]  /*773b0*/  LDL.LU.64 R26, [R1+0x5d0] ;  /* 0x0005d000011a7983 */ /* 0x000ee40000300a00 */
[----:B------:R-:W3:Y:S01]  /*773c0*/  LDL.LU R24, [R1+0x1ac] ;  /* 0x0001ac0001187983 */ /* 0x000ee20000300800 */
[----:B--2---:R0:W-:Y:S04]  /*773d0*/  STG.E.U16 [R28.64], R2 ;  /* 0x000000021c007986 */ /* 0x0041e8000c101506 */
[----:B0-----:R-:W2:Y:S01]  /*773e0*/  LDL.LU.64 R28, [R1+0x1d18] ;  /* 0x001d1800011c7983 */ /* 0x001ea20000300a00 */
[----:B----4-:R-:W-:-:S03]  /*773f0*/  PRMT R0, R3, 0x7632, R0 ;  /* 0x0000763203007816 */ /* 0x010fc60000000000 */
[----:B--2---:R0:W-:Y:S04]  /*77400*/  STG.E.U16 [R28.64], R3 ;  /* 0x000000031c007986 */ /* 0x0041e8000c101506 */
[----:B0-----:R-:W2:Y:S01]  /*77410*/  LDL.LU.64 R28, [R1+0x1d10] ;  /* 0x001d1000011c7983 */ /* 0x001ea20000300a00 */
[----:B------:R-:W4:Y:S03]  /*77420*/  LDL.LU R3, [R1+0x1d08] ;  /* 0x001d080001037983 */ /* 0x000f260000300800 */
        /* <DEDUP_REMOVED lines=23> */
[----:B---3--:R-:W-:-:S03]  /*775a0*/  PRMT R2, R16, 0x7632, R2 ;  /* 0x0000763210027816 */ /* 0x008fc60000000002 */
[----:B--2---:R0:W-:Y:S04]  /*775b0*/  STG.E.U16 [R28.64], R0 ;  /* 0x000000001c007986 */ /* 0x0041e8000c101506 */
[----:B0-----:R-:W2:Y:S01]  /*775c0*/  LDL.LU.64 R28, [R1+0x1ca8] ;  /* 0x001ca800011c7983 */ /* 0x001ea20000300a00 */
[----:B------:R-:W-:-:S03]  /*775d0*/  PRMT R0, R17, 0x7632, R0 ;  /* 0x0000763211007816 */ /* 0x000fc60000000000 */
[----:B--2---:R-:W-:Y:S01]  /*775e0*/  STG.E.U16 [R28.64], R16 ;  /* 0x000000101c007986 */ /* 0x004fe2000c101506 */
[----:B-----5:R0:W-:Y:S02]  /*775f0*/  STG.E.U16 [R20.64], R2 ;  /* 0x0000000214007986 */ /* 0x0201e4000c101506 */
[----:B------:R-:W-:Y:S02]  /*77600*/  STG.E.U16 [R22.64], R17 ;  /* 0x0000001116007986 */ /* 0x000fe4000c101506 */
[----:B------:R1:W-:Y:S01]  /*77610*/  STG.E.U16 [R18.64], R0 ;  /* 0x0000000012007986 */ /* 0x0003e2000c101506 */
[----:B------:R-:W-:Y:S01]  /*77620*/  STG.E.U16 [R12.64], R8 ;  /* 0x000000080c007986 */ /* 0x000fe2000c101506 */
[----:B0-----:R-:W-:Y:S02]  /*77630*/  PRMT R2, R8, 0x7632, R2 ;  /* 0x0000763208027816 */ /* 0x001fe40000000002 */
[----:B-1----:R-:W-:-:S03]  /*77640*/  PRMT R0, R9, 0x7632, R0 ;  /* 0x0000763209007816 */ /* 0x002fc60000000000 */
[----:B------:R0:W-:Y:S01]  /*77650*/  STG.E.U16 [R14.64], R2 ;  /* 0x000000020e007986 */ /* 0x0001e2000c101506 */
[----:B------:R-:W-:Y:S02]  /*77660*/  STG.E.U16 [R10.64], R9 ;  /* 0x000000090a007986 */ /* 0x000fe4000c101506 */
[----:B------:R1:W-:Y:S02]  /*77670*/  STG.E.U16 [R6.64], R0 ;  /* 0x0000000006007986 */ /* 0x0003e4000c101506 */
[----:B------:R-:W-:Y:S01]  /*77680*/  STG.E.U16 [R4.64], R25 ;  /* 0x0000001904007986 */ /* 0x000fe2000c101506 */
[----:B0-----:R-:W-:Y:S01]  /*77690*/  PRMT R2, R25, 0x7632, R2 ;  /* 0x0000763219027816 */ /* 0x001fe20000000002 */
[----:B-1----:R-:W2:Y:S04]  /*776a0*/  LDL.LU.64 R6, [R1+0x598] ;  /* 0x0005980001067983 */ /* 0x002ea80000300a00 */
[----:B------:R0:W-:Y:S01]  /*776b0*/  STG.E.U16 [R26.64], R2 ;  /* 0x000000021a007986 */ /* 0x0001e2000c101506 */
[----:B------:R-:W3:Y:S03]  /*776c0*/  LDL.LU.64 R8, [R1+0x590] ;  /* 0x0005900001087983 */ /* 0x000ee60000300a00 */
[----:B0-----:R-:W4:Y:S01]  /*776d0*/  LDL.LU.64 R26, [R1+0x588] ;  /* 0x00058800011a7983 */ /* 0x001f220000300a00 */
[----:B------:R-:W5:Y:S02]  /*776e0*/  LDL.LU R25, [R1+0x16c] ;  /* 0x00016c0001197983 */ /* 0x000f640000300800 */
[----:B------:R-:W2:Y:S02]  /*776f0*/  LDL.LU.64 R4, [R1+0x4e8] ;  /* 0x0004e80001047983 */ /* 0x000ea40000300a00 */
[----:B--2---:R0:W-:Y:S04]  /*77700*/  STL.64 [R1+0x1c40], R4 ;  /* 0x001c400401007387 */ /* 0x0041e80000100a00 */
[----:B0-----:R-:W2:Y:S04]  /*77710*/  LDL.LU.64 R4, [R1+0x4f0] ;  /* 0x0004f00001047983 */ /* 0x001ea80000300a00 */
[----:B--2---:R0:W-:Y:S04]  /*77720*/  STL [R1+0x1c48], R5 ;  /* 0x001c480501007387 */ /* 0x0041e80000100800 */
[----:B0-----:R-:W2:Y:S04]  /*77730*/  LDL.LU R5, [R1+0x15c] ;  /* 0x00015c0001057983 */ /* 0x001ea80000300800 */
[----:B--2---:R0:W-:Y:S04]  /*77740*/  STL.64 [R1+0x1c58], R4 ;  /* 0x001c580401007387 */ /* 0x0041e80000100a00 */
[----:B0-----:R-:W2:Y:S04]  /*77750*/  LDL.LU.64 R4, [R1+0x530] ;  /* 0x0005300001047983 */ /* 0x001ea80000300a00 */
[----:B--2---:R0:W-:Y:S04]  /*77760*/  STL [R1+0x1c78], R4 ;  /* 0x001c780401007387 */ /* 0x0041e80000100800 */
[----:B0-----:R-:W2:Y:S01]  /*77770*/  LDL.LU R4, [R1+0x7c] ;  /* 0x00007c0001047983 */ /* 0x001ea20000300800 */
[----:B------:R0:W-:Y:S03]  /*77780*/  STL [R1+0x1c60], R5 ;  /* 0x001c600501007387 */ /* 0x0001e60000100800 */
[----:B0-----:R-:W2:Y:S04]  /*77790*/  LDL.LU R5, [R1+0x19c] ;  /* 0x00019c0001057983 */ /* 0x001ea80000300800 */
[----:B--2---:R0:W-:Y:S04]  /*777a0*/  STL.64 [R1+0x1c88], R4 ;  /* 0x001c880401007387 */ /* 0x0041e80000100a00 */
[----:B0-----:R-:W2:Y:S04]  /*777b0*/  LDL.LU.64 R4, [R1+0x550] ;  /* 0x0005500001047983 */ /* 0x001ea80000300a00 */
[----:B--2---:R0:W-:Y:S04]  /*777c0*/  STL [R1+0x1c90], R5 ;  /* 0x001c900501007387 */ /* 0x0041e80000100800 */
[----:B0-----:R-:W2:Y:S01]  /*777d0*/  LDL.LU R5, [R1+0x12c] ;  /* 0x00012c0001057983 */ /* 0x001ea20000300800 */
        /* <DEDUP_REMOVED lines=12> */
[----:B------:R-:W-:-:S03]  /*778a0*/  PRMT R0, R24, 0x7632, R0 ;  /* 0x0000763218007816 */ /* 0x000fc60000000000 */
[----:B------:R-:W-:Y:S01]  /*778b0*/  STG.E.U16 [R6.64], R24 ;  /* 0x0000001806007986 */ /* 0x000fe2000c101506 */
[----:B-----5:R-:W-:-:S03]  /*778c0*/  PRMT R2, R25, 0x7632, R2 ;  /* 0x0000763219027816 */ /* 0x020fc60000000002 */
[----:B--2---:R0:W-:Y:S04]  /*778d0*/  STL.64 [R1+0x1ca0], R28 ;  /* 0x001ca01c01007387 */ /* 0x0041e80000100a00 */
[----:B0-----:R-:W2:Y:S01]  /*778e0*/  LDL.LU.64 R28, [R1+0x580] ;  /* 0x00058000011c7983 */ /* 0x001ea20000300a00 */
[----:B------:R-:W5:Y:S02]  /*778f0*/  LDL.LU R18, [R1+0x6c] ;  /* 0x00006c0001127983 */ /* 0x000f640000300800 */
[----:B------:R-:W5:Y:S02]  /*77900*/  LDL.LU R19, [R1+0x50] ;  /* 0x0000500001137983 */ /* 0x000f640000300800 */
[----:B------:R-:W5:Y:S01]  /*77910*/  LDL.LU.64 R20, [R1+0x4b8] ;  /* 0x0004b80001147983 */ /* 0x000f620000300a00 */
[----:B------:R-:W5:Y:S01]  /*77920*/  LDL.LU.64 R22, [R1+0x4b0] ;  /* 0x0004b00001167983 */ /* 0x000f620000300a00 */
[----:B------:R-:W5:Y:S02]  /*77930*/  LDL.LU.64 R16, [R1+0x4a8] ;  /* 0x0004a80001107983 */ /* 0x000f640000300a00 */
[----:B------:R-:W5:Y:S02]  /*77940*/  LDL.LU.64 R12, [R1+0xf58] ;  /* 0x000f5800010c7983 */ /* 0x000f640000300a00 */
[----:B------:R-:W5:Y:S01]  /*77950*/  LDL.LU.64 R14, [R1+0xf60] ;  /* 0x000f6000010e7983 */ /* 0x000f620000300a00 */
[----:B------:R-:W5:Y:S01]  /*77960*/  LDL.LU R7, [R1+0x20] ;  /* 0x0000200001077983 */ /* 0x000f620000300800 */
[----:B------:R-:W5:Y:S03]  /*77970*/  LDL.LU R6, [R1] ;  /* 0x0000000001067983 */ /* 0x000f660000300800 */
[----:B---3--:R0:W-:Y:S01]  /*77980*/  STG.E.U16 [R8.64], R0 ;  /* 0x0000000008007986 */ /* 0x0081e2000c101506 */
[----:B------:R-:W3:Y:S02]  /*77990*/  LDL.LU.64 R10, [R1+0xf78] ;  /* 0x000f7800010a7983 */ /* 0x000ee40000300a00 */
[----:B----4-:R1:W-:Y:S01]  /*779a0*/  STG.E.U16 [R26.64], R25 ;  /* 0x000000191a007986 */ /* 0x0103e2000c101506 */
[----:B0-----:R-:W4:Y:S01]  /*779b0*/  LDL.LU.64 R8, [R1+0xf70] ;  /* 0x000f700001087983 */ /* 0x001f220000300a00 */
[----:B-1----:R-:W3:Y:S02]  /*779c0*/  LDL.LU.64 R26, [R1+0xf68] ;  /* 0x000f6800011a7983 */ /* 0x002ee40000300a00 */
[----:B------:R-:W3:Y:S01]  /*779d0*/  LDL.LU.64 R24, [R1+0xf80] ;  /* 0x000f800001187983 */ /* 0x000ee20000300a00 */
[----:B--2---:R0:W-:Y:S04]  /*779e0*/  STG.E.U16 [R28.64], R2 ;  /* 0x000000021c007986 */ /* 0x0041e8000c101506 */
[----:B0-----:R-:W2:Y:S01]  /*779f0*/  LDL.LU.64 R28, [R1+0x1ca0] ;  /* 0x001ca000011c7983 */ /* 0x001ea20000300a00 */
[----:B------:R-:W-:-:S03]  /*77a00*/  PRMT R0, R5, 0x7632, R0 ;  /* 0x0000763205007816 */ /* 0x000fc60000000000 */
[----:B--2---:R0:W-:Y:S04]  /*77a10*/  STG.E.U16 [R28.64], R5 ;  /* 0x000000051c007986 */ /* 0x0041e8000c101506 */
[----:B0-----:R-:W2:Y:S01]  /*77a20*/  LDL.LU.64 R28, [R1+0x1c98] ;  /* 0x001c9800011c7983 */ /* 0x001ea20000300a00 */
[----:B------:R-:W2:Y:S03]  /*77a30*/  LDL.LU R5, [R1+0x1c90] ;  /* 0x001c900001057983 */ /* 0x000ea60000300800 */
        /* <DEDUP_REMOVED lines=13> */
[----:B0-----:R-:W2:Y:S04]  /*77b10*/  LDL.LU.64 R4, [R1+0x1c58] ;  /* 0x001c580001047983 */ /* 0x001ea80000300a00 */
[----:B--2---:R0:W-:Y:S01]  /*77b20*/  STG.E.U16 [R28.64], R5 ;  /* 0x000000051c007986 */ /* 0x0041e2000c101506 */
[----:B------:R-:W-:-:S03]  /*77b30*/  PRMT R2, R5, 0x7632, R2 ;  /* 0x0000763205027816 */ /* 0x000fc60000000002 */
[----:B0-----:R-:W2:Y:S01]  /*77b40*/  LDL.LU.64 R28, [R1+0x1c50] ;  /* 0x001c5000011c7983 */ /* 0x001ea20000300a00 */
[----:B------:R-:W3:Y:S03]  /*77b50*/  LDL.LU R5, [R1+0x1c48] ;  /* 0x001c480001057983 */ /* 0x000ee60000300800 */
[----:B---3--:R0:W-:Y:S04]  /*77b60*/  STG.E.U16 [R4.64], R2 ;  /* 0x0000000204007986 */ /* 0x0081e8000c101506 */
[----:B0-----:R-:W3:Y:S01]  /*77b70*/  LDL.LU.64 R4, [R1+0x1c40] ;  /* 0x001c400001047983 */ /* 0x001ee20000300a00 */
[----:B------:R-:W-:Y:S02]  /*77b80*/  PRMT R0, R3, 0x7632, R0 ;  /* 0x0000763203007816 */ /* 0x000fe40000000000 */
[----:B-----5:R-:W-:Y:S01]  /*77b90*/  PRMT R2, R18, 0x7632, R2 ;  /* 0x0000763212027816 */ /* 0x020fe20000000002 */
[----:B---3--:R0:W-:Y:S04]  /*77ba0*/  STG.E.U16 [R4.64], R3 ;  /* 0x0000000304007986 */ /* 0x0081e8000c101506 */
[----:B0-----:R-:W3:Y:S01]  /*77bb0*/  LDL.LU.64 R4, [R1+0x1c38] ;  /* 0x001c380001047983 */ /* 0x001ee20000300a00 */
[----:B--2---:R0:W-:Y:S02]  /*77bc0*/  STG.E.U16 [R28.64], R0 ;  /* 0x000000001c007986 */ /* 0x0041e4000c101506 */
[----:B------:R-:W-:Y:S02]  /*77bd0*/  STG.E.U16 [R20.64], R18 ;  /* 0x0000001214007986 */ /* 0x000fe4000c101506 */
[----:B------:R1:W-:Y:S01]  /*77be0*/  STG.E.U16 [R22.64], R2 ;  /* 0x0000000216007986 */ /* 0x0003e2000c101506 */
[----:B------:R-:W-:Y:S01]  /*77bf0*/  STG.E.U16 [R16.64], R19 ;  /* 0x0000001310007986 */ /* 0x000fe2000c101506 */
[----:B0-----:R-:W-:-:S02]  /*77c00*/  PRMT R0, R19, 0x7632, R0 ;  /* 0x0000763213007816 */ /* 0x001fc40000000000 */
[----:B-1----:R-:W-:-:S03]  /*77c10*/  PRMT R2, R7, 0x7632, R2 ;  /* 0x0000763207027816 */ /* 0x002fc60000000002 */
[----:B------:R0:W-:Y:S01]  /*77c20*/  STG.E.U16 [R12.64], R0 ;  /* 0x000000000c007986 */ /* 0x0001e2000c101506 */
[----:B------:R1:W-:Y:S02]  /*77c30*/  STG.E.U16 [R14.64], R7 ;  /* 0x000000070e007986 */ /* 0x0003e4000c101506 */
[----:B------:R-:W-:Y:S02]  /*77c40*/  STG.E.U16 [R10.64], R2 ;  /* 0x000000020a007986 */ /* 0x000fe4000c101506 */
[----:B----4-:R-:W-:Y:S01]  /*77c50*/  STG.E.U16 [R8.64], R6 ;  /* 0x0000000608007986 */ /* 0x010fe2000c101506 */
[----:B0-----:R-:W-:Y:S01]  /*77c60*/  PRMT R0, R6, 0x7632, R0 ;  /* 0x0000763206007816 */ /* 0x001fe20000000000 */
[----:B-1----:R-:W2:Y:S01]  /*77c70*/  LDL.LU R7, [R1+0x40] ;  /* 0x0000400001077983 */ /* 0x002ea20000300800 */
[----:B------:R-:W4:Y:S03]  /*77c80*/  LDL.LU.64 R14, [R1+0xf98] ;  /* 0x000f9800010e7983 */ /* 0x000f260000300a00 */
[----:B------:R-:W-:Y:S04]  /*77c90*/  STG.E.U16 [R26.64], R0 ;  /* 0x000000001a007986 */ /* 0x000fe8000c101506 */
[----:B---3--:R0:W-:Y:S04]  /*77ca0*/  STG.E.U16 [R24.64], R4 ;  /* 0x0000000418007986 */ /* 0x0081e8000c101506 */
[----:B0-----:R-:W3:Y:S04]  /*77cb0*/  LDL.LU.64 R24, [R1+0xfa0] ;  /* 0x000fa00001187983 */ /* 0x001ee80000300a00 */
[----:B---3--:R0:W-:Y:S04]  /*77cc0*/  STL.64 [R1+0x1c28], R24 ;  /* 0x001c281801007387 */ /* 0x0081e80000100a00 */
[----:B0-----:R-:W3:Y:S04]  /*77cd0*/  LDL.LU.64 R24, [R1+0xf88] ;  /* 0x000f880001187983 */ /* 0x001ee80000300a00 */
[----:B---3--:R0:W-:Y:S04]  /*77ce0*/  STL.64 [R1+0x1c30], R24 ;  /* 0x001c301801007387 */ /* 0x0081e80000100a00 */
[----:B0-----:R-:W2:Y:S01]  /*77cf0*/  LDL.LU.64 R24, [R1+0xf90] ;  /* 0x000f900001187983 */ /* 0x001ea20000300a00 */
[----:B------:R-:W3:Y:S02]  /*77d00*/  LDL.LU R11, [R1+0x10] ;  /* 0x00001000010b7983 */ /* 0x000ee40000300800 */
[----:B------:R-:W5:Y:S02]  /*77d10*/  LDL.LU.64 R8, [R1+0xfb0] ;  /* 0x000fb00001087983 */ /* 0x000f640000300a00 */
[----:B-----5:R0:W-:Y:S04]  /*77d20*/  STL.64 [R1+0x1c18], R8 ;  /* 0x001c180801007387 */ /* 0x0201e80000100a00 */
[----:B0-----:R-:W5:Y:S01]  /*77d30*/  LDL.LU.64 R8, [R1+0xfb8] ;  /* 0x000fb80001087983 */ /* 0x001f620000300a00 */
[----:B------:R-:W2:Y:S02]  /*77d40*/  LDL.LU.64 R18, [R1+0xfa8] ;  /* 0x000fa80001127983 */ /* 0x000ea40000300a00 */
[----:B------:R-:W2:Y:S02]  /*77d50*/  LDL.LU R3, [R1+0x30] ;  /* 0x0000300001037983 */ /* 0x000ea40000300800 */
[----:B------:R-:W2:Y:S01]  /*77d60*/  LDL.LU R28, [R1+0x80] ;  /* 0x00008000011c7983 */ /* 0x000ea20000300800 */
[----:B------:R-:W2:Y:S04]  /*77d70*/  LDL.LU R29, [R1+0xb0] ;  /* 0x0000b000011d7983 */ /* 0x000ea80000300800 */
[----:B--2---:R0:W-:Y:S04]  /*77d80*/  STL.64 [R1+0x1bf0], R28 ;  /* 0x001bf01c01007387 */ /* 0x0041e80000100a00 */
[----:B0-----:R-:W2:Y:S04]  /*77d90*/  LDL.LU.64 R28, [R1+0xfc8] ;  /* 0x000fc800011c7983 */ /* 0x001ea80000300a00 */
[----:B--2---:R0:W-:Y:S04]  /*77da0*/  STL.64 [R1+0x1bf8], R28 ;  /* 0x001bf81c01007387 */ /* 0x0041e80000100a00 */
[----:B0-----:R-:W2:Y:S04]  /*77db0*/  LDL.LU.64 R28, [R1+0xfd0] ;  /* 0x000fd000011c7983 */ /* 0x001ea80000300a00 */
[----:B--2---:R0:W-:Y:S04]  /*77dc0*/  STL.64 [R1+0x1c00], R28 ;  /* 0x001c001c01007387 */ /* 0x0041e80000100a00 */
[----:B0-----:R-:W2:Y:S01]  /*77dd0*/  LDL.LU.64 R28, [R1+0xfd8] ;  /* 0x000fd800011c7983 */ /* 0x001ea20000300a00 */
[----:B------:R-:W-:-:S05]  /*77de0*/  PRMT R2, R4, 0x7632, R2 ;  /* 0x0000763204027816 */ /* 0x000fca0000000002 */
[----:B----4-:R-:W-:Y:S01]  /*77df0*/  STG.E.U16 [R14.64], R2 ;  /* 0x000000020e007986 */ /* 0x010fe2000c101506 */
[----:B------:R-:W-:Y:S03]  /*77e00*/  STG.E.U16 [R24.64], R7 ;  /* 0x0000000718007986 */ /* 0x000fe6000c101506 */
[----:B--2---:R0:W-:Y:S04]  /*77e10*/  STL.64 [R1+0x1c08], R28 ;  /* 0x001c081c01007387 */ /* 0x0041e80000100a00 */
[----:B0-----:R-:W2:Y:S01]  /*77e20*/  LDL.LU.64 R28, [R1+0xfc0] ;  /* 0x000fc000011c7983 */ /* 0x001ea20000300a00 */
[----:B------:R-:W4:Y:S02]  /*77e30*/  LDL.LU.64 R20, [R1+0xfe8] ;  /* 0x000fe80001147983 */ /* 0x000f240000300a00 */
[----:B------:R-:W2:Y:S02]  /*77e40*/  LDL.LU R10, [R1+0xa0] ;  /* 0x0000a000010a7983 */ /* 0x000ea40000300800 */
[----:B------:R-:W2:Y:S01]  /*77e50*/  LDL.LU R27, [R1+0xd0] ;  /* 0x0000d000011b7983 */ /* 0x000ea20000300800 */
[----:B------:R0:W-:Y:S04]  /*77e60*/  STL [R1+0x1bb0], R5 ;  /* 0x001bb00501007387 */ /* 0x0001e80000100800 */
[----:B0-----:R-:W2:Y:S01]  /*77e70*/  LDL.LU.64 R4, [R1+0xff0] ;  /* 0x000ff00001047983 */ /* 0x001ea20000300a00 */
[----:B------:R-:W2:Y:S02]  /*77e80*/  LDL.LU.64 R22, [R1+0x1000] ;  /* 0x0010000001167983 */ /* 0x000ea40000300a00 */
[----:B------:R-:W2:Y:S02]  /*77e90*/  LDL.LU.64 R16, [R1+0x1018] ;  /* 0x0010180001107983 */ /* 0x000ea40000300a00 */
[----:B------:R-:W2:Y:S01]  /*77ea0*/  LDL.LU.64 R12, [R1+0x1010] ;  /* 0x00101000010c7983 */ /* 0x000ea20000300a00 */
[----:B------:R-:W2:Y:S01]  /*77eb0*/  LDL.LU.64 R14, [R1+0x1008] ;  /* 0x00100800010e7983 */ /* 0x000ea20000300a00 */
[----:B------:R-:W2:Y:S02]  /*77ec0*/  LDL.LU R26, [R1+0xc0] ;  /* 0x0000c000011a7983 */ /* 0x000ea40000300800 */
[----:B------:R-:W2:Y:S01]  /*77ed0*/  LDL.LU.64 R24, [R1+0x1c30] ;  /* 0x001c300001187983 */ /* 0x000ea20000300a00 */
[----:B------:R-:W-:-:S02]  /*77ee0*/  PRMT R0, R7, 0x7632, R0 ;  /* 0x0000763207007816 */ /* 0x000fc40000000000 */
[----:B------:R-:W3:Y:S04]  /*77ef0*/  LDL.LU.64 R6, [R1+0x1020] ;  /* 0x0010200001067983 */ /* 0x000ee80000300a00 */
[----:B--2---:R0:W-:Y:S04]  /*77f00*/  STG.E.U16 [R24.64], R0 ;  /* 0x0000000018007986 */ /* 0x0041e8000c101506 */
[----:B0-----:R-:W2:Y:S01]  /*77f10*/  LDL.LU.64 R24, [R1+0x1c28] ;  /* 0x001c280001187983 */ /* 0x001ea20000300a00 */
[----:B---3--:R-:W-:-:S03]  /*77f20*/  PRMT R2, R11, 0x7632, R2 ;  /* 0x000076320b027816 */ /* 0x008fc60000000002 */
[----:B--2---:R0:W-:Y:S02]  /*77f30*/  STG.E.U16 [R24.64], R11 ;  /* 0x0000000b18007986 */ /* 0x0041e4000c101506 */
[----:B-----5:R1:W-:Y:S02]  /*77f40*/  STG.E.U16 [R8.64], R2 ;  /* 0x0000000208007986 */ /* 0x0203e4000c101506 */
[----:B0-----:R-:W2:Y:S01]  /*77f50*/  LDL.LU.64 R24, [R1+0x1c20] ;  /* 0x001c200001187983 */ /* 0x001ea20000300a00 */
[----:B-1----:R-:W2:Y:S03]  /*77f60*/  LDL.LU.64 R8, [R1+0x1c18] ;  /* 0x001c180001087983 */ /* 0x002ea60000300a00 */
[----:B--2---:R0:W-:Y:S04]  /*77f70*/  STG.E.U16 [R8.64], R24 ;  /* 0x0000001808007986 */ /* 0x0041e8000c101506 */
[----:B0-----:R-:W2:Y:S01]  /*77f80*/  LDL.LU.64 R8, [R1+0x1c10] ;  /* 0x001c100001087983 */ /* 0x001ea20000300a00 */
[----:B------:R-:W-:Y:S01]  /*77f90*/  PRMT R0, R24, 0x7632, R0 ;  /* 0x0000763218007816 */ /* 0x000fe20000000000 */
[----:B------:R-:W3:Y:S02]  /*77fa0*/  LDL.LU R11, [R1+0xe0] ;  /* 0x0000e000010b7983 */ /* 0x000ee40000300800 */
[----:B------:R0:W-:Y:S02]  /*77fb0*/  STL [R1+0x1b98], R25 ;  /* 0x001b981901007387 */ /* 0x0001e40000100800 */
[----:B------:R1:W-:Y:S04]  /*77fc0*/  STG.E.U16 [R18.64], R0 ;  /* 0x0000000012007986 */ /* 0x0003e8000c101506 */
[----:B0-----:R-:W5:Y:S04]  /*77fd0*/  LDL.LU.64 R24, [R1+0xff8] ;  /* 0x000ff80001187983 */ /* 0x001f680000300a00 */
[----:B-1----:R-:W3:Y:S04]  /*77fe0*/  LDL.LU.64 R18, [R1+0x1038] ;  /* 0x0010380001127983 */ /* 0x002ee80000300a00 */
[----:B--2---:R0:W-:Y:S04]  /*77ff0*/  STG.E.U16 [R28.64], R8 ;  /* 0x000000081c007986 */ /* 0x0041e8000c101506 */
[----:B0-----:R-:W2:Y:S01]  /*78000*/  LDL.LU.64 R28, [R1+0x1c08] ;  /* 0x001c0800011c7983 */ /* 0x001ea20000300a00 */
[----:B------:R-:W-:Y:S01]  /*78010*/  PRMT R2, R8, 0x7632, R2 ;  /* 0x0000763208027816 */ /* 0x000fe20000000002 */
[----:B------:R0:W-:Y:S02]  /*78020*/  STL [R1+0x1b9c], R9 ;  /* 0x001b9c0901007387 */ /* 0x0001e40000100800 */
[----:B0-----:R-:W3:Y:S04]  /*78030*/  LDL.LU.64 R8, [R1+0xfe0] ;  /* 0x000fe00001087983 */ /* 0x001ee80000300a00 */
[----:B--2---:R0:W-:Y:S04]  /*78040*/  STG.E.U16 [R28.64], R2 ;  /* 0x000000021c007986 */ /* 0x0041e8000c101506 */
[----:B0-----:R-:W2:Y:S01]  /*78050*/  LDL.LU.64 R28, [R1+0x1c00] ;  /* 0x001c0000011c7983 */ /* 0x001ea20000300a00 */
[----:B------:R-:W-:-:S03]  /*78060*/  PRMT R0, R3, 0x7632, R0 ;  /* 0x0000763203007816 */ /* 0x000fc60000000000 */
[----:B--2---:R0:W-:Y:S04]  /*78070*/  STG.E.U16 [R28.64], R3 ;  /* 0x000000031c007986 */ /* 0x0041e8000c101506 */
[----:B0-----:R-:W2:Y:S04]  /*78080*/  LDL.LU.64 R28, [R1+0x1bf8] ;  /* 0x001bf800011c7983 */ /* 0x001ea80000300a00 */
[----:B--2---:R0:W-:Y:S04]  /*78090*/  STG.E.U16 [R28.64], R0 ;  /* 0x000000001c007986 */ /* 0x0041e8000c101506 */
[----:B0-----:R-:W2:Y:S02]  /*780a0*/  LDL.LU.64 R28, [R1+0x1bf0] ;  /* 0x001bf000011c7983 */ /* 0x001ea40000300a00 */
[----:B--2---:R-:W-:-:S02]  /*780b0*/  PRMT R2, R28, 0x7632, R2 ;  /* 0x000076321c027816 */ /* 0x004fc40000000002 */
[----:B------:R-:W-:Y:S01]  /*780c0*/  PRMT R0, R29, 0x7632, R0 ;  /* 0x000076321d007816 */ /* 0x000fe20000000000 */
[----:B---3--:R-:W-:Y:S02]  /*780d0*/  STG.E.U16 [R8.64], R28 ;  /* 0x0000001c08007986 */ /* 0x008fe4000c101506 */
[----:B-----5:R0:W-:Y:S02]  /*780e0*/  STG.E.U16 [R24.64], R2 ;  /* 0x0000000218007986 */ /* 0x0201e4000c101506 */
[----:B------:R-:W-:Y:S01]  /*780f0*/  STG.E.U16 [R4.64], R29 ;  /* 0x0000001d04007986 */ /* 0x000fe2000c101506 */
[----:B----4-:R1:W-:Y:S01]  /*78100*/  STG.E.U16 [R20.64], R0 ;  /* 0x0000000014007986 */ /* 0x0103e2000c101506 */
[----:B------:R-:W-:Y:S01]  /*78110*/  STG.E.U16 [R22.64], R10 ;  /* 0x0000000a16007986 */ /* 0x000fe2000c101506 */
[----:B0-----:R-:W-:Y:S02]  /*78120*/  PRMT R2, R10, 0x7632, R2 ;  /* 0x000076320a027816 */ /* 0x001fe40000000002 */
[----:B-1----:R-:W-:-:S03]  /*78130*/  PRMT R0, R27, 0x7632, R0 ;  /* 0x000076321b007816 */ /* 0x002fc60000000000 */
[----:B------:R0:W-:Y:S01]  /*78140*/  STG.E.U16 [R16.64], R2 ;  /* 0x0000000210007986 */ /* 0x0001e2000c101506 */
[----:B------:R-:W-:Y:S02]  /*78150*/  STG.E.U16 [R12.64], R27 ;  /* 0x0000001b0c007986 */ /* 0x000fe4000c101506 */
[----:B------:R-:W-:Y:S02]  /*78160*/  STG.E.U16 [R14.64], R0 ;  /* 0x000000000e007986 */ /* 0x000fe4000c101506 */
[----:B------:R1:W-:Y:S01]  /*78170*/  STG.E.U16 [R6.64], R26 ;  /* 0x0000001a06007986 */ /* 0x0003e2000c101506 */
[----:B0-----:R-:W2:Y:S01]  /*78180*/  LDL.LU.64 R16, [R1+0x1030] ;  /* 0x0010300001107983 */ /* 0x001ea20000300a00 */
[----:B-1----:R-:W3:Y:S02]  /*78190*/  LDL.LU.64 R6, [R1+0x1028] ;  /* 0x0010280001067983 */ /* 0x002ee40000300a00 */
[----:B------:R-:W4:Y:S02]  /*781a0*/  LDL.LU.64 R12, [R1+0x1040] ;  /* 0x00104000010c7983 */ /* 0x000f240000300a00 */
[----:B------:R-:W4:Y:S01]  /*781b0*/  LDL.LU R14, [R1+0xf0] ;  /* 0x0000f000010e7983 */ /* 0x000f220000300800 */
[----:B------:R-:W5:Y:S01]  /*781c0*/  LDL.LU R15, [R1+0x54] ;  /* 0x00005400010f7983 */ /* 0x000f620000300800 */
[----:B------:R-:W2:Y:S03]  /*781d0*/  LDL.LU R27, [R1+0x4] ;  /* 0x00000400011b7983 */ /* 0x000ea60000300800 */
[----:B--2---:R0:W-:Y:S01]  /*781e0*/  STL [R1+0x1bc8], R27 ;  /* 0x001bc81b01007387 */ /* 0x0041e20000100800 */
[----:B------:R-:W2:Y:S03]  /*781f0*/  LDL.LU R3, [R1+0x44] ;  /* 0x0000440001037983 */ /* 0x000ea60000300800 */
[----:B0-----:R-:W2:Y:S01]  /*78200*/  LDL.LU R27, [R1+0x24] ;  /* 0x00002400011b7983 */ /* 0x001ea20000300800 */
[----:B------:R-:W-:-:S03]  /*78210*/  PRMT R2, R26, 0x7632, R2 ;  /* 0x000076321a027816 */ /* 0x000fc60000000002 */
[----:B--2---:R0:W-:Y:S04]  /*78220*/  STL [R1+0x1be8], R27 ;  /* 0x001be81b01007387 */ /* 0x0041e80000100800 */
[----:B0-----:R-:W2:Y:S01]  /*78230*/  LDL.LU.64 R26, [R1+0x1058] ;  /* 0x00105800011a7983 */ /* 0x001ea20000300a00 */
[----:B------:R-:W2:Y:S03]  /*78240*/  LDL.LU.64 R4, [R1+0x1068] ;  /* 0x0010680001047983 */ /* 0x000ea60000300a00 */
        /* <DEDUP_REMOVED lines=9> */
[----:B0-----:R-:W5:Y:S01]  /*782e0*/  LDL.LU.64 R4, [R1+0x1050] ;  /* 0x0010500001047983 */ /* 0x001f620000300a00 */
[----:B------:R-:W2:Y:S03]  /*782f0*/  LDL.LU.64 R8, [R1+0x1090] ;  /* 0x0010900001087983 */ /* 0x000ea60000300a00 */
[----:B--2---:R0:W-:Y:S04]  /*78300*/  STL.64 [R1+0x1ba0], R8 ;  /* 0x001ba00801007387 */ /* 0x0041e80000100a00 */
[----:B0-----:R-:W2:Y:S01]  /*78310*/  LDL.LU.64 R8, [R1+0x1098] ;  /* 0x0010980001087983 */ /* 0x001ea20000300a00 */
[----:B------:R-:W-:-:S03]  /*78320*/  PRMT R0, R11, 0x7632, R0 ;  /* 0x000076320b007816 */ /* 0x000fc60000000000 */
[----:B------:R0:W-:Y:S01]  /*78330*/  STG.E.U16 [R18.64], R2 ;  /* 0x0000000212007986 */ /* 0x0001e2000c101506 */
[----:B------:R-:W-:Y:S03]  /*78340*/  STG.E.U16 [R16.64], R11 ;  /* 0x0000000b10007986 */ /* 0x000fe6000c101506 */
[----:B---3--:R-:W-:Y:S01]  /*78350*/  STG.E.U16 [R6.64], R0 ;  /* 0x0000000006007986 */ /* 0x008fe2000c101506 */
[----:B----4-:R-:W-:Y:S01]  /*78360*/  STG.E.U16 [R12.64], R14 ;  /* 0x0000000e0c007986 */ /* 0x010fe2000c101506 */
[----:B0-----:R-:W-:-:S05]  /*78370*/  PRMT R2, R14, 0x7632, R2 ;  /* 0x000076320e027816 */ /* 0x001fca0000000002 */
[----:B------:R-:W-:Y:S01]  /*78380*/  STG.E.U16 [R26.64], R2 ;  /* 0x000000021a007986 */ /* 0x000fe2000c101506 */
[----:B-----5:R-:W-:Y:S03]  /*78390*/  STG.E.U16 [R4.64], R15 ;  /* 0x0000000f04007986 */ /* 0x020fe6000c101506 */
[----:B--2---:R0:W-:Y:S04]  /*783a0*/  STL.64 [R1+0x1ba8], R8 ;  /* 0x001ba80801007387 */ /* 0x0041e80000100a00 */
[----:B0-----:R-:W2:Y:S01]  /*783b0*/  LDL.LU.64 R8, [R1+0x1080] ;  /* 0x0010800001087983 */ /* 0x001ea20000300a00 */
[----:B------:R-:W3:Y:S02]  /*783c0*/  LDL.LU.64 R24, [R1+0x1088] ;  /* 0x0010880001187983 */ /* 0x000ee40000300a00 */
[----:B------:R-:W4:Y:S02]  /*783d0*/  LDL.LU R18, [R1+0x14] ;  /* 0x0000140001127983 */ /* 0x000f240000300800 */
[----:B------:R-:W5:Y:S01]  /*783e0*/  LDL.LU.64 R10, [R1+0x10a0] ;  /* 0x0010a000010a7983 */ /* 0x000f620000300a00 */
[----:B------:R-:W2:Y:S01]  /*783f0*/  LDL.LU.64 R28, [R1+0x10b0] ;  /* 0x0010b000011c7983 */ /* 0x000ea20000300a00 */
[----:B------:R-:W2:Y:S02]  /*78400*/  LDL.LU.64 R22, [R1+0x10a8] ;  /* 0x0010a80001167983 */ /* 0x000ea40000300a00 */
[----:B------:R-:W2:Y:S02]  /*78410*/  LDL.LU.64 R6, [R1+0x10c0] ;  /* 0x0010c00001067983 */ /* 0x000ea40000300a00 */
[----:B------:R-:W2:Y:S01]  /*78420*/  LDL.LU R19, [R1+0x34] ;  /* 0x0000340001137983 */ /* 0x000ea20000300800 */
[----:B------:R-:W2:Y:S01]  /*78430*/  LDL.LU.64 R20, [R1+0x10d8] ;  /* 0x0010d80001147983 */ /* 0x000ea20000300a00 */
[----:B------:R-:W2:Y:S02]  /*78440*/  LDL.LU.64 R16, [R1+0x10d0] ;  /* 0x0010d00001107983 */ /* 0x000ea40000300a00 */
[----:B------:R-:W2:Y:S02]  /*78450*/  LDL.LU.64 R12, [R1+0x10c8] ;  /* 0x0010c800010c7983 */ /* 0x000ea40000300a00 */
[----:B------:R-:W2:Y:S01]  /*78460*/  LDL.LU R27, [R1+0x1be8] ;  /* 0x001be800011b7983 */ /* 0x000ea20000300800 */
[----:B------:R-:W2:Y:S01]  /*78470*/  LDL.LU R26, [R1+0x84] ;  /* 0x00008400011a7983 */ /* 0x000ea20000300800 */
[----:B------:R-:W2:Y:S01]  /*78480*/  LDL.LU.64 R4, [R1+0x1be0] ;  /* 0x001be00001047983 */ /* 0x000ea20000300a00 */
[----:B------:R-:W-:-:S02]  /*78490*/  PRMT R0, R15, 0x7632, R0 ;  /* 0x000076320f007816 */ /* 0x000fc40000000000 */
[----:B------:R-:W3:Y:S04]  /*784a0*/  LDL.LU.64 R14, [R1+0x10e0] ;  /* 0x0010e000010e7983 */ /* 0x000ee80000300a00 */
[----:B--2---:R0:W-:Y:S04]  /*784b0*/  STG.E.U16 [R4.64], R0 ;  /* 0x0000000004007986 */ /* 0x0041e8000c101506 */
[----:B0-----:R-:W2:Y:S01]  /*784c0*/  LDL.LU.64 R4, [R1+0x1bd8] ;  /* 0x001bd80001047983 */ /* 0x001ea20000300a00 */
[----:B------:R-:W-:-:S03]  /*784d0*/  PRMT R2, R27, 0x7632, R2 ;  /* 0x000076321b027816 */ /* 0x000fc60000000002 */
        /* <DEDUP_REMOVED lines=10> */
[----:B0-----:R-:W2:Y:S04]  /*78580*/  LDL.LU R5, [R1+0x1bb0] ;  /* 0x001bb00001057983 */ /* 0x001ea80000300800 */
[----:B--2---:R0:W-:Y:S04]  /*78590*/  STG.E.U16 [R8.64], R5 ;  /* 0x0000000508007986 */ /* 0x0041e8000c101506 */
[----:B0-----:R-:W2:Y:S01]  /*785a0*/  LDL.LU.64 R8, [R1+0x1ba8] ;  /* 0x001ba80001087983 */ /* 0x001ea20000300a00 */
[----:B------:R-:W-:-:S02]  /*785b0*/  PRMT R2, R5, 0x7632, R2 ;  /* 0x0000763205027816 */ /* 0x000fc40000000002 */
[----:B------:R-:W3:Y:S01]  /*785c0*/  LDL.LU.64 R4, [R1+0x10b8] ;  /* 0x0010b80001047983 */ /* 0x000ee20000300a00 */
[----:B------:R-:W-:Y:S02]  /*785d0*/  PRMT R0, R3, 0x7632, R0 ;  /* 0x0000763203007816 */ /* 0x000fe40000000000 */
[----:B--2---:R0:W-:Y:S04]  /*785e0*/  STG.E.U16 [R8.64], R2 ;  /* 0x0000000208007986 */ /* 0x0041e8000c101506 */
[----:B0-----:R-:W2:Y:S04]  /*785f0*/  LDL.LU.64 R8, [R1+0x1ba0] ;  /* 0x001ba00001087983 */ /* 0x001ea80000300a00 */
[----:B--2---:R0:W-:Y:S01]  /*78600*/  STG.E.U16 [R8.64], R3 ;  /* 0x0000000308007986 */ /* 0x0041e2000c101506 */
[----:B------:R1:W-:Y:S03]  /*78610*/  STG.E.U16 [R24.64], R0 ;  /* 0x0000000018007986 */ /* 0x0003e6000c101506 */
[----:B0-----:R-:W2:Y:S01]  /*78620*/  LDL.LU R9, [R1+0x1b9c] ;  /* 0x001b9c0001097983 */ /* 0x001ea20000300800 */
[----:B-1----:R-:W2:Y:S01]  /*78630*/  LDL.LU R25, [R1+0x1b98] ;  /* 0x001b980001197983 */ /* 0x002ea20000300800 */
[----:B----4-:R-:W-:Y:S01]  /*78640*/  PRMT R2, R18, 0x7632, R2 ;  /* 0x0000763212027816 */ /* 0x010fe20000000002 */
[----:B-----5:R0:W-:Y:S04]  /*78650*/  STG.E.U16 [R10.64], R18 ;  /* 0x000000120a007986 */ /* 0x0201e8000c101506 */
[----:B---3--:R1:W-:Y:S04]  /*78660*/  STG.E.U16 [R4.64], R2 ;  /* 0x0000000204007986 */ /* 0x0083e8000c101506 */
[----:B0-----:R-:W3:Y:S01]  /*78670*/  LDL.LU.64 R10, [R1+0x1b90] ;  /* 0x001b9000010a7983 */ /* 0x001ee20000300a00 */
[----:B--2---:R-:W-:-:S03]  /*78680*/  PRMT R0, R25, 0x7632, R0 ;  /* 0x0000763219007816 */ /* 0x004fc60000000000 */
[----:B------:R-:W-:Y:S01]  /*78690*/  STG.E.U16 [R28.64], R25 ;  /* 0x000000191c007986 */ /* 0x000fe2000c101506 */
[----:B-1----:R-:W-:-:S03]  /*786a0*/  PRMT R2, R9, 0x7632, R2 ;  /* 0x0000763209027816 */ /* 0x002fc60000000002 */
[----:B------:R0:W-:Y:S01]  /*786b0*/  STG.E.U16 [R22.64], R0 ;  /* 0x0000000016007986 */ /* 0x0001e2000c101506 */
[----:B------:R1:W-:Y:S02]  /*786c0*/  STG.E.U16 [R6.64], R9 ;  /* 0x0000000906007986 */ /* 0x0003e4000c101506 */
[----:B------:R-:W-:Y:S02]  /*786d0*/  STG.E.U16 [R20.64], R2 ;  /* 0x0000000214007986 */ /* 0x000fe4000c101506 */
[----:B------:R-:W-:Y:S01]  /*786e0*/  STG.E.U16 [R16.64], R19 ;  /* 0x0000001310007986 */ /* 0x000fe2000c101506 */
[----:B0-----:R-:W-:Y:S01]  /*786f0*/  PRMT R0, R19, 0x7632, R0 ;  /* 0x0000763213007816 */ /* 0x001fe20000000000 */
[----:B------:R-:W2:Y:S01]  /*78700*/  LDL.LU.64 R22, [R1+0x10f8] ;  /* 0x0010f80001167983 */ /* 0x000ea20000300a00 */
[----:B-1----:R-:W4:Y:S02]  /*78710*/  LDL.LU.64 R6, [R1+0x10f0] ;  /* 0x0010f00001067983 */ /* 0x002f240000300a00 */
[----:B------:R-:W5:Y:S01]  /*78720*/  LDL.LU.64 R4, [R1+0x10e8] ;  /* 0x0010e80001047983 */ /* 0x000f620000300a00 */
[----:B------:R0:W-:Y:S04]  /*78730*/  STG.E.U16 [R12.64], R0 ;  /* 0x000000000c007986 */ /* 0x0001e8000c101506 */
[----:B0-----:R-:W2:Y:S01]  /*78740*/  LDL.LU R13, [R1+0xd4] ;  /* 0x0000d400010d7983 */ /* 0x001ea20000300800 */
[----:B------:R-:W3:Y:S02]  /*78750*/  LDL.LU.64 R28, [R1+0x1100] ;  /* 0x00110000011c7983 */ /* 0x000ee40000300a00 */
[----:B------:R-:W2:Y:S02]  /*78760*/  LDL.LU.64 R20, [R1+0x1108] ;  /* 0x0011080001147983 */ /* 0x000ea40000300a00 */
[----:B--2---:R0:W-:Y:S04]  /*78770*/  STL.64 [R1+0x1b80], R20 ;  /* 0x001b801401007387 */ /* 0x0041e80000100a00 */
[----:B0-----:R-:W2:Y:S04]  /*78780*/  LDL.LU.64 R20, [R1+0x1110] ;  /* 0x0011100001147983 */ /* 0x001ea80000300a00 */
[----:B--2---:R0:W-:Y:S04]  /*78790*/  STL.64 [R1+0x1b88], R20 ;  /* 0x001b881401007387 */ /* 0x0041e80000100a00 */
[----:B0-----:R-:W2:Y:S01]  /*787a0*/  LDL.LU.64 R20, [R1+0x1118] ;  /* 0x0011180001147983 */ /* 0x001ea20000300a00 */
[----:B------:R-:W2:Y:S02]  /*787b0*/  LDL.LU R17, [R1+0xc4] ;  /* 0x0000c40001117983 */ /* 0x000ea40000300800 */
[----:B------:R-:W2:Y:S02]  /*787c0*/  LDL.LU R3, [R1+0xe4] ;  /* 0x0000e40001037983 */ /* 0x000ea40000300800 */
[----:B------:R-:W2:Y:S02]  /*787d0*/  LDL.LU.64 R18, [R1+0x1140] ;  /* 0x0011400001127983 */ /* 0x000ea40000300a00 */
[----:B--2---:R0:W-:Y:S04]  /*787e0*/  STL.64 [R1+0x1b60], R18 ;  /* 0x001b601201007387 */ /* 0x0041e80000100a00 */
[----:B0-----:R-:W2:Y:S04]  /*787f0*/  LDL.LU.64 R18, [R1+0x1128] ;  /* 0x0011280001127983 */ /* 0x001ea80000300a00 */
[----:B--2---:R0:W-:Y:S04]  /*78800*/  STL.64 [R1+0x1b68], R18 ;  /* 0x001b681201007387 */ /* 0x0041e80000100a00 */
[----:B0-----:R-:W2:Y:S01]  /*78810*/  LDL.LU.64 R18, [R1+0x1130] ;  /* 0x0011300001127983 */ /* 0x001ea20000300a00 */
[----:B------:R-:W-:-:S03]  /*78820*/  PRMT R2, R26, 0x7632, R2 ;  /* 0x000076321a027816 */ /* 0x000fc60000000002 */
[----:B--2---:R0:W-:Y:S04]  /*78830*/  STL.64 [R1+0x1b70], R18 ;  /* 0x001b701201007387 */ /* 0x0041e80000100a00 */
[----:B0-----:R-:W2:Y:S04]  /*78840*/  LDL.LU.64 R18, [R1+0x1138] ;  /* 0x0011380001127983 */ /* 0x001ea80000300a00 */
[----:B------:R0:W-:Y:S01]  /*78850*/  STG.E.U16 [R14.64], R26 ;  /* 0x0000001a0e007986 */ /* 0x0001e2000c101506 */
[----:B------:R-:W-:Y:S01]  /*78860*/  PRMT R0, R27, 0x7632, R0 ;  /* 0x000076321b007816 */ /* 0x000fe20000000000 */
[----:B------:R1:W-:Y:S02]  /*78870*/  STG.E.U16 [R22.64], R2 ;  /* 0x0000000216007986 */ /* 0x0003e4000c101506 */
[----:B----4-:R-:W-:Y:S02]  /*78880*/  STG.E.U16 [R6.64], R27 ;  /* 0x0000001b06007986 */ /* 0x010fe4000c101506 */
[----:B-----5:R-:W-:Y:S01]  /*78890*/  STG.E.U16 [R4.64], R0 ;  /* 0x0000000004007986 */ /* 0x020fe2000c101506 */
[----:B---3--:R-:W-:Y:S02]  /*788a0*/  STG.E.U16 [R28.64], R10 ;  /* 0x0000000a1c007986 */ /* 0x008fe4000c101506 */
[----:B0-----:R-:W-:Y:S01]  /*788b0*/  IMAD.MOV.U32 R15, RZ, RZ, R11 ;  /* 0x000000ffff0f7224 */ /* 0x001fe200078e000b */
[----:B-1----:R-:W-:-:S05]  /*788c0*/  PRMT R2, R10, 0x7632, R2 ;  /* 0x000076320a027816 */ /* 0x002fca0000000002 */
[----:B------:R-:W-:Y:S04]  /*788d0*/  STG.E.U16 [R20.64], R2 ;  /* 0x0000000214007986 */ /* 0x000fe8000c101506 */
[----:B--2---:R0:W-:Y:S04]  /*788e0*/  STL.64 [R1+0x1b78], R18 ;  /* 0x001b781201007387 */ /* 0x0041e80000100a00 */
[----:B0-----:R-:W2:Y:S01]  /*788f0*/  LDL.LU.64 R18, [R1+0x1120] ;  /* 0x0011200001127983 */ /* 0x001ea20000300a00 */
[----:B------:R-:W3:Y:S02]  /*78900*/  LDL.LU R14, [R1+0xf4] ;  /* 0x0000f400010e7983 */ /* 0x000ee40000300800 */
[----:B------:R-:W4:Y:S02]  /*78910*/  LDL.LU R26, [R1+0x58] ;  /* 0x00005800011a7983 */ /* 0x000f240000300800 */
[----:B------:R-:W5:Y:S01]  /*78920*/  LDL.LU.64 R22, [R1+0x1158] ;  /* 0x0011580001167983 */ /* 0x000f620000300a00 */
[----:B------:R-:W2:Y:S01]  /*78930*/  LDL.LU.64 R6, [R1+0x1150] ;  /* 0x0011500001067983 */ /* 0x000ea20000300a00 */
[----:B------:R-:W2:Y:S02]  /*78940*/  LDL.LU.64 R8, [R1+0x1148] ;  /* 0x0011480001087983 */ /* 0x000ea40000300a00 */
[----:B------:R-:W2:Y:S02]  /*78950*/  LDL.LU R27, [R1+0x28] ;  /* 0x00002800011b7983 */ /* 0x000ea40000300800 */
[----:B------:R-:W2:Y:S01]  /*78960*/  LDL.LU.64 R24, [R1+0x1160] ;  /* 0x0011600001187983 */ /* 0x000ea20000300a00 */
[----:B------:R-:W2:Y:S01]  /*78970*/  LDL.LU R12, [R1+0x8] ;  /* 0x00000800010c7983 */ /* 0x000ea20000300800 */
[----:B------:R-:W2:Y:S02]  /*78980*/  LDL.LU.64 R10, [R1+0x1178] ;  /* 0x00117800010a7983 */ /* 0x000ea40000300a00 */
[----:B------:R-:W2:Y:S02]  /*78990*/  LDL.LU.64 R4, [R1+0x1170] ;  /* 0x0011700001047983 */ /* 0x000ea40000300a00 */
[----:B------:R-:W2:Y:S01]  /*789a0*/  LDL.LU.64 R28, [R1+0x1168] ;  /* 0x00116800011c7983 */ /* 0x000ea20000300a00 */
[----:B------:R-:W2:Y:S01]  /*789b0*/  LDL.LU.64 R20, [R1+0x1b88] ;  /* 0x001b880001147983 */ /* 0x000ea20000300a00 */
[----:B------:R-:W-:-:S03]  /*789c0*/  PRMT R0, R13, 0x7632, R0 ;  /* 0x000076320d007816 */ /* 0x000fc60000000000 */
[----:B--2---:R0:W-:Y:S04]  /*789d0*/  STG.E.U16 [R20.64], R13 ;  /* 0x0000000d14007986 */ /* 0x0041e8000c101506 */
[----:B0-----:R-:W2:Y:S01]  /*789e0*/  LDL.LU.64 R20, [R1+0x1b80] ;  /* 0x001b800001147983 */ /* 0x001ea20000300a00 */
[----:B------:R-:W-:-:S03]  /*789f0*/  PRMT R2, R17, 0x7632, R2 ;  /* 0x0000763211027816 */ /* 0x000fc60000000002 */
[----:B--2---:R0:W-:Y:S01]  /*78a00*/  STG.E.U16 [R20.64], R0 ;  /* 0x0000000014007986 */ /* 0x0041e2000c101506 */
[----:B------:R1:W-:Y:S03]  /*78a10*/  STG.E.U16 [R18.64], R17 ;  /* 0x0000001112007986 */ /* 0x0003e6000c101506 */
[----:B0-----:R-:W2:Y:S01]  /*78a20*/  LDL.LU.64 R20, [R1+0x1180] ;  /* 0x0011800001147983 */ /* 0x001ea20000300a00 */
[----:B------:R-:W2:Y:S02]  /*78a30*/  LDL.LU R13, [R1+0x48] ;  /* 0x00004800010d7983 */ /* 0x000ea40000300800 */
[----:B-1----:R-:W2:Y:S02]  /*78a40*/  LDL.LU.64 R18, [R1+0x1b78] ;  /* 0x001b780001127983 */ /* 0x002ea40000300a00 */
[----:B------:R-:W3:Y:S01]  /*78a50*/  LDL.LU.64 R16, [R1+0x1198] ;  /* 0x0011980001107983 */ /* 0x000ee20000300a00 */
[----:B--2---:R0:W-:Y:S04]  /*78a60*/  STG.E.U16 [R18.64], R2 ;  /* 0x0000000212007986 */ /* 0x0041e8000c101506 */
[----:B0-----:R-:W2:Y:S01]  /*78a70*/  LDL.LU.64 R18, [R1+0x1b70] ;  /* 0x001b700001127983 */ /* 0x001ea20000300a00 */
[----:B------:R-:W-:-:S03]  /*78a80*/  PRMT R0, R3, 0x7632, R0 ;  /* 0x0000763203007816 */ /* 0x000fc60000000000 */
[----:B--2---:R0:W-:Y:S04]  /*78a90*/  STG.E.U16 [R18.64], R3 ;  /* 0x0000000312007986 */ /* 0x0041e8000c101506 */
[----:B0-----:R-:W2:Y:S01]  /*78aa0*/  LDL.LU.64 R18, [R1+0x1b68] ;  /* 0x001b680001127983 */ /* 0x001ea20000300a00 */
[----:B---3--:R-:W-:-:S03]  /*78ab0*/  PRMT R2, R14, 0x7632, R2 ;  /* 0x000076320e027816 */ /* 0x008fc60000000002 */
[----:B--2---:R0:W-:Y:S04]  /*78ac0*/  STG.E.U16 [R18.64], R0 ;  /* 0x0000000012007986 */ /* 0x0041e8000c101506 */
[----:B0-----:R-:W2:Y:S01]  /*78ad0*/  LDL.LU.64 R18, [R1+0x1b60] ;  /* 0x001b600001127983 */ /* 0x001ea20000300a00 */
[----:B----4-:R-:W-:-:S03]  /*78ae0*/  PRMT R0, R26, 0x7632, R0 ;  /* 0x000076321a007816 */ /* 0x010fc60000000000 */
[----:B--2---:R0:W-:Y:S01]  /*78af0*/  STG.E.U16 [R18.64], R14 ;  /* 0x0000000e12007986 */ /* 0x0041e2000c101506 */
[----:B-----5:R1:W-:Y:S02]  /*78b00*/  STG.E.U16 [R22.64], R2 ;  /* 0x0000000216007986 */ /* 0x0203e4000c101506 */
[----:B------:R2:W-:Y:S01]  /*78b10*/  STG.E.U16 [R6.64], R26 ;  /* 0x0000001a06007986 */ /* 0x0005e2000c101506 */
[----:B0-----:R-:W3:Y:S01]  /*78b20*/  LDL.LU.64 R18, [R1+0x1190] ;  /* 0x0011900001127983 */ /* 0x001ee20000300a00 */
[----:B-1----:R-:W4:Y:S02]  /*78b30*/  LDL.LU.64 R22, [R1+0x1188] ;  /* 0x0011880001167983 */ /* 0x002f240000300a00 */
[----:B--2---:R-:W2:Y:S01]  /*78b40*/  LDL.LU.64 R6, [R1+0x1b58] ;  /* 0x001b580001067983 */ /* 0x004ea20000300a00 */
[----:B------:R-:W-:Y:S01]  /*78b50*/  PRMT R2, R27, 0x7632, R2 ;  /* 0x000076321b027816 */ /* 0x000fe20000000002 */
[----:B------:R0:W-:Y:S04]  /*78b60*/  STG.E.U16 [R8.64], R0 ;  /* 0x0000000008007986 */ /* 0x0001e8000c101506 */
[----:B------:R-:W5:Y:S01]  /*78b70*/  LDL.LU R14, [R1+0x18] ;  /* 0x00001800010e7983 */ /* 0x000f620000300800 */
[----:B------:R1:W-:Y:S02]  /*78b80*/  STG.E.U16 [R24.64], R27 ;  /* 0x0000001b18007986 */ /* 0x0003e4000c101506 */
[----:B------:R1:W-:Y:S02]  /*78b90*/  STG.E.U16 [R10.64], R2 ;  /* 0x000000020a007986 */ /* 0x0003e4000c101506 */
[----:B------:R1:W-:Y:S01]  /*78ba0*/  STG.E.U16 [R4.64], R12 ;  /* 0x0000000c04007986 */ /* 0x0003e2000c101506 */
[----:B0-----:R-:W-:Y:S01]  /*78bb0*/  PRMT R0, R12, 0x7632, R0 ;  /* 0x000076320c007816 */ /* 0x001fe20000000000 */
[----:B-1----:R-:W5:Y:S01]  /*78bc0*/  LDL.LU.64 R26, [R1+0x11a0] ;  /* 0x0011a000011a7983 */ /* 0x002f620000300a00 */
[----:B------:R-:W3:Y:S02]  /*78bd0*/  LDL.LU.64 R24, [R1+0x11b8] ;  /* 0x0011b80001187983 */ /* 0x000ee40000300a00 */
[----:B------:R-:W3:Y:S01]  /*78be0*/  LDL.LU.64 R10, [R1+0x11b0] ;  /* 0x0011b000010a7983 */ /* 0x000ee20000300a00 */
[----:B------:R0:W-:Y:S01]  /*78bf0*/  STG.E.U16 [R28.64], R0 ;  /* 0x000000001c007986 */ /* 0x0001e2000c101506 */
[----:B------:R-:W3:Y:S03]  /*78c00*/  LDL.LU.64 R4, [R1+0x11a8] ;  /* 0x0011a80001047983 */ /* 0x000ee60000300a00 */
[----:B0-----:R-:W3:Y:S01]  /*78c10*/  LDL.LU.64 R28, [R1+0x11c0] ;  /* 0x0011c000011c7983 */ /* 0x001ee20000300a00 */
[----:B------:R-:W3:Y:S03]  /*78c20*/  LDL.LU R12, [R1+0x38] ;  /* 0x00003800010c7983 */ /* 0x000ee60000300800 */
[----:B--2---:R0:W-:Y:S04]  /*78c30*/  STG.E.U16 [R20.64], R6 ;  /* 0x0000000614007986 */ /* 0x0041e8000c101506 */
[----:B------:R-:W-:Y:S04]  /*78c40*/  STL [R1+0x1b20], R7 ;  /* 0x001b200701007387 */ /* 0x000fe80000100800 */
[----:B0-----:R-:W2:Y:S01]  /*78c50*/  LDL.LU.64 R20, [R1+0x11d0] ;  /* 0x0011d00001147983 */ /* 0x001ea20000300a00 */
[----:B------:R-:W-:-:S05]  /*78c60*/  PRMT R2, R6, 0x7632, R2 ;  /* 0x0000763206027816 */ /* 0x000fca0000000002 */
[----:B------:R-:W-:Y:S04]  /*78c70*/  STG.E.U16 [R16.64], R2 ;  /* 0x0000000210007986 */ /* 0x000fe8000c101506 */
[----:B--2---:R0:W-:Y:S04]  /*78c80*/  STL.64 [R1+0x1b40], R20 ;  /* 0x001b401401007387 */ /* 0x0041e80000100a00 */
[----:B0-----:R-:W2:Y:S01]  /*78c90*/  LDL.LU.64 R20, [R1+0x11d8] ;  /* 0x0011d80001147983 */ /* 0x001ea20000300a00 */
[----:B------:R-:W2:Y:S01]  /*78ca0*/  LDL.LU R17, [R1+0x88] ;  /* 0x0000880001117983 */ /* 0x000ea20000300800 */
[----:B------:R-:W-:Y:S01]  /*78cb0*/  PRMT R0, R13, 0x7632, R0 ;  /* 0x000076320d007816 */ /* 0x000fe20000000000 */
[----:B---3--:R-:W-:Y:S04]  /*78cc0*/  STG.E.U16 [R18.64], R13 ;  /* 0x0000000d12007986 */ /* 0x008fe8000c101506 */
[----:B----4-:R-:W-:Y:S01]  /*78cd0*/  STG.E.U16 [R22.64], R0 ;  /* 0x0000000016007986 */ /* 0x010fe2000c101506 */
[----:B-----5:R-:W-:Y:S03]  /*78ce0*/  STG.E.U16 [R26.64], R14 ;  /* 0x0000000e1a007986 */ /* 0x020fe6000c101506 */
[----:B--2---:R0:W-:Y:S04]  /*78cf0*/  STL [R1+0x1b38], R17 ;  /* 0x001b381101007387 */ /* 0x0041e80000100800 */
[----:B0-----:R-:W2:Y:S01]  /*78d00*/  LDL.LU.64 R16, [R1+0x11c8] ;  /* 0x0011c80001107983 */ /* 0x001ea20000300a00 */
[----:B------:R-:W3:Y:S02]  /*78d10*/  LDL.LU.64 R6, [R1+0x11e0] ;  /* 0x0011e00001067983 */ /* 0x000ee40000300a00 */
[----:B------:R-:W4:Y:S02]  /*78d20*/  LDL.LU R18, [R1+0xb8] ;  /* 0x0000b80001127983 */ /* 0x000f240000300800 */
[----:B------:R-:W5:Y:S01]  /*78d30*/  LDL.LU.64 R8, [R1+0x11e8] ;  /* 0x0011e80001087983 */ /* 0x000f620000300a00 */
[----:B------:R-:W2:Y:S01]  /*78d40*/  LDL.LU.64 R22, [R1+0x1200] ;  /* 0x0012000001167983 */ /* 0x000ea20000300a00 */
[----:B------:R-:W2:Y:S02]  /*78d50*/  LDL.LU R19, [R1+0xa8] ;  /* 0x0000a80001137983 */ /* 0x000ea40000300800 */
[----:B------:R-:W2:Y:S02]  /*78d60*/  LDL.LU R13, [R1+0xd8] ;  /* 0x0000d800010d7983 */ /* 0x000ea40000300800 */
[----:B------:R-:W2:Y:S01]  /*78d70*/  LDL.LU.64 R26, [R1+0x1b50] ;  /* 0x001b5000011a7983 */ /* 0x000ea20000300a00 */
[----:B------:R-:W-:-:S05]  /*78d80*/  PRMT R2, R14, 0x7632, R2 ;  /* 0x000076320e027816 */ /* 0x000fca0000000002 */
[----:B------:R0:W-:Y:S04]  /*78d90*/  STG.E.U16 [R24.64], R2 ;  /* 0x0000000218007986 */ /* 0x0001e8000c101506 */
[----:B0-----:R-:W3:Y:S04]  /*78da0*/  LDL.LU.64 R24, [R1+0x1218] ;  /* 0x0012180001187983 */ /* 0x001ee80000300a00 */
[----:B--2---:R0:W-:Y:S04]  /*78db0*/  STG.E.U16 [R10.64], R26 ;  /* 0x0000001a0a007986 */ /* 0x0041e8000c101506 */
[----:B0-----:R-:W2:Y:S01]  /*78dc0*/  LDL.LU.64 R10, [R1+0x1b48] ;  /* 0x001b4800010a7983 */ /* 0x001ea20000300a00 */
[----:B------:R-:W-:Y:S01]  /*78dd0*/  PRMT R0, R26, 0x7632, R0 ;  /* 0x000076321a007816 */ /* 0x000fe20000000000 */
[----:B------:R0:W-:Y:S04]  /*78de0*/  STL [R1+0x1b08], R27 ;  /* 0x001b081b01007387 */ /* 0x0001e80000100800 */
[----:B------:R1:W-:Y:S04]  /*78df0*/  STG.E.U16 [R4.64], R0 ;  /* 0x0000000004007986 */ /* 0x0003e8000c101506 */
[----:B0-----:R-:W3:Y:S04]  /*78e00*/  LDL.LU.64 R26, [R1+0x11f0] ;  /* 0x0011f000011a7983 */ /* 0x001ee80000300a00 */
[----:B-1----:R-:W3:Y:S01]  /*78e10*/  LDL.LU.64 R4, [R1+0x1210] ;  /* 0x0012100001047983 */ /* 0x002ee20000300a00 */
[----:B--2---:R-:W-:-:S03]  /*78e20*/  PRMT R2, R10, 0x7632, R2 ;  /* 0x000076320a027816 */ /* 0x004fc60000000002 */
[----:B------:R0:W-:Y:S04]  /*78e30*/  STG.E.U16 [R28.64], R10 ;  /* 0x0000000a1c007986 */ /* 0x0001e8000c101506 */
[----:B------:R-:W-:Y:S04]  /*78e40*/  STG.E.U16 [R20.64], R2 ;  /* 0x0000000214007986 */ /* 0x000fe8000c101506 */
[----:B0-----:R-:W2:Y:S01]  /*78e50*/  LDL.LU.64 R28, [R1+0x1208] ;  /* 0x00120800011c7983 */ /* 0x001ea20000300a00 */
[----:B------:R0:W-:Y:S03]  /*78e60*/  STL [R1+0x1b0c], R11 ;  /* 0x001b0c0b01007387 */ /* 0x0001e60000100800 */
[----:B0-----:R-:W2:Y:S01]  /*78e70*/  LDL.LU.64 R10, [R1+0x11f8] ;  /* 0x0011f800010a7983 */ /* 0x001ea20000300a00 */
[----:B------:R-:W2:Y:S01]  /*78e80*/  LDL.LU.64 R20, [R1+0x1b40] ;  /* 0x001b400001147983 */ /* 0x000ea20000300a00 */
[----:B------:R-:W-:Y:S01]  /*78e90*/  PRMT R0, R12, 0x7632, R0 ;  /* 0x000076320c007816 */ /* 0x000fe20000000000 */
[----:B------:R-:W3:Y:S01]  /*78ea0*/  LDL.LU R14, [R1+0xc8] ;  /* 0x0000c800010e7983 */ /* 0x000ee20000300800 */
[----:B--2---:R0:W-:Y:S03]  /*78eb0*/  STG.E.U16 [R20.64], R12 ;  /* 0x0000000c14007986 */ /* 0x0041e6000c101506 */
[----:B------:R1:W-:Y:S01]  /*78ec0*/  STG.E.U16 [R16.64], R0 ;  /* 0x0000000010007986 */ /* 0x0003e2000c101506 */
[----:B0-----:R-:W2:Y:S01]  /*78ed0*/  LDL.LU.64 R20, [R1+0x1220] ;  /* 0x0012200001147983 */ /* 0x001ea20000300a00 */
[----:B-1----:R-:W2:Y:S01]  /*78ee0*/  LDL.LU R17, [R1+0x1b38] ;  /* 0x001b380001117983 */ /* 0x002ea20000300800 */
[----:B----4-:R-:W-:Y:S01]  /*78ef0*/  PRMT R0, R18, 0x7632, R0 ;  /* 0x0000763212007816 */ /* 0x010fe20000000000 */
[----:B------:R-:W4:Y:S01]  /*78f00*/  LDL.LU R12, [R1+0xe8] ;  /* 0x0000e800010c7983 */ /* 0x000f220000300800 */
[----:B--2---:R-:W-:Y:S01]  /*78f10*/  PRMT R2, R17, 0x7632, R2 ;  /* 0x0000763211027816 */ /* 0x004fe20000000002 */
[----:B---3--:R0:W-:Y:S04]  /*78f20*/  STG.E.U16 [R6.64], R17 ;  /* 0x0000001106007986 */ /* 0x0081e8000c101506 */
[----:B------:R1:W-:Y:S01]  /*78f30*/  STG.E.U16 [R10.64], R2 ;  /* 0x000000020a007986 */ /* 0x0003e2000c101506 */
[----:B------:R2:W-:Y:S02]  /*78f40*/  STG.E.U16 [R26.64], R18 ;  /* 0x000000121a007986 */ /* 0x0005e4000c101506 */
[----:B-----5:R-:W-:Y:S02]  /*78f50*/  STG.E.U16 [R8.64], R0 ;  /* 0x0000000008007986 */ /* 0x020fe4000c101506 */
[----:B------:R3:W-:Y:S01]  /*78f60*/  STG.E.U16 [R22.64], R19 ;  /* 0x0000001316007986 */ /* 0x0007e2000c101506 */
[----:B0-----:R-:W5:Y:S01]  /*78f70*/  LDL.LU.64 R6, [R1+0x1238] ;  /* 0x0012380001067983 */ /* 0x001f620000300a00 */
[----:B------:R-:W4:Y:S01]  /*78f80*/  LDL.LU.64 R16, [R1+0x1230] ;  /* 0x0012300001107983 */ /* 0x000f220000300a00 */
[----:B-1----:R-:W-:-:S02]  /*78f90*/  PRMT R2, R19, 0x7632, R2 ;  /* 0x0000763213027816 */ /* 0x002fc40000000002 */
[----:B--2---:R-:W2:Y:S01]  /*78fa0*/  LDL.LU.64 R26, [R1+0x1228] ;  /* 0x00122800011a7983 */ /* 0x004ea20000300a00 */
[----:B---3--:R-:W3:Y:S02]  /*78fb0*/  LDL.LU R19, [R1+0xf8] ;  /* 0x0000f80001137983 */ /* 0x008ee40000300800 */
[----:B------:R-:W2:Y:S02]  /*78fc0*/  LDL.LU R23, [R1+0x5c] ;  /* 0x00005c0001177983 */ /* 0x000ea40000300800 */
[----:B------:R-:W2:Y:S02]  /*78fd0*/  LDL.LU.64 R8, [R1+0x1250] ;  /* 0x0012500001087983 */ /* 0x000ea40000300a00 */
[----:B--2---:R0:W-:Y:S04]  /*78fe0*/  STL.64 [R1+0x1b28], R8 ;  /* 0x001b280801007387 */ /* 0x0041e80000100a00 */
[----:B0-----:R-:W2:Y:S01]  /*78ff0*/  LDL.LU.64 R8, [R1+0x1258] ;  /* 0x0012580001087983 */ /* 0x001ea20000300a00 */
[----:B------:R-:W-:-:S03]  /*79000*/  PRMT R0, R13, 0x7632, R0 ;  /* 0x000076320d007816 */ /* 0x000fc60000000000 */
[----:B------:R0:W-:Y:S01]  /*79010*/  STG.E.U16 [R24.64], R2 ;  /* 0x0000000218007986 */ /* 0x0001e2000c101506 */
[----:B------:R-:W-:Y:S03]  /*79020*/  STG.E.U16 [R4.64], R13 ;  /* 0x0000000d04007986 */ /* 0x000fe6000c101506 */
[----:B------:R-:W-:Y:S01]  /*79030*/  STG.E.U16 [R28.64], R0 ;  /* 0x000000001c007986 */ /* 0x000fe2000c101506 */
[----:B------:R-:W-:Y:S01]  /*79040*/  STG.E.U16 [R20.64], R14 ;  /* 0x0000000e14007986 */ /* 0x000fe2000c101506 */
[----:B0-----:R-:W-:-:S05]  /*79050*/  PRMT R2, R14, 0x7632, R2 ;  /* 0x000076320e027816 */ /* 0x001fca0000000002 */
[----:B-----5:R-:W-:Y:S04]  /*79060*/  STG.E.U16 [R6.64], R2 ;  /* 0x0000000206007986 */ /* 0x020fe8000c101506 */
[----:B--2---:R0:W-:Y:S04]  /*79070*/  STL.64 [R1+0x1b30], R8 ;  /* 0x001b300801007387 */ /* 0x0041e80000100a00 */
[----:B0-----:R-:W3:Y:S01]  /*79080*/  LDL.LU.64 R8, [R1+0x1240] ;  /* 0x0012400001087983 */ /* 0x001ee20000300a00 */
[----:B------:R-:W2:Y:S02]  /*79090*/  LDL.LU.64 R24, [R1+0x1248] ;  /* 0x0012480001187983 */ /* 0x000ea40000300a00 */
[----:B------:R-:W5:Y:S02]  /*790a0*/  LDL.LU.64 R4, [R1+0x1260] ;  /* 0x0012600001047983 */ /* 0x000f640000300a00 */
[----:B------:R-:W2:Y:S01]  /*790b0*/  LDL.LU R13, [R1+0x2c] ;  /* 0x00002c00010d7983 */ /* 0x000ea20000300800 */
[----:B------:R-:W2:Y:S01]  /*790c0*/  LDL.LU R22, [R1+0xc] ;  /* 0x00000c0001167983 */ /* 0x000ea20000300800 */
[----:B------:R-:W2:Y:S02]  /*790d0*/  LDL.LU.64 R28, [R1+0x1278] ;  /* 0x00127800011c7983 */ /* 0x000ea40000300a00 */
[----:B------:R-:W2:Y:S02]  /*790e0*/  LDL.LU.64 R20, [R1+0x1270] ;  /* 0x0012700001147983 */ /* 0x000ea40000300a00 */
[----:B------:R-:W2:Y:S01]  /*790f0*/  LDL.LU R14, [R1+0x4c] ;  /* 0x00004c00010e7983 */ /* 0x000ea20000300800 */
[----:B------:R-:W2:Y:S01]  /*79100*/  LDL.LU.64 R6, [R1+0x1268] ;  /* 0x0012680001067983 */ /* 0x000ea20000300a00 */
[----:B------:R-:W2:Y:S01]  /*79110*/  LDL.LU.64 R10, [R1+0x1290] ;  /* 0x00129000010a7983 */ /* 0x000ea20000300a00 */
[----:B----4-:R-:W-:-:S02]  /*79120*/  PRMT R0, R12, 0x7632, R0 ;  /* 0x000076320c007816 */ /* 0x010fc40000000000 */
[----:B--2---:R0:W-:Y:S04]  /*79130*/  STL.64 [R1+0x1b10], R10 ;  /* 0x001b100a01007387 */ /* 0x0041e80000100a00 */
[----:B0-----:R-:W2:Y:S04]  /*79140*/  LDL.LU.64 R10, [R1+0x1298] ;  /* 0x00129800010a7983 */ /* 0x001ea80000300a00 */
[----:B------:R-:W-:Y:S01]  /*79150*/  STG.E.U16 [R16.64], R12 ;  /* 0x0000000c10007986 */ /* 0x000fe2000c101506 */
[----:B------:R-:W-:Y:S02]  /*79160*/  STG.E.U16 [R26.64], R0 ;  /* 0x000000001a007986 */ /* 0x000fe4000c101506 */
[----:B---3--:R-:W-:Y:S01]  /*79170*/  STG.E.U16 [R8.64], R19 ;  /* 0x0000001308007986 */ /* 0x008fe2000c101506 */
[----:B--2---:R0:W-:Y:S04]  /*79180*/  STL.64 [R1+0x1b18], R10 ;  /* 0x001b180a01007387 */ /* 0x0041e80000100a00 */
[----:B0-----:R-:W2:Y:S01]  /*79190*/  LDL.LU.64 R10, [R1+0x1280] ;  /* 0x00128000010a7983 */ /* 0x001ea20000300a00 */
[----:B------:R-:W3:Y:S02]  /*791a0*/  LDL.LU.64 R16, [R1+0x1288] ;  /* 0x0012880001107983 */ /* 0x000ee40000300a00 */
[----:B------:R-:W4:Y:S02]  /*791b0*/  LDL.LU.64 R26, [R1+0x12a0] ;  /* 0x0012a000011a7983 */ /* 0x000f240000300a00 */
[----:B------:R-:W2:Y:S01]  /*791c0*/  LDL.LU R12, [R1+0x1c] ;  /* 0x00001c00010c7983 */ /* 0x000ea20000300800 */
[----:B------:R-:W2:Y:S01]  /*791d0*/  LDL.LU.64 R8, [R1+0x1b30] ;  /* 0x001b300001087983 */ /* 0x000ea20000300a00 */
[----:B------:R-:W-:-:S02]  /*791e0*/  PRMT R2, R19, 0x7632, R2 ;  /* 0x0000763213027816 */ /* 0x000fc40000000002 */
[----:B------:R-:W3:Y:S01]  /*791f0*/  LDL.LU.64 R18, [R1+0x12b0] ;  /* 0x0012b00001127983 */ /* 0x000ee20000300a00 */
[----:B------:R-:W-:Y:S02]  /*79200*/  PRMT R0, R23, 0x7632, R0 ;  /* 0x0000763217007816 */ /* 0x000fe40000000000 */
[----:B--2---:R0:W-:Y:S04]  /*79210*/  STG.E.U16 [R8.64], R2 ;  /* 0x0000000208007986 */ /* 0x0041e8000c101506 */
[----:B0-----:R-:W2:Y:S01]  /*79220*/  LDL.LU.64 R8, [R1+0x1b28] ;  /* 0x001b280001087983 */ /* 0x001ea20000300a00 */
[----:B------:R-:W-:-:S03]  /*79230*/  PRMT R2, R13, 0x7632, R2 ;  /* 0x000076320d027816 */ /* 0x000fc60000000002 */
[----:B--2---:R0:W-:Y:S01]  /*79240*/  STG.E.U16 [R8.64], R23 ;  /* 0x0000001708007986 */ /* 0x0041e2000c101506 */
[----:B------:R1:W-:Y:S02]  /*79250*/  STG.E.U16 [R24.64], R0 ;  /* 0x0000000018007986 */ /* 0x0003e4000c101506 */
[----:B-----5:R2:W-:Y:S02]  /*79260*/  STG.E.U16 [R4.64], R13 ;  /* 0x0000000d04007986 */ /* 0x0205e4000c101506 */
[----:B------:R-:W-:Y:S01]  /*79270*/  STG.E.U16 [R28.64], R2 ;  /* 0x000000021c007986 */ /* 0x000fe2000c101506 */
[----:B------:R5:W-:Y:S04]  /*79280*/  STG.E.U16 [R20.64], R22 ;  /* 0x0000001614007986 */ /* 0x000be8000c101506 */
[----:B0-----:R-:W3:Y:S01]  /*79290*/  LDL.LU.64 R8, [R1+0x12a8] ;  /* 0x0012a80001087983 */ /* 0x001ee20000300a00 */
[----:B-1----:R-:W3:Y:S01]  /*792a0*/  LDL.LU.64 R24, [R1+0x12c0] ;  /* 0x0012c00001187983 */ /* 0x002ee20000300a00 */
[----:B------:R-:W-:Y:S01]  /*792b0*/  PRMT R0, R22, 0x7632, R0 ;  /* 0x0000763216007816 */ /* 0x000fe20000000000 */
[----:B------:R-:W3:Y:S01]  /*792c0*/  LDL.LU R23, [R1+0x3c] ;  /* 0x00003c0001177983 */ /* 0x000ee20000300800 */
[----:B--2---:R-:W2:Y:S01]  /*792d0*/  LDL.LU.64 R4, [R1+0x12d8] ;  /* 0x0012d80001047983 */ /* 0x004ea20000300a00 */
[----:B------:R-:W2:Y:S02]  /*792e0*/  LDL.LU R13, [R1+0x8c] ;  /* 0x00008c00010d7983 */ /* 0x000ea40000300800 */
[----:B-----5:R-:W5:Y:S02]  /*792f0*/  LDL.LU.64 R20, [R1+0x12d0] ;  /* 0x0012d00001147983 */ /* 0x020f640000300a00 */
[----:B------:R-:W2:Y:S01]  /*79300*/  LDL.LU.64 R28, [R1+0x12c8] ;  /* 0x0012c800011c7983 */ /* 0x000ea20000300a00 */
[----:B------:R0:W-:Y:S04]  /*79310*/  STG.E.U16 [R6.64], R0 ;  /* 0x0000000006007986 */ /* 0x0001e8000c101506 */
[----:B0-----:R-:W2:Y:S04]  /*79320*/  LDL.LU R7, [R1+0x1b20] ;  /* 0x001b200001077983 */ /* 0x001ea80000300800 */
[----:B--2---:R0:W-:Y:S04]  /*79330*/  STG.E.U16 [R10.64], R7 ;  /* 0x000000070a007986 */ /* 0x0041e8000c101506 */
[----:B0-----:R-:W2:Y:S01]  /*79340*/  LDL.LU.64 R10, [R1+0x1b18] ;  /* 0x001b1800010a7983 */ /* 0x001ea20000300a00 */
[----:B------:R-:W-:-:S02]  /*79350*/  PRMT R2, R7, 0x7632, R2 ;  /* 0x0000763207027816 */ /* 0x000fc40000000002 */
[----:B------:R-:W3:Y:S01]  /*79360*/  LDL.LU.64 R6, [R1+0x12b8] ;  /* 0x0012b80001067983 */ /* 0x000ee20000300a00 */
[----:B------:R-:W-:Y:S02]  /*79370*/  PRMT R0, R14, 0x7632, R0 ;  /* 0x000076320e007816 */ /* 0x000fe40000000000 */
[----:B--2---:R0:W-:Y:S04]  /*79380*/  STG.E.U16 [R10.64], R2 ;  /* 0x000000020a007986 */ /* 0x0041e8000c101506 */
[----:B0-----:R-:W2:Y:S01]  /*79390*/  LDL.LU.64 R10, [R1+0x1b10] ;  /* 0x001b1000010a7983 */ /* 0x001ea20000300a00 */
[----:B------:R-:W-:-:S03]  /*793a0*/  PRMT R2, R12, 0x7632, R2 ;  /* 0x000076320c027816 */ /* 0x000fc60000000002 */
[----:B--2---:R0:W-:Y:S01]  /*793b0*/  STG.E.U16 [R10.64], R14 ;  /* 0x0000000e0a007986 */ /* 0x0041e2000c101506 */
[----:B---3--:R1:W-:Y:S02]  /*793c0*/  STG.E.U16 [R16.64], R0 ;  /* 0x0000000010007986 */ /* 0x0083e4000c101506 */
[----:B----4-:R2:W-:Y:S01]  /*793d0*/  STG.E.U16 [R26.64], R12 ;  /* 0x0000000c1a007986 */ /* 0x0105e2000c101506 */
[----:B0-----:R-:W3:Y:S01]  /*793e0*/  LDL.LU R11, [R1+0x1b0c] ;  /* 0x001b0c00010b7983 */ /* 0x001ee20000300800 */
[----:B-1----:R-:W4:Y:S02]  /*793f0*/  LDL.LU.64 R16, [R1+0x12e0] ;  /* 0x0012e00001107983 */ /* 0x002f240000300a00 */
[----:B------:R-:W3:Y:S02]  /*79400*/  LDL.LU R14, [R1+0xbc] ;  /* 0x0000bc00010e7983 */ /* 0x000ee40000300800 */
[----:B--2---:R-:W2:Y:S01]  /*79410*/  LDL.LU R27, [R1+0x1b08] ;  /* 0x001b0800011b7983 */ /* 0x004ea20000300800 */
[----:B------:R-:W-:Y:S01]  /*79420*/  STG.E.U16 [R6.64], R2 ;  /* 0x0000000206007986 */ /* 0x000fe2000c101506 */
[----:B--2---:R-:W-:-:S03]  /*79430*/  PRMT R0, R27, 0x7632, R0 ;  /* 0x000076321b007816 */ /* 0x004fc60000000000 */
[----:B------:R0:W-:Y:S04]  /*79440*/  STG.E.U16 [R18.64], R27 ;  /* 0x0000001b12007986 */ /* 0x0001e8000c101506 */
[----:B0-----:R-:W2:Y:S04]  /*79450*/  LDL.LU.64 R26, [R1+0x12e8] ;  /* 0x0012e800011a7983 */ /* 0x001ea80000300a00 */
[----:B------:R-:W0:Y:S04]  /*79460*/  S2R R3, SR_TID.X ;  /* 0x0000000000037919 */ /* 0x000e280000002100 */
[----:B------:R1:W-:Y:S01]  /*79470*/  STG.E.U16 [R8.64], R0 ;  /* 0x0000000008007986 */ /* 0x0003e2000c101506 */
[----:B---3--:R-:W-:Y:S01]  /*79480*/  STG.E.U16 [R24.64], R11 ;  /* 0x0000000b18007986 */ /* 0x008fe2000c101506 */
[C---:B0-----:R-:W-:Y:S01]  /*79490*/  LOP3.LUT R22, R3.reuse, 0x7f, RZ, 0xc0, !PT ;  /* 0x0000007f03167812 */ /* 0x041fe200078ec0ff */
[----:B------:R-:W-:-:S04]  /*794a0*/  SHF.L.U32 R3, R3, 0xc, RZ ;  /* 0x0000000c03037819 */ /* 0x000fc800000006ff */
[----:B------:R-:W-:-:S04]  /*794b0*/  LOP3.LUT R3, R3, 0x6000, RZ, 0xc0, !PT ;  /* 0x0000600003037812 */ /* 0x000fc800078ec0ff */
[----:B------:R-:W-:Y:S01]  /*794c0*/  LEA R22, R22, R3, 0x4 ;  /* 0x0000000316167211 */ /* 0x000fe200078e20ff */
[----:B--2---:R-:W-:Y:S01]  /*794d0*/  STL.64 [R1+0x1b00], R26 ;  /* 0x001b001a01007387 */ /* 0x004fe20000100a00 */
[----:B------:R-:W2:Y:S03]  /*794e0*/  LDL.LU.64 R18, [R1+0x12f8] ;  /* 0x0012f80001127983 */ /* 0x000ea60000300a00 */
[----:B------:R-:W0:Y:S01]  /*794f0*/  LDS.128 R24, [R22] ;  /* 0x0000000016187984 */ /* 0x000e220000000c00 */
[----:B------:R-:W-:Y:S02]  /*79500*/  PRMT R2, R11, 0x7632, R2 ;  /* 0x000076320b027816 */ /* 0x000fe40000000002 */
[----:B-1----:R-:W-:-:S03]  /*79510*/  PRMT R0, R23, 0x7632, R0 ;  /* 0x0000763217007816 */ /* 0x002fc60000000000 */
[----:B------:R-:W-:Y:S01]  /*79520*/  STG.E.U16 [R4.64], R2 ;  /* 0x0000000204007986 */ /* 0x000fe2000c101506 */
[----:B-----5:R-:W-:Y:S02]  /*79530*/  STG.E.U16 [R20.64], R23 ;  /* 0x0000001714007986 */ /* 0x020fe4000c101506 */
[----:B------:R0:W-:Y:S02]  /*79540*/  STG.E.U16 [R28.64], R0 ;  /* 0x000000001c007986 */ /* 0x0001e4000c101506 */
[----:B0-----:R-:W-:Y:S01]  /*79550*/  IMAD.MOV.U32 R29, RZ, RZ, R27 ;  /* 0x000000ffff1d7224 */ /* 0x001fe200078e001b */
[----:B--2---:R-:W-:Y:S01]  /*79560*/  STL.64 [R1+0x1af8], R18 ;  /* 0x001af81201007387 */ /* 0x004fe20000100a00 */
[----:B------:R-:W2:Y:S02]  /*79570*/  LDL.LU.64 R8, [R1+0x12f0] ;  /* 0x0012f00001087983 */ /* 0x000ea40000300a00 */
[----:B------:R-:W3:Y:S02]  /*79580*/  LDL.LU R12, [R1+0xac] ;  /* 0x0000ac00010c7983 */ /* 0x000ee40000300800 */
[----:B------:R-:W3:Y:S01]  /*79590*/  LDL.LU.64 R20, [R1+0x1300] ;  /* 0x0013000001147983 */ /* 0x000ee20000300a00 */
[----:B------:R-:W-:Y:S01]  /*795a0*/  STL [R1+0x94], R25 ;  /* 0x0000941901007387 */ /* 0x000fe20000100800 */
[----:B------:R0:W-:Y:S03]  /*795b0*/  STL [R1+0x98], R26 ;  /* 0x0000981a01007387 */ /* 0x0001e60000100800 */
[----:B0-----:R-:W5:Y:S04]  /*795c0*/  LDL.LU.64 R26, [R1+0x1b00] ;  /* 0x001b0000011a7983 */ /* 0x001f680000300a00 */
[----:B------:R-:W0:Y:S01]  /*795d0*/  S2R R23, SR_TID.X ;  /* 0x0000000000177919 */ /* 0x000e220000002100 */
[----:B------:R0:W-:Y:S01]  /*795e0*/  STL [R1+0x1998], R29 ;  /* 0x0019981d01007387 */ /* 0x0001e20000100800 */
[----:B------:R-:W-:-:S02]  /*795f0*/  PRMT R0, R13, 0x7632, R0 ;  /* 0x000076320d007816 */ /* 0x000fc40000000000 */
[C---:B0-----:R-:W-:Y:S02]  /*79600*/  SHF.L.U32 R29, R23.reuse, 0xc, RZ ;  /* 0x0000000c171d7819 */ /* 0x041fe400000006ff */
[----:B------:R-:W-:Y:S02]  /*79610*/  LOP3.LUT R5, R23, 0x7f, RZ, 0xc0, !PT ;  /* 0x0000007f17057812 */ /* 0x000fe400078ec0ff */
[----:B------:R-:W2:Y:S01]  /*79620*/  LDL.LU.64 R22, [R1+0x1308] ;  /* 0x0013080001167983 */ /* 0x000ea20000300a00 */
[----:B------:R-:W-:-:S04]  /*79630*/  LOP3.LUT R29, R29, 0x6000, RZ, 0xc0, !PT ;  /* 0x000060001d1d7812 */ /* 0x000fc800078ec0ff */
[----:B------:R-:W-:-:S04]  /*79640*/  LEA R25, R5, R29, 0x4 ;  /* 0x0000001d05197211 */ /* 0x000fc800078e20ff */
[----:B------:R-:W-:Y:S01]  /*79650*/  LOP3.LUT R25, R25, 0x20, RZ, 0x3c, !PT ;  /* 0x0000002019197812 */ /* 0x000fe200078e3cff */
[----:B-----5:R0:W-:Y:S01]  /*79660*/  STG.E.U16 [R26.64], R13 ;  /* 0x0000000d1a007986 */ /* 0x0201e2000c101506 */
[----:B----4-:R-:W-:Y:S03]  /*79670*/  STG.E.U16 [R16.64], R0 ;  /* 0x0000000010007986 */ /* 0x010fe6000c101506 */
[----:B------:R-:W1:Y:S01]  /*79680*/  LDS.128 R16, [R25] ;  /* 0x0000000019107984 */ /* 0x000e620000000c00 */
[----:B0-----:R-:W4:Y:S04]  /*79690*/  LDL.LU R13, [R1+0xdc] ;  /* 0x0000dc00010d7983 */ /* 0x001f280000300800 */
[----:B-1----:R-:W-:Y:S01]  /*796a0*/  STL [R1+0x54], R17 ;  /* 0x0000541101007387 */ /* 0x002fe20000100800 */
[----:B------:R0:W-:Y:S02]  /*796b0*/  STL [R1+0x58], R18 ;  /* 0x0000581201007387 */ /* 0x0001e40000100800 */
[----:B------:R-:W-:-:S02]  /*796c0*/  IMAD.MOV.U32 R28, RZ, RZ, R19 ;  /* 0x000000ffff1c7224 */ /* 0x000fc400078e0013 */
[----:B0-----:R-:W5:Y:S01]  /*796d0*/  LDL.LU.64 R18, [R1+0x1af8] ;  /* 0x001af80001127983 */ /* 0x001f620000300a00 */
[----:B------:R-:W-:Y:S02]  /*796e0*/  PRMT R0, R14, 0x7632, R0 ;  /* 0x000076320e007816 */ /* 0x000fe40000000000 */
[----:B------:R-:W-:Y:S01]  /*796f0*/  STL [R1+0x199c], R28 ;  /* 0x00199c1c01007387 */ /* 0x000fe20000100800 */
[----:B------:R-:W-:Y:S01]  /*79700*/  MOV R6, R24 ;  /* 0x0000001800067202 */ /* 0x000fe20000000f00 */
[----:B------:R-:W-:-:S04]  /*79710*/  LEA R24, R5, R29, 0x4 ;  /* 0x0000001d05187211 */ /* 0x000fc800078e20ff */
[----:B------:R-:W-:Y:S01]  /*79720*/  LOP3.LUT R24, R24, 0x40, RZ, 0x3c, !PT ;  /* 0x0000004018187812 */ /* 0x000fe200078e3cff */
[----:B-----5:R0:W-:Y:S02]  /*79730*/  STG.E.U16 [R18.64], R14 ;  /* 0x0000000e12007986 */ /* 0x0201e4000c101506 */
[----:B0-----:R-:W-:Y:S02]  /*79740*/  MOV R18, R15 ;  /* 0x0000000f00127202 */ /* 0x001fe40000000f00 */
[----:B------:R-:W5:Y:S01]  /*79750*/  LDL.LU.64 R14, [R1+0x1318] ;  /* 0x00131800010e7983 */ /* 0x000f620000300a00 */
[----:B------:R-:W4:Y:S02]  /*79760*/  LDL.LU R17, [R1+0xcc] ;  /* 0x0000cc0001117983 */ /* 0x000f240000300800 */
[----:B------:R-:W4:Y:S02]  /*79770*/  LDL.LU R19, [R1+0xec] ;  /* 0x0000ec0001137983 */ /* 0x000f240000300800 */
[----:B------:R-:W4:Y:S01]  /*79780*/  LDL.LU.64 R26, [R1+0x1338] ;  /* 0x00133800011a7983 */ /* 0x000f220000300a00 */
[----:B--2---:R-:W-:Y:S02]  /*79790*/  STG.E.U16 [R8.64], R0 ;  /* 0x0000000008007986 */ /* 0x004fe4000c101506 */
[----:B------:R-:W0:Y:S04]  /*797a0*/  LDS.128 R8, [R24] ;  /* 0x0000000018087984 */ /* 0x000e280000000c00 */
[----:B---3--:R-:W-:Y:S01]  /*797b0*/  STG.E.U16 [R20.64], R12 ;  /* 0x0000000c14007986 */ /* 0x008fe2000c101506 */
[----:B0-----:R-:W-:Y:S01]  /*797c0*/  STL [R1+0x14], R9 ;  /* 0x0000140901007387 */ /* 0x001fe20000100800 */
[----:B------:R-:W-:Y:S01]  /*797d0*/  STL.64 [R1+0x18], R10 ;  /* 0x0000180a01007387 */ /* 0x000fe20000100a00 */
[----:B------:R-:W-:-:S05]  /*797e0*/  PRMT R0, R12, 0x7632, R0 ;  /* 0x000076320c007816 */ /* 0x000fca0000000000 */
[----:B------:R-:W-:Y:S04]  /*797f0*/  STG.E.U16 [R22.64], R0 ;  /* 0x0000000016007986 */ /* 0x000fe8000c101506 */
[----:B----4-:R0:W-:Y:S04]  /*79800*/  STL.64 [R1+0x1af0], R26 ;  /* 0x001af01a01007387 */ /* 0x0101e80000100a00 */
[----:B0-----:R-:W2:Y:S01]  /*79810*/  LDL.LU.64 R26, [R1+0x1328] ;  /* 0x00132800011a7983 */ /* 0x001ea20000300a00 */
[----:B------:R0:W-:Y:S03]  /*79820*/  STL.64 [R1+0x1ae8], R24 ;  /* 0x001ae81801007387 */ /* 0x0001e60000100a00 */
[----:B0-----:R-:W3:Y:S01]  /*79830*/  LDL.LU.64 R24, [R1+0x1320] ;  /* 0x0013200001187983 */ /* 0x001ee20000300a00 */
[----:B------:R-:W4:Y:S02]  /*79840*/  LDL.LU.64 R20, [R1+0x1340] ;  /* 0x0013400001147983 */ /* 0x000f240000300a00 */
[----:B------:R-:W2:Y:S01]  /*79850*/  LDL.LU R23, [R1+0xfc] ;  /* 0x0000fc0001177983 */ /* 0x000ea20000300800 */
[----:B------:R-:W-:-:S02]  /*79860*/  LEA R4, R5, R29, 0x4 ;  /* 0x0000001d05047211 */ /* 0x000fc400078e20ff */
[----:B------:R-:W-:Y:S02]  /*79870*/  PRMT R0, R13, 0x7632, R0 ;  /* 0x000076320d007816 */ /* 0x000fe40000000000 */
[----:B------:R-:W-:Y:S02]  /*79880*/  LOP3.LUT R4, R4, 0x60, RZ, 0x3c, !PT ;  /* 0x0000006004047812 */ /* 0x000fe400078e3cff */
[----:B------:R-:W-:Y:S02]  /*79890*/  MOV R3, R16 ;  /* 0x0000001000037202 */ /* 0x000fe40000000f00 */
[----:B------:R-:W-:Y:S01]  /*798a0*/  LEA R28, R5, R29, 0x4 ;  /* 0x0000001d051c7211 */ /* 0x000fe200078e20ff */
[----:B------:R-:W-:Y:S02]  /*798b0*/  IMAD.MOV.U32 R16, RZ, RZ, R8 ;  /* 0x000000ffff107224 */ /* 0x000fe400078e0008 */
[----:B------:R-:W0:Y:S04]  /*798c0*/  LDS.128 R8, [R4] ;  /* 0x0000000004087984 */ /* 0x000e280000000c00 */
[----:B---3--:R-:W-:Y:S01]  /*798d0*/  STG.E.U16 [R24.64], R13 ;  /* 0x0000000d18007986 */ /* 0x008fe2000c101506 */
[----:B-----5:R-:W-:Y:S02]  /*798e0*/  STG.E.U16 [R14.64], R0 ;  /* 0x000000000e007986 */ /* 0x020fe4000c101506 */
[----:B--2---:R-:W-:Y:S02]  /*798f0*/  STG.E.U16 [R26.64], R17 ;  /* 0x000000111a007986 */ /* 0x004fe4000c101506 */
[----:B------:R-:W1:Y:S04]  /*79900*/  LDS.128 R24, [R28+0x800] ;  /* 0x000800001c187984 */ /* 0x000e680000000c00 */
[----:B------:R2:W-:Y:S04]  /*79910*/  STL [R1+0x1ae0], R23 ;  /* 0x001ae01701007387 */ /* 0x0005e80000100800 */
[----:B--2---:R-:W2:Y:S01]  /*79920*/  LDL.LU.64 R22, [R1+0x1330] ;  /* 0x0013300001167983 */ /* 0x004ea20000300a00 */
[----:B----4-:R-:W-:Y:S02]  /*79930*/  STL.64 [R1+0x1ad8], R20 ;  /* 0x001ad81401007387 */ /* 0x010fe40000100a00 */
[----:B------:R3:W-:Y:S02]  /*79940*/  STL [R1+0x1ad4], R6 ;  /* 0x001ad40601007387 */ /* 0x0007e40000100800 */
[----:B---3--:R-:W3:Y:S01]  /*79950*/  LDL.LU.64 R6, [R1+0x1348] ;  /* 0x0013480001067983 */ /* 0x008ee20000300a00 */
[----:B------:R-:W-:Y:S02]  /*79960*/  STL [R1+0x1ad0], R4 ;  /* 0x001ad00401007387 */ /* 0x000fe40000100800 */
[----:B0-----:R-:W-:Y:S02]  /*79970*/  STL.64 [R1+0x19f8], R10 ;  /* 0x0019f80a01007387 */ /* 0x001fe40000100a00 */
[----:B------:R-:W4:Y:S01]  /*79980*/  LDL.LU.64 R12, [R1+0x1350] ;  /* 0x00135000010c7983 */ /* 0x000f220000300a00 */
[----:B------:R-:W5:Y:S04]  /*79990*/  LDL.LU.64 R14, [R1+0x1358] ;  /* 0x00135800010e7983 */ /* 0x000f680000300a00 */
[----:B-1----:R-:W-:Y:S01]  /*799a0*/  STL.64 [R1+0x80], R24 ;  /* 0x0000801801007387 */ /* 0x002fe20000100a00 */
[----:B------:R0:W-:Y:S03]  /*799b0*/  STL.64 [R1+0x88], R26 ;  /* 0x0000881a01007387 */ /* 0x0001e60000100a00 */
[----:B0-----:R-:W3:Y:S01]  /*799c0*/  LDL.LU.64 R26, [R1+0x1af0] ;  /* 0x001af000011a7983 */ /* 0x001ee20000300a00 */
[----:B------:R-:W-:Y:S01]  /*799d0*/  PRMT R0, R17, 0x7632, R0 ;  /* 0x0000763211007816 */ /* 0x000fe20000000000 */
[----:B------:R-:W4:Y:S01]  /*799e0*/  LDL.LU.64 R24, [R1+0x1ae8] ;  /* 0x001ae80001187983 */ /* 0x000f220000300a00 */
[----:B------:R-:W-:-:S03]  /*799f0*/  MOV R29, R18 ;  /* 0x00000012001d7202 */ /* 0x000fc60000000f00 */
[----:B--2---:R0:W-:Y:S02]  /*79a00*/  STG.E.U16 [R22.64], R0 ;  /* 0x0000000016007986 */ /* 0x0041e4000c101506 */
[----:B0-----:R-:W-:Y:S02]  /*79a10*/  PRMT R0, R19, 0x7632, R0 ;  /* 0x0000763213007816 */ /* 0x001fe40000000000 */
[----:B---3--:R0:W-:Y:S04]  /*79a20*/  STG.E.U16 [R26.64], R19 ;  /* 0x000000131a007986 */ /* 0x0081e8000c101506 */
[----:B----4-:R-:W1:Y:S04]  /*79a30*/  LDS.128 R20, [R25+0x800] ;  /* 0x0008000019147984 */ /* 0x010e680000000c00 */
[----:B0-----:R-:W2:Y:S04]  /*79a40*/  LDL.LU.64 R18, [R1+0x1378] ;  /* 0x0013780001127983 */ /* 0x001ea80000300a00 */
[----:B--2---:R0:W-:Y:S04]  /*79a50*/  STL.64 [R1+0x1ab8], R18 ;  /* 0x001ab81201007387 */ /* 0x0041e80000100a00 */
[----:B0-----:R-:W2:Y:S01]  /*79a60*/  LDL.LU.64 R18, [R1+0x1368] ;  /* 0x0013680001127983 */ /* 0x001ea20000300a00 */
[----:B------:R0:W-:Y:S03]  /*79a70*/  STL [R1+0x1ab0], R16 ;  /* 0x001ab01001007387 */ /* 0x0001e60000100800 */
[----:B0-----:R-:W3:Y:S01]  /*79a80*/  LDL.LU.64 R16, [R1+0x1370] ;  /* 0x0013700001107983 */ /* 0x001ee20000300a00 */
[----:B-1----:R-:W-:Y:S01]  /*79a90*/  MOV R11, R20 ;  /* 0x00000014000b7202 */ /* 0x002fe20000000f00 */
[----:B------:R-:W-:-:S02]  /*79aa0*/  IMAD.MOV.U32 R10, RZ, RZ, R21 ;  /* 0x000000ffff0a7224 */ /* 0x000fc400078e0015 */
[----:B--2---:R0:W-:Y:S04]  /*79ab0*/  STL.64 [R1+0x1ac8], R18 ;  /* 0x001ac81201007387 */ /* 0x0041e80000100a00 */
[----:B0-----:R-:W2:Y:S01]  /*79ac0*/  LDL.LU.64 R18, [R1+0x1360] ;  /* 0x0013600001127983 */ /* 0x001ea20000300a00 */
[----:B---3--:R-:W-:Y:S02]  /*79ad0*/  STL.64 [R1+0x1ac0], R16 ;  /* 0x001ac01001007387 */ /* 0x008fe40000100a00 */
[----:B------:R0:W-:Y:S02]  /*79ae0*/  STL.64 [R1+0x48], R22 ;  /* 0x0000481601007387 */ /* 0x0001e40000100a00 */
[----:B0-----:R-:W3:Y:S01]  /*79af0*/  LDL.LU R23, [R1+0x1ae0] ;  /* 0x001ae00001177983 */ /* 0x001ee20000300800 */
[----:B------:R-:W4:Y:S02]  /*79b00*/  LDL.LU.64 R20, [R1+0x1ad8] ;  /* 0x001ad80001147983 */ /* 0x000f240000300a00 */
[----:B------:R-:W-:Y:S02]  /*79b10*/  STL [R1+0x1a38], R10 ;  /* 0x001a380a01007387 */ /* 0x000fe40000100800 */
[----:B------:R-:W2:Y:S01]  /*79b20*/  LDL.LU.64 R26, [R1+0x1390] ;  /* 0x00139000011a7983 */ /* 0x000ea20000300a00 */
[----:B----4-:R0:W-:Y:S01]  /*79b30*/  STG.E.U16 [R20.64], R0 ;  /* 0x0000000014007986 */ /* 0x0101e2000c101506 */
[----:B---3--:R1:W-:Y:S02]  /*79b40*/  STG.E.U16 [R6.64], R23 ;  /* 0x0000001706007986 */ /* 0x0083e4000c101506 */
[----:B------:R-:W3:Y:S01]  /*79b50*/  LDS.128 R4, [R24+0x800] ;  /* 0x0008000018047984 */ /* 0x000ee20000000c00 */
[----:B0-----:R-:W4:Y:S01]  /*79b60*/  LDL.LU.64 R20, [R1+0x1388] ;  /* 0x0013880001147983 */ /* 0x001f220000300a00 */
[----:B------:R-:W-:-:S02]  /*79b70*/  PRMT R0, R23, 0x7632, R0 ;  /* 0x0000763217007816 */ /* 0x000fc40000000000 */
[----:B-1----:R-:W2:Y:S01]  /*79b80*/  LDL.LU.64 R22, [R1+0x1380] ;  /* 0x0013800001167983 */ /* 0x002ea20000300a00 */
[----:B---3--:R0:W-:Y:S01]  /*79b90*/  STL [R1+0x4], R5 ;  /* 0x0000040501007387 */ /* 0x0081e20000100800 */
[----:B------:R1:W-:Y:S01]  /*79ba0*/  STL.64 [R1+0x8], R6 ;  /* 0x0000080601007387 */ /* 0x0003e20000100a00 */
[----:B0-----:R-:W-:Y:S02]  /*79bb0*/  MOV R5, R4 ;  /* 0x0000000400057202 */ /* 0x001fe40000000f00 */
[----:B-1----:R-:W3:Y:S01]  /*79bc0*/  LDL.LU R6, [R1+0x1ad4] ;  /* 0x001ad40001067983 */ /* 0x002ee20000300800 */
[----:B------:R-:W2:Y:S03]  /*79bd0*/  LDL.LU R4, [R1+0x1ad0] ;  /* 0x001ad00001047983 */ /* 0x000ea60000300800 */
[----:B------:R3:W-:Y:S01]  /*79be0*/  STG.E.U16 [R12.64], R0 ;  /* 0x000000000c007986 */ /* 0x0007e2000c101506 */
[----:B------:R-:W4:Y:S01]  /*79bf0*/  LDL.LU R10, [R1+0x80] ;  /* 0x00008000010a7983 */ /* 0x000f220000300800 */
[----:B---3--:R-:W-:-:S02]  /*79c00*/  PRMT R0, R6, 0x7632, R0 ;  /* 0x0000763206007816 */ /* 0x008fc40000000000 */
[----:B-----5:R0:W-:Y:S02]  /*79c10*/  STG.E.U16 [R14.64], R6 ;  /* 0x000000060e007986 */ /* 0x0201e4000c101506 */
[----:B--2---:R-:W1:Y:S02]  /*79c20*/  LDS.128 R12, [R4+0x800] ;  /* 0x00080000040c7984 */ /* 0x004e640000000c00 */
[----:B------:R-:W-:Y:S02]  /*79c30*/  STG.E.U16 [R18.64], R0 ;  /* 0x0000000012007986 */ /* 0x000fe4000c101506 */
[----:B------:R-:W2:Y:S02]  /*79c40*/  LDS.128 R16, [R28+0x1000] ;  /* 0x001000001c107984 */ /* 0x000ea40000000c00 */
[----:B0-----:R-:W3:Y:S04]  /*79c50*/  LDL.LU.64 R6, [R1+0x13a0] ;  /* 0x0013a00001067983 */ /* 0x001ee80000300a00 */
[----:B-1----:R-:W-:Y:S01]  /*79c60*/  STL [R1+0x1a18], R14 ;  /* 0x001a180e01007387 */ /* 0x002fe20000100800 */
[----:B------:R0:W-:Y:S03]  /*79c70*/  STL [R1+0x19e8], R15 ;  /* 0x0019e80f01007387 */ /* 0x0001e60000100800 */
[----:B0-----:R-:W5:Y:S01]  /*79c80*/  LDL.LU.64 R14, [R1+0x13a8] ;  /* 0x0013a800010e7983 */ /* 0x001f620000300a00 */
[----:B--2---:R-:W-:Y:S02]  /*79c90*/  STL.64 [R1+0x70], R16 ;  /* 0x0000701001007387 */ /* 0x004fe40000100a00 */
[----:B------:R0:W-:Y:S02]  /*79ca0*/  STL.64 [R1+0x78], R18 ;  /* 0x0000781201007387 */ /* 0x0001e40000100a00 */
[----:B0-----:R-:W2:Y:S01]  /*79cb0*/  LDL.LU.64 R18, [R1+0x1ac8] ;  /* 0x001ac80001127983 */ /* 0x001ea20000300a00 */
[----:B------:R-:W2:Y:S01]  /*79cc0*/  LDL.LU.64 R16, [R1+0x1ac0] ;  /* 0x001ac00001107983 */ /* 0x000ea20000300a00 */
[----:B------:R-:W-:-:S02]  /*79cd0*/  PRMT R0, R3, 0x7632, R0 ;  /* 0x0000763203007816 */ /* 0x000fc40000000000 */
[----:B--2---:R-:W-:Y:S03]  /*79ce0*/  STG.E.U16 [R16.64], R3 ;  /* 0x0000000310007986 */ /* 0x004fe6000c101506 */
[----:B------:R-:W-:Y:S02]  /*79cf0*/  STG.E.U16 [R18.64], R0 ;  /* 0x0000000012007986 */ /* 0x000fe4000c101506 */
[----:B------:R-:W0:Y:S02]  /*79d00*/  LDS.128 R16, [R25+0x1000] ;  /* 0x0010000019107984 */ /* 0x000e240000000c00 */
[----:B0-----:R-:W-:Y:S02]  /*79d10*/  STL.64 [R1+0x30], R16 ;  /* 0x0000301001007387 */ /* 0x001fe40000100a00 */
[----:B------:R0:W-:Y:S01]  /*79d20*/  STL [R1+0x38], R18 ;  /* 0x0000381201007387 */ /* 0x0001e20000100800 */
[----:B------:R-:W-:-:S02]  /*79d30*/  MOV R3, R19 ;  /* 0x0000001300037202 */ /* 0x000fc40000000f00 */
[----:B0-----:R-:W2:Y:S01]  /*79d40*/  LDL.LU.64 R18, [R1+0x1ab8] ;  /* 0x001ab80001127983 */ /* 0x001ea20000300a00 */
[----:B------:R-:W2:Y:S02]  /*79d50*/  LDL.LU R16, [R1+0x1ab0] ;  /* 0x001ab00001107983 */ /* 0x000ea40000300800 */
[----:B------:R-:W-:Y:S01]  /*79d60*/  STL [R1+0x1958], R3 ;  /* 0x0019580301007387 */ /* 0x000fe20000100800 */
[----:B--2---:R-:W-:Y:S01]  /*79d70*/  PRMT R2, R16, 0x7632, R2 ;  /* 0x0000763210027816 */ /* 0x004fe20000000002 */
[----:B------:R-:W-:Y:S02]  /*79d80*/  STG.E.U16 [R18.64], R16 ;  /* 0x0000001012007986 */ /* 0x000fe4000c101506 */
[----:B------:R-:W0:Y:S02]  /*79d90*/  LDS.128 R16, [R24+0x1000] ;  /* 0x0010000018107984 */ /* 0x000e240000000c00 */
[----:B0-----:R0:W-:Y:S04]  /*79da0*/  STL.64 [R1+0x1a88], R16 ;  /* 0x001a881001007387 */ /* 0x0011e80000100a00 */
[----:B0-----:R-:W2:Y:S01]  /*79db0*/  LDL.LU.64 R16, [R1+0x1398] ;  /* 0x0013980001107983 */ /* 0x001ea20000300a00 */
[----:B------:R-:W-:-:S03]  /*79dc0*/  PRMT R0, R8, 0x7632, R0 ;  /* 0x0000763208007816 */ /* 0x000fc60000000000 */
[----:B------:R0:W-:Y:S01]  /*79dd0*/  STG.E.U16 [R26.64], R2 ;  /* 0x000000021a007986 */ /* 0x0001e2000c101506 */
[----:B----4-:R-:W-:Y:S02]  /*79de0*/  STG.E.U16 [R20.64], R8 ;  /* 0x0000000814007986 */ /* 0x010fe4000c101506 */
[----:B------:R-:W-:Y:S01]  /*79df0*/  STL.64 [R1+0x19b8], R18 ;  /* 0x0019b81201007387 */ /* 0x000fe20000100a00 */
[----:B------:R1:W-:Y:S02]  /*79e00*/  STG.E.U16 [R22.64], R0 ;  /* 0x0000000016007986 */ /* 0x0003e4000c101506 */
[----:B------:R-:W4:Y:S04]  /*79e10*/  LDS.128 R20, [R4+0x1000] ;  /* 0x0010000004147984 */ /* 0x000f280000000c00 */
[----:B------:R-:W-:Y:S01]  /*79e20*/  STL [R1+0x1a48], R9 ;  /* 0x001a480901007387 */ /* 0x000fe20000100800 */
[----:B0-----:R-:W5:Y:S01]  /*79e30*/  LDL.LU.64 R26, [R1+0x13b0] ;  /* 0x0013b000011a7983 */ /* 0x001f620000300a00 */
[----:B-1----:R-:W-:-:S03]  /*79e40*/  PRMT R0, R10, 0x7632, R0 ;  /* 0x000076320a007816 */ /* 0x002fc60000000000 */
[----:B----4-:R-:W-:Y:S01]  /*79e50*/  STL.64 [R1+0x1a80], R20 ;  /* 0x001a801401007387 */ /* 0x010fe20000100a00 */
[----:B------:R-:W-:Y:S03]  /*79e60*/  STL.64 [R1+0x19a0], R22 ;  /* 0x0019a01601007387 */ /* 0x000fe60000100a00 */
[----:B--2---:R-:W-:Y:S02]  /*79e70*/  STG.E.U16 [R16.64], R10 ;  /* 0x0000000a10007986 */ /* 0x004fe4000c101506 */
[----:B------:R-:W0:Y:S04]  /*79e80*/  LDS.128 R16, [R28+0x1800] ;  /* 0x001800001c107984 */ /* 0x000e280000000c00 */
[----:B---3--:R-:W-:Y:S01]  /*79e90*/  STG.E.U16 [R6.64], R0 ;  /* 0x0000000006007986 */ /* 0x008fe2000c101506 */
[----:B0-----:R-:W-:Y:S01]  /*79ea0*/  STL [R1+0x64], R17 ;  /* 0x0000641101007387 */ /* 0x001fe20000100800 */
[----:B------:R0:W-:Y:S02]  /*79eb0*/  STL [R1+0x6c], R19 ;  /* 0x00006c1301007387 */ /* 0x0001e40000100800 */
[----:B------:R-:W-:Y:S01]  /*79ec0*/  IMAD.MOV.U32 R28, RZ, RZ, R18 ;  /* 0x000000ffff1c7224 */ /* 0x000fe200078e0012 */
[----:B------:R-:W-:Y:S01]  /*79ed0*/  MOV R22, R16 ;  /* 0x0000001000167202 */ /* 0x000fe20000000f00 */
[----:B0-----:R-:W2:Y:S01]  /*79ee0*/  LDL.LU.64 R18, [R1+0x13c0] ;  /* 0x0013c00001127983 */ /* 0x001ea20000300a00 */
[----:B------:R-:W3:Y:S02]  /*79ef0*/  LDL.LU.64 R6, [R1+0x13b8] ;  /* 0x0013b80001067983 */ /* 0x000ee40000300a00 */
[----:B------:R-:W4:Y:S02]  /*79f00*/  LDL.LU.64 R16, [R1+0x9f0] ;  /* 0x0009f00001107983 */ /* 0x000f240000300a00 */
[----:B----4-:R0:W-:Y:S04]  /*79f10*/  STL.64 [R1+0x1a90], R16 ;  /* 0x001a901001007387 */ /* 0x0101e80000100a00 */
[----:B0-----:R-:W4:Y:S04]  /*79f20*/  LDL.LU.64 R16, [R1+0xa10] ;  /* 0x000a100001107983 */ /* 0x001f280000300a00 */
[----:B----4-:R0:W-:Y:S04]  /*79f30*/  STL.64 [R1+0x1a98], R16 ;  /* 0x001a981001007387 */ /* 0x0101e80000100a00 */
[----:B0-----:R-:W4:Y:S04]  /*79f40*/  LDL.LU.64 R16, [R1+0xa20] ;  /* 0x000a200001107983 */ /* 0x001f280000300a00 */
[----:B----4-:R0:W-:Y:S04]  /*79f50*/  STL.64 [R1+0x1aa0], R16 ;  /* 0x001aa01001007387 */ /* 0x0101e80000100a00 */
[----:B0-----:R-:W4:Y:S01]  /*79f60*/  LDL.LU.64 R16, [R1+0x1310] ;  /* 0x0013100001107983 */ /* 0x001f220000300a00 */
[----:B------:R-:W-:-:S03]  /*79f70*/  PRMT R0, R11, 0x7632, R0 ;  /* 0x000076320b007816 */ /* 0x000fc60000000000 */
[----:B-----5:R-:W-:Y:S02]  /*79f80*/  STG.E.U16 [R14.64], R11 ;  /* 0x0000000b0e007986 */ /* 0x020fe4000c101506 */
[----:B------:R-:W0:Y:S02]  /*79f90*/  LDS.128 R8, [R25+0x1800] ;  /* 0x0018000019087984 */ /* 0x000e240000000c00 */
[----:B------:R1:W-:Y:S02]  /*79fa0*/  STG.E.U16 [R26.64], R0 ;  /* 0x000000001a007986 */ /* 0x0003e4000c101506 */
[----:B------:R-:W5:Y:S04]  /*79fb0*/  LDS.128 R24, [R24+0x1800] ;  /* 0x0018000018187984 */ /* 0x000f680000000c00 */
[----:B--2---:R-:W-:Y:S01]  /*79fc0*/  STG.E.U16 [R18.64], R5 ;  /* 0x0000000512007986 */ /* 0x004fe2000c101506 */
[----:B-1----:R-:W-:-:S05]  /*79fd0*/  PRMT R0, R5, 0x7632, R0 ;  /* 0x0000763205007816 */ /* 0x002fca0000000000 */
[----:B---3--:R-:W-:Y:S02]  /*79fe0*/  STG.E.U16 [R6.64], R0 ;  /* 0x0000000006007986 */ /* 0x008fe4000c101506 */
[----:B------:R-:W1:Y:S02]  /*79ff0*/  LDS.128 R4, [R4+0x1800] ;  /* 0x0018000004047984 */ /* 0x000e640000000c00 */
[----:B----4-:R2:W-:Y:S04]  /*7a000*/  STL.64 [R1+0x1aa8], R16 ;  /* 0x001aa81001007387 */ /* 0x0105e80000100a00 */
[----:B--2---:R-:W2:Y:S01]  /*7a010*/  LDL.LU.64 R16, [R1+0x13c8] ;  /* 0x0013c80001107983 */ /* 0x004ea20000300a00 */
[----:B0-----:R-:W-:Y:S02]  /*7a020*/  MOV R14, R9 ;  /* 0x00000009000e7202 */ /* 0x001fe40000000f00 */
[----:B------:R-:W-:Y:S01]  /*7a030*/  MOV R15, R29 ;  /* 0x0000001d000f7202 */ /* 0x000fe20000000f00 */
[----:B------:R-:W3:Y:S01]  /*7a040*/  LDL.LU R23, [R1+0x30] ;  /* 0x0000300001177983 */ /* 0x000ee20000300800 */
[----:B------:R0:W-:Y:S01]  /*7a050*/  STL [R1+0x2c], R11 ;  /* 0x00002c0b01007387 */ /* 0x0001e20000100800 */
[----:B------:R-:W-:-:S02]  /*7a060*/  IMAD.MOV.U32 R29, RZ, RZ, R10 ;  /* 0x000000ffff1d7224 */ /* 0x000fc400078e000a */
[----:B------:R-:W4:Y:S01]  /*7a070*/  LDL.LU.64 R20, [R1+0x9e8] ;  /* 0x0009e80001147983 */ /* 0x000f220000300a00 */
[----:B------:R-:W-:Y:S01]  /*7a080*/  MOV R3, R8 ;  /* 0x0000000800037202 */ /* 0x000fe20000000f00 */
[----:B0-----:R-:W3:Y:S01]  /*7a090*/  LDL.LU.64 R10, [R1+0x9b8] ;  /* 0x0009b800010a7983 */ /* 0x001ee20000300a00 */
[----:B------:R0:W-:Y:S03]  /*7a0a0*/  STL [R1+0x1a4c], R14 ;  /* 0x001a4c0e01007387 */ /* 0x0001e60000100800 */
[----:B0-----:R-:W3:Y:S01]  /*7a0b0*/  LDL.LU R14, [R1+0x70] ;  /* 0x00007000010e7983 */ /* 0x001ee20000300800 */
[----:B------:R0:W-:Y:S03]  /*7a0c0*/  STL.64 [R1+0x19a8], R28 ;  /* 0x0019a81c01007387 */ /* 0x0001e60000100a00 */
[----:B0-----:R-:W3:Y:S01]  /*7a0d0*/  LDL.LU.64 R28, [R1+0x7a8] ;  /* 0x0007a800011c7983 */ /* 0x001ee20000300a00 */
[----:B------:R-:W3:Y:S02]  /*7a0e0*/  LDL.LU.64 R8, [R1+0x7a0] ;  /* 0x0007a00001087983 */ /* 0x000ee40000300a00 */
[----:B-----5:R-:W-:Y:S02]  /*7a0f0*/  STL [R1+0x1900], R27 ;  /* 0x0019001b01007387 */ /* 0x020fe40000100800 */
[----:B------:R0:W-:Y:S02]  /*7a100*/  STL [R1+0x19b0], R26 ;  /* 0x0019b01a01007387 */ /* 0x0001e40000100800 */
[----:B0-----:R-:W5:Y:S01]  /*7a110*/  LDL.LU.64 R26, [R1+0x9b0] ;  /* 0x0009b000011a7983 */ /* 0x001f620000300a00 */
[----:B------:R-:W3:Y:S02]  /*7a120*/  LDL.LU.64 R18, [R1+0x798] ;  /* 0x0007980001127983 */ /* 0x000ee40000300a00 */
[----:B-1----:R-:W-:Y:S02]  /*7a130*/  STL [R1+0x19c8], R6 ;  /* 0x0019c80601007387 */ /* 0x002fe40000100800 */
[----:B------:R0:W-:Y:S02]  /*7a140*/  STL [R1+0x1918], R7 ;  /* 0x0019180701007387 */ /* 0x0001e40000100800 */
[----:B0-----:R-:W3:Y:S04]  /*7a150*/  LDL.LU.64 R6, [R1+0x9d0] ;  /* 0x0009d00001067983 */ /* 0x001ee80000300a00 */
[----:B--2---:R0:W-:Y:S04]  /*7a160*/  STG.E.U16 [R16.64], R12 ;  /* 0x0000000c10007986 */ /* 0x0041e8000c101506 */
[----:B0-----:R-:W2:Y:S01]  /*7a170*/  LDL.LU.64 R16, [R1+0x1aa8] ;  /* 0x001aa80001107983 */ /* 0x001ea20000300a00 */
[----:B------:R-:W-:Y:S01]  /*7a180*/  PRMT R2, R12, 0x7632, R2 ;  /* 0x000076320c027816 */ /* 0x000fe20000000002 */
[----:B------:R0:W-:Y:S02]  /*7a190*/  STL [R1+0x1a3c], R13 ;  /* 0x001a3c0d01007387 */ /* 0x0001e40000100800 */
[----:B0-----:R-:W3:Y:S04]  /*7a1a0*/  LDL.LU.64 R12, [R1+0x9d8] ;  /* 0x0009d800010c7983 */ /* 0x001ee80000300a00 */
[----:B--2---:R0:W-:Y:S04]  /*7a1b0*/  STG.E.U16 [R16.64], R2 ;  /* 0x0000000210007986 */ /* 0x0041e8000c101506 */
[----:B0-----:R-:W2:Y:S01]  /*7a1c0*/  LDL.LU.64 R16, [R1+0x1aa0] ;  /* 0x001aa00001107983 */ /* 0x001ea20000300a00 */
[----:B---3--:R-:W-:-:S03]  /*7a1d0*/  PRMT R0, R14, 0x7632, R0 ;  /* 0x000076320e007816 */ /* 0x008fc60000000000 */
[----:B--2---:R0:W-:Y:S04]  /*7a1e0*/  STG.E.U16 [R16.64], R14 ;  /* 0x0000000e10007986 */ /* 0x0041e8000c101506 */
[----:B0-----:R-:W2:Y:S01]  /*7a1f0*/  LDL.LU.64 R16, [R1+0x1a98] ;  /* 0x001a980001107983 */ /* 0x001ea20000300a00 */
[----:B------:R-:W-:-:S03]  /*7a200*/  PRMT R2, R23, 0x7632, R2 ;  /* 0x0000763217027816 */ /* 0x000fc60000000002 */
[----:B--2---:R0:W-:Y:S04]  /*7a210*/  STG.E.U16 [R16.64], R0 ;  /* 0x0000000010007986 */ /* 0x0041e8000c101506 */
[----:B0-----:R-:W2:Y:S04]  /*7a220*/  LDL.LU.64 R16, [R1+0x1a90] ;  /* 0x001a900001107983 */ /* 0x001ea80000300a00 */
[----:B--2---:R0:W-:Y:S01]  /*7a230*/  STG.E.U16 [R16.64], R23 ;  /* 0x0000001710007986 */ /* 0x0041e2000c101506 */
[----:B----4-:R1:W-:Y:S03]  /*7a240*/  STG.E.U16 [R20.64], R2 ;  /* 0x0000000214007986 */ /* 0x0103e6000c101506 */
[----:B0-----:R-:W2:Y:S01]  /*7a250*/  LDL.LU.64 R16, [R1+0x1a88] ;  /* 0x001a880001107983 */ /* 0x001ea20000300a00 */
[----:B-1----:R-:W3:Y:S01]  /*7a260*/  LDL.LU.64 R20, [R1+0x1a80] ;  /* 0x001a800001147983 */ /* 0x002ee20000300a00 */
[----:B--2---:R-:W-:-:S02]  /*7a270*/  PRMT R0, R16, 0x7632, R0 ;  /* 0x0000763210007816 */ /* 0x004fc40000000000 */
[----:B---3--:R-:W-:Y:S01]  /*7a280*/  PRMT R2, R20, 0x7632, R2 ;  /* 0x0000763214027816 */ /* 0x008fe20000000002 */
[----:B------:R0:W-:Y:S04]  /*7a290*/  STG.E.U16 [R12.64], R16 ;  /* 0x000000100c007986 */ /* 0x0001e8000c101506 */
[----:B------:R-:W-:Y:S01]  /*7a2a0*/  STL [R1+0x1a40], R17 ;  /* 0x001a401101007387 */ /* 0x000fe20000100800 */
[----:B------:R-:W-:Y:S02]  /*7a2b0*/  STG.E.U16 [R6.64], R0 ;  /* 0x0000000006007986 */ /* 0x000fe4000c101506 */
[----:B------:R1:W-:Y:S02]  /*7a2c0*/  STG.E.U16 [R10.64], R20 ;  /* 0x000000140a007986 */ /* 0x0003e4000c101506 */
[----:B-----5:R2:W-:Y:S01]  /*7a2d0*/  STG.E.U16 [R26.64], R2 ;  /* 0x000000021a007986 */ /* 0x0205e2000c101506 */
[----:B------:R3:W-:Y:S04]  /*7a2e0*/  STG.E.U16 [R28.64], R22 ;  /* 0x000000161c007986 */ /* 0x0007e8000c101506 */
[----:B0-----:R-:W4:Y:S01]  /*7a2f0*/  LDL.LU.64 R12, [R1+0x790] ;  /* 0x00079000010c7983 */ /* 0x001f220000300a00 */
[----:B-1----:R-:W5:Y:S02]  /*7a300*/  LDL.LU.64 R10, [R1+0x788] ;  /* 0x00078800010a7983 */ /* 0x002f640000300a00 */
[----:B------:R-:W-:Y:S01]  /*7a310*/  STL [R1+0x1a44], R21 ;  /* 0x001a441501007387 */ /* 0x000fe20000100800 */
[----:B--2---:R-:W2:Y:S01]  /*7a320*/  LDL.LU.64 R26, [R1+0x780] ;  /* 0x00078000011a7983 */ /* 0x004ea20000300a00 */
[----:B---3--:R-:W3:Y:S02]  /*7a330*/  LDL.LU.64 R28, [R1+0x758] ;  /* 0x00075800011c7983 */ /* 0x008ee40000300a00 */
[----:B------:R-:W2:Y:S02]  /*7a340*/  LDL.LU R23, [R1+0x94] ;  /* 0x0000940001177983 */ /* 0x000ea40000300800 */
[----:B------:R-:W2:Y:S01]  /*7a350*/  LDL.LU R14, [R1+0x14] ;  /* 0x00001400010e7983 */ /* 0x000ea20000300800 */
[----:B------:R-:W-:-:S05]  /*7a360*/  PRMT R0, R22, 0x7632, R0 ;  /* 0x0000763216007816 */ /* 0x000fca0000000000 */
[----:B------:R-:W-:Y:S01]  /*7a370*/  STG.E.U16 [R8.64], R0 ;  /* 0x0000000008007986 */ /* 0x000fe2000c101506 */
[----:B------:R0:W-:Y:S03]  /*7a380*/  STG.E.U16 [R18.64], R3 ;  /* 0x0000000312007986 */ /* 0x0001e6000c101506 */
[----:B--2---:R-:W-:Y:S01]  /*7a390*/  STL [R1+0x1a60], R14 ;  /* 0x001a600e01007387 */ /* 0x004fe20000100800 */
[----:B0-----:R-:W2:Y:S03]  /*7a3a0*/  LDL.LU.64 R18, [R1+0x740] ;  /* 0x0007400001127983 */ /* 0x001ea60000300a00 */
[----:B--2---:R0:W-:Y:S04]  /*7a3b0*/  STL.64 [R1+0x1a70], R18 ;  /* 0x001a701201007387 */ /* 0x0041e80000100a00 */
[----:B0-----:R-:W2:Y:S04]  /*7a3c0*/  LDL.LU.64 R18, [R1+0x748] ;  /* 0x0007480001127983 */ /* 0x001ea80000300a00 */
[----:B--2---:R0:W-:Y:S04]  /*7a3d0*/  STL.64 [R1+0x1a78], R18 ;  /* 0x001a781201007387 */ /* 0x0041e80000100a00 */
[----:B0-----:R-:W2:Y:S01]  /*7a3e0*/  LDL.LU.64 R18, [R1+0x750] ;  /* 0x0007500001127983 */ /* 0x001ea20000300a00 */
[----:B------:R-:W2:Y:S02]  /*7a3f0*/  LDL.LU R14, [R1+0x54] ;  /* 0x00005400010e7983 */ /* 0x000ea40000300800 */
[----:B------:R-:W2:Y:S02]  /*7a400*/  LDL.LU.64 R8, [R1+0x6f0] ;  /* 0x0006f00001087983 */ /* 0x000ea40000300a00 */
[----:B--2---:R0:W-:Y:S04]  /*7a410*/  STL.64 [R1+0x1a50], R8 ;  /* 0x001a500801007387 */ /* 0x0041e80000100a00 */
[----:B0-----:R-:W2:Y:S04]  /*7a420*/  LDL.LU.64 R8, [R1+0x6f8] ;  /* 0x0006f80001087983 */ /* 0x001ea80000300a00 */
[----:B--2---:R0:W-:Y:S04]  /*7a430*/  STL.64 [R1+0x1a58], R8 ;  /* 0x001a580801007387 */ /* 0x0041e80000100a00 */
[----:B0-----:R-:W2:Y:S01]  /*7a440*/  LDL.LU.64 R8, [R1+0x700] ;  /* 0x0007000001087983 */ /* 0x001ea20000300a00 */
[----:B------:R-:W-:-:S02]  /*7a450*/  PRMT R2, R3, 0x7632, R2 ;  /* 0x0000763203027816 */ /* 0x000fc40000000002 */
[----:B------:R-:W-:-:S03]  /*7a460*/  PRMT R0, R24, 0x7632, R0 ;  /* 0x0000763218007816 */ /* 0x000fc60000000000 */
[----:B----4-:R0:W-:Y:S01]  /*7a470*/  STG.E.U16 [R12.64], R2 ;  /* 0x000000020c007986 */ /* 0x0101e2000c101506 */
[----:B-----5:R-:W-:Y:S02]  /*7a480*/  STG.E.U16 [R10.64], R24 ;  /* 0x000000180a007986 */ /* 0x020fe4000c101506 */
[----:B------:R-:W-:Y:S02]  /*7a490*/  STG.E.U16 [R26.64], R0 ;  /* 0x000000001a007986 */ /* 0x000fe4000c101506 */
[----:B---3--:R-:W-:Y:S01]  /*7a4a0*/  STG.E.U16 [R28.64], R4 ;  /* 0x000000041c007986 */ /* 0x008fe2000c101506 */
[----:B0-----:R-:W-:-:S05]  /*7a4b0*/  PRMT R2, R4, 0x7632, R2 ;  /* 0x0000763204027816 */ /* 0x001fca0000000002 */
[----:B------:R-:W-:Y:S04]  /*7a4c0*/  STG.E.U16 [R18.64], R2 ;  /* 0x0000000212007986 */ /* 0x000fe8000c101506 */
[----:B--2---:R0:W-:Y:S04]  /*7a4d0*/  STL.64 [R1+0x1a68], R8 ;  /* 0x001a680801007387 */ /* 0x0041e80000100a00 */
[----:B0-----:R-:W2:Y:S01]  /*7a4e0*/  LDL.LU.64 R8, [R1+0x708] ;  /* 0x0007080001087983 */ /* 0x001ea20000300a00 */
[----:B------:R-:W3:Y:S02]  /*7a4f0*/  LDL.LU.64 R20, [R1+0x6e8] ;  /* 0x0006e80001147983 */ /* 0x000ee40000300a00 */
[----:B------:R-:W4:Y:S02]  /*7a500*/  LDL.LU R7, [R1+0x84] ;  /* 0x0000840001077983 */ /* 0x000f240000300800 */
[----:B------:R-:W5:Y:S01]  /*7a510*/  LDL.LU.64 R16, [R1+0x6e0] ;  /* 0x0006e00001107983 */ /* 0x000f620000300a00 */
[----:B------:R-:W2:Y:S01]  /*7a520*/  LDL.LU.64 R12, [R1+0x6b8] ;  /* 0x0006b800010c7983 */ /* 0x000ea20000300a00 */
[----:B------:R-:W2:Y:S02]  /*7a530*/  LDL.LU.64 R10, [R1+0x6b0] ;  /* 0x0006b000010a7983 */ /* 0x000ea40000300a00 */
[----:B------:R-:W2:Y:S02]  /*7a540*/  LDL.LU R6, [R1+0x4] ;  /* 0x0000040001067983 */ /* 0x000ea40000300800 */
[----:B------:R0:W-:Y:S02]  /*7a550*/  STL [R1+0x1a1c], R25 ;  /* 0x001a1c1901007387 */ /* 0x0001e40000100800 */
[----:B0-----:R-:W2:Y:S01]  /*7a560*/  LDL.LU.64 R24, [R1+0x668] ;  /* 0x0006680001187983 */ /* 0x001ea20000300a00 */
[----:B------:R-:W2:Y:S02]  /*7a570*/  LDL.LU.64 R26, [R1+0x660] ;  /* 0x00066000011a7983 */ /* 0x000ea40000300a00 */
[----:B------:R-:W2:Y:S02]  /*7a580*/  LDL.LU.64 R28, [R1+0x658] ;  /* 0x00065800011c7983 */ /* 0x000ea40000300a00 */
[----:B------:R-:W2:Y:S01]  /*7a590*/  LDL.LU R3, [R1+0x74] ;  /* 0x0000740001037983 */ /* 0x000ea20000300800 */
[----:B------:R0:W-:Y:S04]  /*7a5a0*/  STL [R1+0x1a00], R5 ;  /* 0x001a000501007387 */ /* 0x0001e80000100800 */
[----:B0-----:R-:W2:Y:S01]  /*7a5b0*/  LDL.LU.64 R4, [R1+0x6a0] ;  /* 0x0006a00001047983 */ /* 0x001ea20000300a00 */
[----:B------:R-:W2:Y:S01]  /*7a5c0*/  LDL.LU.64 R18, [R1+0x1a78] ;  /* 0x001a780001127983 */ /* 0x000ea20000300a00 */
[----:B------:R-:W-:-:S02]  /*7a5d0*/  PRMT R0, R23, 0x7632, R0 ;  /* 0x0000763217007816 */ /* 0x000fc40000000000 */
[----:B--2---:R0:W-:Y:S04]  /*7a5e0*/  STG.E.U16 [R18.64], R23 ;  /* 0x0000001712007986 */ /* 0x0041e8000c101506 */
[----:B0-----:R-:W2:Y:S01]  /*7a5f0*/  LDL.LU.64 R18, [R1+0x1a70] ;  /* 0x001a700001127983 */ /* 0x001ea20000300a00 */
[----:B------:R-:W3:Y:S01]  /*7a600*/  LDL.LU.64 R22, [R1+0x650] ;  /* 0x0006500001167983 */ /* 0x000ee20000300a00 */
[----:B------:R-:W-:Y:S02]  /*7a610*/  PRMT R2, R14, 0x7632, R2 ;  /* 0x000076320e027816 */ /* 0x000fe40000000002 */
[----:B--2---:R0:W-:Y:S01]  /*7a620*/  STG.E.U16 [R18.64], R0 ;  /* 0x0000000012007986 */ /* 0x0041e2000c101506 */
[----:B------:R1:W-:Y:S03]  /*7a630*/  STG.E.U16 [R8.64], R14 ;  /* 0x0000000e08007986 */ /* 0x0003e6000c101506 */
[----:B0-----:R-:W2:Y:S01]  /*7a640*/  LDL.LU.64 R18, [R1+0x648] ;  /* 0x0006480001127983 */ /* 0x001ea20000300a00 */
[----:B-1----:R-:W2:Y:S02]  /*7a650*/  LDL.LU.64 R8, [R1+0x1a68] ;  /* 0x001a680001087983 */ /* 0x002ea40000300a00 */
[----:B------:R-:W3:Y:S01]  /*7a660*/  LDL.LU R14, [R1+0x1a60] ;  /* 0x001a6000010e7983 */ /* 0x000ee20000300800 */
[----:B--2---:R0:W-:Y:S04]  /*7a670*/  STG.E.U16 [R8.64], R2 ;  /* 0x0000000208007986 */ /* 0x0041e8000c101506 */
[----:B0-----:R-:W2:Y:S01]  /*7a680*/  LDL.LU.64 R8, [R1+0x1a58] ;  /* 0x001a580001087983 */ /* 0x001ea20000300a00 */
[----:B---3--:R-:W-:-:S03]  /*7a690*/  PRMT R0, R14, 0x7632, R0 ;  /* 0x000076320e007816 */ /* 0x008fc60000000000 */
[----:B--2---:R0:W-:Y:S04]  /*7a6a0*/  STG.E.U16 [R8.64], R14 ;  /* 0x0000000e08007986 */ /* 0x0041e8000c101506 */
[----:B0-----:R-:W2:Y:S01]  /*7a6b0*/  LDL.LU.64 R8, [R1+0x1a50] ;  /* 0x001a500001087983 */ /* 0x001ea20000300a00 */
[----:B------:R-:W3:Y:S03]  /*7a6c0*/  LDL.LU R14, [R1+0x1a4c] ;  /* 0x001a4c00010e7983 */ /* 0x000ee60000300800 */
[----:B--2---:R0:W-:Y:S04]  /*7a6d0*/  STG.E.U16 [R8.64], R0 ;  /* 0x0000000008007986 */ /* 0x0041e8000c101506 */
[----:B0-----:R-:W2:Y:S01]  /*7a6e0*/  LDL.LU R9, [R1+0x1a48] ;  /* 0x001a480001097983 */ /* 0x001ea20000300800 */
[----:B----4-:R-:W-:-:S02]  /*7a6f0*/  PRMT R0, R7, 0x7632, R0 ;  /* 0x0000763207007816 */ /* 0x010fc40000000000 */
[----:B--2---:R-:W-:Y:S01]  /*7a700*/  PRMT R2, R9, 0x7632, R2 ;  /* 0x0000763209027816 */ /* 0x004fe20000000002 */
[----:B------:R0:W-:Y:S04]  /*7a710*/  STG.E.U16 [R20.64], R9 ;  /* 0x0000000914007986 */ /* 0x0001e8000c101506 */
[----:B-----5:R1:W-:Y:S01]  /*7a720*/  STG.E.U16 [R16.64], R2 ;  /* 0x0000000210007986 */ /* 0x0203e2000c101506 */
[----:B------:R2:W-:Y:S02]  /*7a730*/  STG.E.U16 [R12.64], R7 ;  /* 0x000000070c007986 */ /* 0x0005e4000c101506 */
[----:B------:R4:W-:Y:S01]  /*7a740*/  STG.E.U16 [R10.64], R0 ;  /* 0x000000000a007986 */ /* 0x0009e2000c101506 */
[----:B0-----:R-:W5:Y:S01]  /*7a750*/  LDL.LU R21, [R1+0x1a44] ;  /* 0x001a440001157983 */ /* 0x001f620000300800 */
[----:B------:R-:W3:Y:S03]  /*7a760*/  LDL.LU.64 R8, [R1+0x6a8] ;  /* 0x0006a80001087983 */ /* 0x000ee60000300a00 */
[----:B-1----:R-:W3:Y:S01]  /*7a770*/  LDL.LU R17, [R1+0x1a40] ;  /* 0x001a400001117983 */ /* 0x002ee20000300800 */
[----:B--2---:R-:W2:Y:S02]  /*7a780*/  LDL.LU R13, [R1+0x1a3c] ;  /* 0x001a3c00010d7983 */ /* 0x004ea40000300800 */
[----:B----4-:R-:W4:Y:S01]  /*7a790*/  LDL.LU R10, [R1+0x1a38] ;  /* 0x001a3800010a7983 */ /* 0x010f220000300800 */
[----:B------:R-:W-:-:S02]  /*7a7a0*/  PRMT R0, R6, 0x7632, R0 ;  /* 0x0000763206007816 */ /* 0x000fc40000000000 */
[----:B----4-:R-:W-:Y:S01]  /*7a7b0*/  PRMT R2, R10, 0x7632, R2 ;  /* 0x000076320a027816 */ /* 0x010fe20000000002 */
[----:B---3--:R0:W-:Y:S04]  /*7a7c0*/  STG.E.U16 [R8.64], R10 ;  /* 0x0000000a08007986 */ /* 0x0081e8000c101506 */
[----:B------:R1:W-:Y:S01]  /*7a7d0*/  STG.E.U16 [R4.64], R2 ;  /* 0x0000000204007986 */ /* 0x0003e2000c101506 */
[----:B------:R-:W-:Y:S02]  /*7a7e0*/  STG.E.U16 [R24.64], R6 ;  /* 0x0000000618007986 */ /* 0x000fe4000c101506 */
[----:B------:R-:W-:Y:S02]  /*7a7f0*/  STG.E.U16 [R26.64], R0 ;  /* 0x000000001a007986 */ /* 0x000fe4000c101506 */
[----:B--2---:R2:W-:Y:S01]  /*7a800*/  STG.E.U16 [R28.64], R13 ;  /* 0x0000000d1c007986 */ /* 0x0045e2000c101506 */
[----:B0-----:R-:W3:Y:S01]  /*7a810*/  LDL.LU.64 R10, [R1+0x640] ;  /* 0x00064000010a7983 */ /* 0x001ee20000300a00 */
[----:B------:R-:W4:Y:S01]  /*7a820*/  LDL.LU R8, [R1+0x34] ;  /* 0x0000340001087983 */ /* 0x000f220000300800 */
[----:B-1----:R-:W-:-:S02]  /*7a830*/  PRMT R2, R13, 0x7632, R2 ;  /* 0x000076320d027816 */ /* 0x002fc40000000002 */
[----:B--2---:R-:W2:Y:S01]  /*7a840*/  LDL.LU.64 R12, [R1+0x618] ;  /* 0x00061800010c7983 */ /* 0x004ea20000300a00 */
[----:B------:R-:W2:Y:S02]  /*7a850*/  LDL.LU.64 R6, [R1+0x610] ;  /* 0x0006100001067983 */ /* 0x000ea40000300a00 */
[----:B------:R-:W2:Y:S02]  /*7a860*/  LDL.LU.64 R26, [R1+0x608] ;  /* 0x00060800011a7983 */ /* 0x000ea40000300a00 */
[----:B------:R-:W2:Y:S01]  /*7a870*/  LDL.LU.64 R28, [R1+0x600] ;  /* 0x00060000011c7983 */ /* 0x000ea20000300a00 */
[----:B------:R-:W-:Y:S04]  /*7a880*/  STG.E.U16 [R22.64], R2 ;  /* 0x0000000216007986 */ /* 0x000fe8000c101506 */
[----:B------:R-:W2:Y:S01]  /*7a890*/  LDL.LU R9, [R1+0x64] ;  /* 0x0000640001097983 */ /* 0x000ea20000300800 */
[----:B------:R0:W-:Y:S03]  /*7a8a0*/  STG.E.U16 [R18.64], R3 ;  /* 0x0000000312007986 */ /* 0x0001e6000c101506 */
[----:B0-----:R-:W2:Y:S01]  /*7a8b0*/  LDL.LU.64 R18, [R1+0x5c8] ;  /* 0x0005c80001127983 */ /* 0x001ea20000300a00 */
[----:B------:R-:W2:Y:S03]  /*7a8c0*/  LDL.LU.64 R24, [R1+0x5a8] ;  /* 0x0005a80001187983 */ /* 0x000ea60000300a00 */
[----:B--2---:R0:W-:Y:S04]  /*7a8d0*/  STL.64 [R1+0x1a20], R24 ;  /* 0x001a201801007387 */ /* 0x0041e80000100a00 */
[----:B0-----:R-:W2:Y:S04]  /*7a8e0*/  LDL.LU.64 R24, [R1+0x5b0] ;  /* 0x0005b00001187983 */ /* 0x001ea80000300a00 */
[----:B--2---:R0:W-:Y:S04]  /*7a8f0*/  STL.64 [R1+0x1a28], R24 ;  /* 0x001a281801007387 */ /* 0x0041e80000100a00 */
[----:B0-----:R-:W2:Y:S04]  /*7a900*/  LDL.LU.64 R24, [R1+0x5b8] ;  /* 0x0005b80001187983 */ /* 0x001ea80000300a00 */
[----:B--2---:R0:W-:Y:S04]  /*7a910*/  STL.64 [R1+0x1a30], R24 ;  /* 0x001a301801007387 */ /* 0x0041e80000100a00 */
[----:B0-----:R-:W2:Y:S01]  /*7a920*/  LDL.LU.64 R24, [R1+0x5c0] ;  /* 0x0005c00001187983 */ /* 0x001ea20000300a00 */
[----:B------:R-:W2:Y:S01]  /*7a930*/  LDL.LU.64 R4, [R1+0x570] ;  /* 0x0005700001047983 */ /* 0x000ea20000300a00 */
[----:B------:R-:W-:-:S02]  /*7a940*/  PRMT R0, R3, 0x7632, R0 ;  /* 0x0000763203007816 */ /* 0x000fc40000000000 */
[----:B--2---:R0:W-:Y:S04]  /*7a950*/  STL.64 [R1+0x1a08], R4 ;  /* 0x001a080401007387 */ /* 0x0041e80000100a00 */
[----:B0-----:R-:W2:Y:S01]  /*7a960*/  LDL.LU.64 R4, [R1+0x578] ;  /* 0x0005780001047983 */ /* 0x001ea20000300a00 */
[----:B----4-:R-:W-:-:S03]  /*7a970*/  PRMT R2, R8, 0x7632, R2 ;  /* 0x0000763208027816 */ /* 0x010fc60000000002 */
[----:B---3--:R0:W-:Y:S01]  /*7a980*/  STG.E.U16 [R10.64], R0 ;  /* 0x000000000a007986 */ /* 0x0081e2000c101506 */
[----:B------:R-:W-:Y:S01]  /*7a990*/  MOV R3, R15 ;  /* 0x0000000f00037202 */ /* 0x000fe20000000f00 */
[----:B------:R-:W-:Y:S02]  /*7a9a0*/  STG.E.U16 [R12.64], R8 ;  /* 0x000000080c007986 */ /* 0x000fe4000c101506 */
[----:B------:R5:W-:Y:S01]  /*7a9b0*/  STG.E.U16 [R6.64], R2 ;  /* 0x0000000206007986 */ /* 0x000be2000c101506 */
[----:B------:R-:W-:Y:S01]  /*7a9c0*/  STG.E.U16 [R26.64], R17 ;  /* 0x000000111a007986 */ /* 0x000fe2000c101506 */
[----:B0-----:R-:W-:Y:S02]  /*7a9d0*/  PRMT R0, R17, 0x7632, R0 ;  /* 0x0000763211007816 */ /* 0x001fe40000000000 */
[----:B-----5:R-:W-:-:S03]  /*7a9e0*/  PRMT R2, R21, 0x7632, R2 ;  /* 0x0000763215027816 */ /* 0x020fc60000000002 */
[----:B------:R-:W-:Y:S01]  /*7a9f0*/  STG.E.U16 [R28.64], R0 ;  /* 0x000000001c007986 */ /* 0x000fe2000c101506 */
[----:B------:R-:W-:Y:S03]  /*7aa00*/  STG.E.U16 [R18.64], R21 ;  /* 0x0000001512007986 */ /* 0x000fe6000c101506 */
[----:B------:R-:W-:Y:S04]  /*7aa10*/  STG.E.U16 [R24.64], R2 ;  /* 0x0000000218007986 */ /* 0x000fe8000c101506 */
[----:B--2---:R0:W-:Y:S04]  /*7aa20*/  STL.64 [R1+0x1a10], R4 ;  /* 0x001a100401007387 */ /* 0x0041e80000100a00 */
[----:B0-----:R-:W2:Y:S01]  /*7aa30*/  LDL.LU.64 R4, [R1+0x5a0] ;  /* 0x0005a00001047983 */ /* 0x001ea20000300a00 */
[----:B------:R-:W3:Y:S02]  /*7aa40*/  LDL.LU R16, [R1+0x98] ;  /* 0x0000980001107983 */ /* 0x000ee40000300800 */
[----:B------:R-:W4:Y:S02]  /*7aa50*/  LDL.LU.64 R10, [R1+0x568] ;  /* 0x00056800010a7983 */ /* 0x000f240000300a00 */
[----:B------:R-:W5:Y:S01]  /*7aa60*/  LDL.LU.64 R22, [R1+0x520] ;  /* 0x0005200001167983 */ /* 0x000f620000300a00 */
[----:B------:R-:W2:Y:S01]  /*7aa70*/  LDL.LU R15, [R1+0x58] ;  /* 0x00005800010f7983 */ /* 0x000ea20000300800 */
[----:B------:R-:W2:Y:S02]  /*7aa80*/  LDL.LU.64 R12, [R1+0x518] ;  /* 0x00051800010c7983 */ /* 0x000ea40000300a00 */
[----:B------:R-:W2:Y:S02]  /*7aa90*/  LDL.LU R8, [R1+0x18] ;  /* 0x0000180001087983 */ /* 0x000ea40000300800 */
[----:B------:R-:W2:Y:S01]  /*7aaa0*/  LDL.LU.64 R6, [R1+0x510] ;  /* 0x0005100001067983 */ /* 0x000ea20000300a00 */
[----:B------:R-:W2:Y:S01]  /*7aab0*/  LDL.LU.64 R26, [R1+0x508] ;  /* 0x00050800011a7983 */ /* 0x000ea20000300a00 */
        /* <DEDUP_REMOVED lines=8> */
[----:B--2---:R0:W-:Y:S04]  /*7ab40*/  STG.E.U16 [R24.64], R0 ;  /* 0x0000000018007986 */ /* 0x0041e8000c101506 */
[----:B0-----:R-:W2:Y:S04]  /*7ab50*/  LDL.LU.64 R24, [R1+0x1a20] ;  /* 0x001a200001187983 */ /* 0x001ea80000300a00 */
[----:B--2---:R0:W-:Y:S01]  /*7ab60*/  STG.E.U16 [R24.64], R14 ;  /* 0x0000000e18007986 */ /* 0x0041e2000c101506 */
[----:B------:R1:W-:Y:S03]  /*7ab70*/  STG.E.U16 [R4.64], R2 ;  /* 0x0000000204007986 */ /* 0x0003e6000c101506 */
[----:B0-----:R-:W2:Y:S01]  /*7ab80*/  LDL.LU R25, [R1+0x1a1c] ;  /* 0x001a1c0001197983 */ /* 0x001ea20000300800 */
[----:B------:R-:W2:Y:S02]  /*7ab90*/  LDL.LU R14, [R1+0x1a18] ;  /* 0x001a1800010e7983 */ /* 0x000ea40000300800 */
[----:B-1----:R-:W2:Y:S02]  /*7aba0*/  LDL.LU.64 R4, [R1+0x1a10] ;  /* 0x001a100001047983 */ /* 0x002ea40000300a00 */
[----:B--2---:R0:W-:Y:S04]  /*7abb0*/  STG.E.U16 [R4.64], R25 ;  /* 0x0000001904007986 */ /* 0x0041e8000c101506 */
[----:B0-----:R-:W2:Y:S01]  /*7abc0*/  LDL.LU.64 R4, [R1+0x1a08] ;  /* 0x001a080001047983 */ /* 0x001ea20000300a00 */
[----:B------:R-:W-:-:S02]  /*7abd0*/  PRMT R0, R25, 0x7632, R0 ;  /* 0x0000763219007816 */ /* 0x000fc40000000000 */
[----:B------:R-:W3:Y:S03]  /*7abe0*/  LDL.LU.64 R24, [R1+0x560] ;  /* 0x0005600001187983 */ /* 0x000ee60000300a00 */
[----:B--2---:R0:W-:Y:S04]  /*7abf0*/  STG.E.U16 [R4.64], R0 ;  /* 0x0000000004007986 */ /* 0x0041e8000c101506 */
[----:B0-----:R-:W2:Y:S01]  /*7ac00*/  LDL.LU R5, [R1+0x1a00] ;  /* 0x001a000001057983 */ /* 0x001ea20000300800 */
[----:B---3--:R-:W-:Y:S02]  /*7ac10*/  PRMT R0, R16, 0x7632, R0 ;  /* 0x0000763210007816 */ /* 0x008fe40000000000 */
[----:B--2---:R-:W-:Y:S01]  /*7ac20*/  PRMT R2, R5, 0x7632, R2 ;  /* 0x0000763205027816 */ /* 0x004fe20000000002 */
[----:B----4-:R0:W-:Y:S04]  /*7ac30*/  STG.E.U16 [R10.64], R5 ;  /* 0x000000050a007986 */ /* 0x0101e8000c101506 */
[----:B------:R1:W-:Y:S01]  /*7ac40*/  STG.E.U16 [R24.64], R2 ;  /* 0x0000000218007986 */ /* 0x0003e2000c101506 */
[----:B------:R-:W-:Y:S02]  /*7ac50*/  STG.E.U16 [R20.64], R16 ;  /* 0x0000001014007986 */ /* 0x000fe4000c101506 */
[----:B-----5:R2:W-:Y:S02]  /*7ac60*/  STG.E.U16 [R22.64], R0 ;  /* 0x0000000016007986 */ /* 0x0205e4000c101506 */
[----:B------:R3:W-:Y:S01]  /*7ac70*/  STG.E.U16 [R12.64], R15 ;  /* 0x0000000f0c007986 */ /* 0x0007e2000c101506 */
[----:B0-----:R-:W4:Y:S01]  /*7ac80*/  LDL.LU.64 R10, [R1+0x19f8] ;  /* 0x0019f800010a7983 */ /* 0x001f220000300a00 */
[----:B-1----:R-:W-:-:S03]  /*7ac90*/  PRMT R2, R15, 0x7632, R2 ;  /* 0x000076320f027816 */ /* 0x002fc60000000002 */
[----:B--2---:R-:W2:Y:S01]  /*7aca0*/  LDL.LU R23, [R1+0x88] ;  /* 0x0000880001177983 */ /* 0x004ea20000300800 */
[----:B------:R-:W5:Y:S02]  /*7acb0*/  LDL.LU.64 R4, [R1+0x4c8] ;  /* 0x0004c80001047983 */ /* 0x000f640000300a00 */
[----:B------:R-:W2:Y:S02]  /*7acc0*/  LDL.LU.64 R24, [R1+0x4c0] ;  /* 0x0004c00001187983 */ /* 0x000ea40000300a00 */
[----:B------:R-:W2:Y:S01]  /*7acd0*/  LDL.LU R16, [R1+0x48] ;  /* 0x0000480001107983 */ /* 0x000ea20000300800 */
[----:B------:R-:W-:Y:S04]  /*7ace0*/  STG.E.U16 [R6.64], R2 ;  /* 0x0000000206007986 */ /* 0x000fe8000c101506 */
[----:B------:R-:W2:Y:S01]  /*7acf0*/  LDL.LU.64 R20, [R1+0x4a0] ;  /* 0x0004a00001147983 */ /* 0x000ea20000300a00 */
[----:B------:R-:W-:Y:S01]  /*7ad00*/  PRMT R0, R8, 0x7632, R0 ;  /* 0x0000763208007816 */ /* 0x000fe20000000000 */
[----:B---3--:R-:W3:Y:S02]  /*7ad10*/  LDL.LU R15, [R1+0x8] ;  /* 0x00000800010f7983 */ /* 0x008ee40000300800 */
[----:B------:R0:W-:Y:S02]  /*7ad20*/  STG.E.U16 [R26.64], R8 ;  /* 0x000000081a007986 */ /* 0x0001e4000c101506 */
[----:B0-----:R-:W2:Y:S01]  /*7ad30*/  LDL.LU.64 R8, [R1+0x498] ;  /* 0x0004980001087983 */ /* 0x001ea20000300a00 */
[----:B------:R-:W2:Y:S03]  /*7ad40*/  LDL.LU.64 R12, [R1+0x488] ;  /* 0x00048800010c7983 */ /* 0x000ea60000300a00 */
[----:B------:R-:W-:Y:S04]  /*7ad50*/  STG.E.U16 [R28.64], R0 ;  /* 0x000000001c007986 */ /* 0x000fe8000c101506 */
[----:B----4-:R-:W-:Y:S04]  /*7ad60*/  STG.E.U16 [R18.64], R10 ;  /* 0x0000000a12007986 */ /* 0x010fe8000c101506 */
[----:B--2---:R0:W-:Y:S04]  /*7ad70*/  STL.64 [R1+0x19f0], R12 ;  /* 0x0019f00c01007387 */ /* 0x0041e80000100a00 */
[----:B0-----:R-:W3:Y:S01]  /*7ad80*/  LDL.LU.64 R12, [R1+0x490] ;  /* 0x00049000010c7983 */ /* 0x001ee20000300a00 */
[----:B------:R-:W2:Y:S02]  /*7ad90*/  LDL.LU R6, [R1+0x78] ;  /* 0x0000780001067983 */ /* 0x000ea40000300800 */
        /* <DEDUP_REMOVED lines=8> */
[----:B----4-:R0:W-:Y:S04]  /*7ae20*/  STL.64 [R1+0x19e0], R18 ;  /* 0x0019e01201007387 */ /* 0x0101e80000100a00 */
[----:B0-----:R-:W4:Y:S01]  /*7ae30*/  LDL.LU.64 R18, [R1+0x480] ;  /* 0x0004800001127983 */ /* 0x001f220000300a00 */
[----:B------:R-:W2:Y:S02]  /*7ae40*/  LDL.LU R7, [R1+0x38] ;  /* 0x0000380001077983 */ /* 0x000ea40000300800 */
[----:B------:R-:W2:Y:S02]  /*7ae50*/  LDL.LU.64 R26, [R1+0x458] ;  /* 0x00045800011a7983 */ /* 0x000ea40000300a00 */
[----:B------:R-:W2:Y:S01]  /*7ae60*/  LDL.LU.64 R28, [R1+0x450] ;  /* 0x00045000011c7983 */ /* 0x000ea20000300a00 */
[----:B------:R0:W-:Y:S04]  /*7ae70*/  STL [R1+0x1978], R11 ;  /* 0x0019780b01007387 */ /* 0x0001e80000100800 */
[----:B0-----:R-:W2:Y:S01]  /*7ae80*/  LDL.LU.64 R10, [R1+0x4d0] ;  /* 0x0004d000010a7983 */ /* 0x001ea20000300a00 */
[----:B------:R-:W-:-:S03]  /*7ae90*/  PRMT R0, R23, 0x7632, R0 ;  /* 0x0000763217007816 */ /* 0x000fc60000000000 */
[----:B--2---:R0:W-:Y:S01]  /*7aea0*/  STG.E.U16 [R10.64], R2 ;  /* 0x000000020a007986 */ /* 0x0041e2000c101506 */
[----:B-----5:R1:W-:Y:S02]  /*7aeb0*/  STG.E.U16 [R4.64], R23 ;  /* 0x0000001704007986 */ /* 0x0203e4000c101506 */
[----:B------:R2:W-:Y:S02]  /*7aec0*/  STG.E.U16 [R24.64], R0 ;  /* 0x0000000018007986 */ /* 0x0005e4000c101506 */
[----:B------:R5:W-:Y:S01]  /*7aed0*/  STG.E.U16 [R20.64], R16 ;  /* 0x0000001014007986 */ /* 0x000be2000c101506 */
[----:B0-----:R-:W-:Y:S01]  /*7aee0*/  PRMT R2, R16, 0x7632, R2 ;  /* 0x0000763210027816 */ /* 0x001fe20000000002 */
[----:B-1----:R-:W4:Y:S01]  /*7aef0*/  LDL.LU.64 R22, [R1+0x448] ;  /* 0x0004480001167983 */ /* 0x002f220000300a00 */
[----:B------:R-:W4:Y:S02]  /*7af00*/  LDL.LU.64 R10, [R1+0x430] ;  /* 0x00043000010a7983 */ /* 0x000f240000300a00 */
[----:B------:R-:W4:Y:S02]  /*7af10*/  LDL.LU.64 R4, [R1+0x428] ;  /* 0x0004280001047983 */ /* 0x000f240000300a00 */
[----:B--2---:R-:W2:Y:S01]  /*7af20*/  LDL.LU.64 R24, [R1+0x410] ;  /* 0x0004100001187983 */ /* 0x004ea20000300a00 */
[----:B-----5:R-:W5:Y:S04]  /*7af30*/  LDL.LU.64 R20, [R1+0x408] ;  /* 0x0004080001147983 */ /* 0x020f680000300a00 */
[----:B------:R0:W-:Y:S01]  /*7af40*/  STG.E.U16 [R8.64], R2 ;  /* 0x0000000208007986 */ /* 0x0001e2000c101506 */
[----:B------:R-:W2:Y:S02]  /*7af50*/  LDL.LU.64 R16, [R1+0x400] ;  /* 0x0004000001107983 */ /* 0x000ea40000300a00 */
[----:B---3--:R1:W-:Y:S01]  /*7af60*/  STG.E.U16 [R12.64], R15 ;  /* 0x0000000f0c007986 */ /* 0x0083e2000c101506 */
[----:B0-----:R-:W3:Y:S01]  /*7af70*/  LDL.LU.64 R8, [R1+0x3f8] ;  /* 0x0003f80001087983 */ /* 0x001ee20000300a00 */
[----:B-1----:R-:W2:Y:S01]  /*7af80*/  LDL.LU.64 R12, [R1+0x19f0] ;  /* 0x0019f000010c7983 */ /* 0x002ea20000300a00 */
[----:B------:R-:W-:-:S02]  /*7af90*/  PRMT R0, R15, 0x7632, R0 ;  /* 0x000076320f007816 */ /* 0x000fc40000000000 */
[----:B------:R-:W3:Y:S04]  /*7afa0*/  LDL.LU R15, [R1+0x19e8] ;  /* 0x0019e800010f7983 */ /* 0x000ee80000300800 */
[----:B--2---:R0:W-:Y:S01]  /*7afb0*/  STG.E.U16 [R12.64], R0 ;  /* 0x000000000c007986 */ /* 0x0041e2000c101506 */
[----:B----4-:R1:W-:Y:S03]  /*7afc0*/  STG.E.U16 [R18.64], R14 ;  /* 0x0000000e12007986 */ /* 0x0103e6000c101506 */
[----:B0-----:R-:W2:Y:S01]  /*7afd0*/  LDL.LU.64 R12, [R1+0x3b8] ;  /* 0x0003b800010c7983 */ /* 0x001ea20000300a00 */
[----:B-1----:R-:W4:Y:S01]  /*7afe0*/  LDL.LU.64 R18, [R1+0x19e0] ;  /* 0x0019e00001127983 */ /* 0x002f220000300a00 */
[----:B------:R-:W-:Y:S01]  /*7aff0*/  PRMT R2, R14, 0x7632, R2 ;  /* 0x000076320e027816 */ /* 0x000fe20000000002 */
[----:B---3--:R0:W-:Y:S02]  /*7b000*/  STL [R1+0x1934], R15 ;  /* 0x0019340f01007387 */ /* 0x0081e40000100800 */
[----:B0-----:R-:W3:Y:S04]  /*7b010*/  LDL.LU.64 R14, [R1+0x438] ;  /* 0x00043800010e7983 */ /* 0x001ee80000300a00 */
[----:B----4-:R0:W-:Y:S04]  /*7b020*/  STG.E.U16 [R18.64], R2 ;  /* 0x0000000212007986 */ /* 0x0101e8000c101506 */
[----:B0-----:R-:W4:Y:S01]  /*7b030*/  LDL.LU.64 R18, [R1+0x19d8] ;  /* 0x0019d80001127983 */ /* 0x001f220000300a00 */
[----:B------:R-:W-:-:S03]  /*7b040*/  PRMT R0, R6, 0x7632, R0 ;  /* 0x0000763206007816 */ /* 0x000fc60000000000 */
[----:B----4-:R0:W-:Y:S04]  /*7b050*/  STG.E.U16 [R18.64], R6 ;  /* 0x0000000612007986 */ /* 0x0101e8000c101506 */
[----:B0-----:R-:W4:Y:S01]  /*7b060*/  LDL.LU.64 R18, [R1+0x19d0] ;  /* 0x0019d00001127983 */ /* 0x001f220000300a00 */
[----:B------:R-:W2:Y:S03]  /*7b070*/  LDL.LU R6, [R1+0x19c8] ;  /* 0x0019c80001067983 */ /* 0x000ea60000300800 */
[----:B----4-:R0:W-:Y:S04]  /*7b080*/  STG.E.U16 [R18.64], R0 ;  /* 0x0000000012007986 */ /* 0x0101e8000c101506 */
[----:B0-----:R-:W4:Y:S01]  /*7b090*/  LDL.LU.64 R18, [R1+0x19c0] ;  /* 0x0019c00001127983 */ /* 0x001f220000300a00 */
[----:B------:R-:W-:-:S03]  /*7b0a0*/  PRMT R2, R7, 0x7632, R2 ;  /* 0x0000763207027816 */ /* 0x000fc60000000002 */
[----:B----4-:R0:W-:Y:S04]  /*7b0b0*/  STG.E.U16 [R18.64], R7 ;  /* 0x0000000712007986 */ /* 0x0101e8000c101506 */
[----:B0-----:R-:W4:Y:S01]  /*7b0c0*/  LDL.LU.64 R18, [R1+0x19b8] ;  /* 0x0019b80001127983 */ /* 0x001f220000300a00 */
[----:B------:R0:W-:Y:S03]  /*7b0d0*/  STG.E.U16 [R26.64], R2 ;  /* 0x000000021a007986 */ /* 0x0001e6000c101506 */
[----:B0-----:R-:W2:Y:S01]  /*7b0e0*/  LDL.LU R26, [R1+0x19b0] ;  /* 0x0019b000011a7983 */ /* 0x001ea20000300800 */
[----:B----4-:R-:W-:-:S03]  /*7b0f0*/  PRMT R0, R18, 0x7632, R0 ;  /* 0x0000763212007816 */ /* 0x010fc60000000000 */
[----:B------:R0:W-:Y:S04]  /*7b100*/  STG.E.U16 [R28.64], R18 ;  /* 0x000000121c007986 */ /* 0x0001e8000c101506 */
[----:B------:R-:W-:Y:S04]  /*7b110*/  STG.E.U16 [R22.64], R0 ;  /* 0x0000000016007986 */ /* 0x000fe8000c101506 */
[----:B0-----:R-:W4:Y:S01]  /*7b120*/  LDL.LU.64 R28, [R1+0x19a8] ;  /* 0x0019a800011c7983 */ /* 0x001f220000300a00 */
[----:B------:R0:W-:Y:S03]  /*7b130*/  STL [R1+0x1930], R19 ;  /* 0x0019301301007387 */ /* 0x0001e60000100800 */
[----:B0-----:R-:W2:Y:S01]  /*7b140*/  LDL.LU.64 R18, [R1+0x440] ;  /* 0x0004400001127983 */ /* 0x001ea20000300a00 */
[----:B------:R-:W2:Y:S01]  /*7b150*/  LDL.LU.64 R22, [R1+0x19a0] ;  /* 0x0019a00001167983 */ /* 0x000ea20000300a00 */
[----:B----4-:R-:W-:-:S02]  /*7b160*/  PRMT R0, R28, 0x7632, R0 ;  /* 0x000076321c007816 */ /* 0x010fc40000000000 */
[----:B--2---:R-:W-:Y:S01]  /*7b170*/  PRMT R2, R22, 0x7632, R2 ;  /* 0x0000763216027816 */ /* 0x004fe20000000002 */
[----:B------:R-:W-:Y:S04]  /*7b180*/  STG.E.U16 [R18.64], R22 ;  /* 0x0000001612007986 */ /* 0x000fe8000c101506 */
[----:B---3--:R0:W-:Y:S01]  /*7b190*/  STG.E.U16 [R14.64], R2 ;  /* 0x000000020e007986 */ /* 0x0081e2000c101506 */
[----:B------:R1:W-:Y:S02]  /*7b1a0*/  STG.E.U16 [R10.64], R28 ;  /* 0x0000001c0a007986 */ /* 0x0003e4000c101506 */
[----:B------:R2:W-:Y:S02]  /*7b1b0*/  STG.E.U16 [R4.64], R0 ;  /* 0x0000000004007986 */ /* 0x0005e4000c101506 */
[----:B------:R3:W-:Y:S01]  /*7b1c0*/  STG.E.U16 [R24.64], R29 ;  /* 0x0000001d18007986 */ /* 0x0007e2000c101506 */
[----:B------:R-:W-:Y:S01]  /*7b1d0*/  STL [R1+0x1938], R23 ;  /* 0x0019381701007387 */ /* 0x000fe20000100800 */
[----:B0-----:R-:W-:-:S03]  /*7b1e0*/  PRMT R2, R29, 0x7632, R2 ;  /* 0x000076321d027816 */ /* 0x001fc60000000002 */
[----:B-1----:R-:W4:Y:S01]  /*7b1f0*/  LDL.LU R28, [R1+0x199c] ;  /* 0x00199c00011c7983 */ /* 0x002f220000300800 */
[----:B--2---:R-:W-:Y:S01]  /*7b200*/  PRMT R0, R26, 0x7632, R0 ;  /* 0x000076321a007816 */ /* 0x004fe20000000000 */
[----:B---3--:R-:W2:Y:S02]  /*7b210*/  LDL.LU R29, [R1+0x1998] ;  /* 0x00199800011d7983 */ /* 0x008ea40000300800 */
[----:B-----5:R-:W-:Y:S01]  /*7b220*/  STG.E.U16 [R20.64], R2 ;  /* 0x0000000214007986 */ /* 0x020fe2000c101506 */
[----:B------:R-:W-:Y:S02]  /*7b230*/  STG.E.U16 [R16.64], R26 ;  /* 0x0000001a10007986 */ /* 0x000fe4000c101506 */
[----:B------:R0:W-:Y:S02]  /*7b240*/  STG.E.U16 [R8.64], R0 ;  /* 0x0000000008007986 */ /* 0x0001e4000c101506 */
[----:B------:R1:W-:Y:S01]  /*7b250*/  STG.E.U16 [R12.64], R6 ;  /* 0x000000060c007986 */ /* 0x0003e2000c101506 */
[----:B0-----:R-:W3:Y:S01]  /*7b260*/  LDL.LU R9, [R1+0xc] ;  /* 0x00000c0001097983 */ /* 0x001ee20000300800 */
[----:B------:R-:W5:Y:S02]  /*7b270*/  LDL.LU.64 R20, [R1+0x3f0] ;  /* 0x0003f00001147983 */ /* 0x000f640000300a00 */
[----:B------:R-:W2:Y:S02]  /*7b280*/  LDL.LU.64 R16, [R1+0x3e8] ;  /* 0x0003e80001107983 */ /* 0x000ea40000300a00 */
[----:B-1----:R-:W2:Y:S01]  /*7b290*/  LDL.LU.64 R12, [R1+0x3e0] ;  /* 0x0003e000010c7983 */ /* 0x002ea20000300a00 */
[----:B------:R-:W2:Y:S01]  /*7b2a0*/  LDL.LU.64 R10, [R1+0x398] ;  /* 0x00039800010a7983 */ /* 0x000ea20000300a00 */
[----:B------:R-:W-:-:S03]  /*7b2b0*/  MOV R8, R3 ;  /* 0x0000000300087202 */ /* 0x000fc60000000f00 */
[----:B--2---:R0:W-:Y:S04]  /*7b2c0*/  STL [R1+0x197c], R11 ;  /* 0x00197c0b01007387 */ /* 0x0041e80000100800 */
[----:B0-----:R-:W2:Y:S04]  /*7b2d0*/  LDL.LU R11, [R1+0x1c] ;  /* 0x00001c00010b7983 */ /* 0x001ea80000300800 */
[----:B--2---:R0:W-:Y:S04]  /*7b2e0*/  STL.64 [R1+0x1990], R10 ;  /* 0x0019900a01007387 */ /* 0x0041e80000100a00 */
[----:B0-----:R-:W4:Y:S01]  /*7b2f0*/  LDL.LU.64 R10, [R1+0x418] ;  /* 0x00041800010a7983 */ /* 0x001f220000300a00 */
[----:B------:R-:W2:Y:S02]  /*7b300*/  LDL.LU R3, [R1+0x8c] ;  /* 0x00008c0001037983 */ /* 0x000ea40000300800 */
[----:B---3--:R0:W-:Y:S02]  /*7b310*/  STL.64 [R1+0x1948], R8 ;  /* 0x0019480801007387 */ /* 0x0081e40000100a00 */
        /* <DEDUP_REMOVED lines=12> */
[----:B0-----:R-:W3:Y:S01]  /*7b3e0*/  LDL.LU.64 R8, [R1+0x420] ;  /* 0x0004200001087983 */ /* 0x001ee20000300a00 */
[----:B------:R-:W2:Y:S02]  /*7b3f0*/  LDL.LU R26, [R1+0x4c] ;  /* 0x00004c00011a7983 */ /* 0x000ea40000300800 */
[----:B------:R-:W2:Y:S01]  /*7b400*/  LDL.LU.64 R22, [R1+0x3c8] ;  /* 0x0003c80001167983 */ /* 0x000ea20000300a00 */
[----:B------:R-:W-:-:S02]  /*7b410*/  PRMT R0, R6, 0x7632, R0 ;  /* 0x0000763206007816 */ /* 0x000fc40000000000 */
[----:B------:R-:W-:-:S03]  /*7b420*/  PRMT R2, R29, 0x7632, R2 ;  /* 0x000076321d027816 */ /* 0x000fc60000000002 */
[----:B-----5:R0:W-:Y:S01]  /*7b430*/  STG.E.U16 [R20.64], R0 ;  /* 0x0000000014007986 */ /* 0x0201e2000c101506 */
[----:B------:R-:W-:Y:S02]  /*7b440*/  STG.E.U16 [R16.64], R29 ;  /* 0x0000001d10007986 */ /* 0x000fe4000c101506 */
[----:B------:R-:W-:Y:S02]  /*7b450*/  STG.E.U16 [R12.64], R2 ;  /* 0x000000020c007986 */ /* 0x000fe4000c101506 */
[----:B----4-:R-:W-:Y:S01]  /*7b460*/  STG.E.U16 [R10.64], R28 ;  /* 0x0000001c0a007986 */ /* 0x010fe2000c101506 */
[----:B0-----:R-:W-:Y:S01]  /*7b470*/  PRMT R0, R28, 0x7632, R0 ;  /* 0x000076321c007816 */ /* 0x001fe20000000000 */
[----:B--2---:R0:W-:Y:S04]  /*7b480*/  STL.64 [R1+0x1940], R22 ;  /* 0x0019401601007387 */ /* 0x0041e80000100a00 */
[----:B---3--:R1:W-:Y:S04]  /*7b490*/  STG.E.U16 [R8.64], R0 ;  /* 0x0000000008007986 */ /* 0x0083e8000c101506 */
[----:B0-----:R-:W2:Y:S01]  /*7b4a0*/  LDL.LU.64 R22, [R1+0x3d0] ;  /* 0x0003d00001167983 */ /* 0x001ea20000300a00 */
[----:B------:R-:W3:Y:S02]  /*7b4b0*/  LDL.LU.64 R14, [R1+0x3c0] ;  /* 0x0003c000010e7983 */ /* 0x000ee40000300a00 */
[----:B------:R-:W4:Y:S02]  /*7b4c0*/  LDL.LU R27, [R1+0x7c] ;  /* 0x00007c00011b7983 */ /* 0x000f240000300800 */
[----:B------:R-:W5:Y:S01]  /*7b4d0*/  LDL.LU.64 R18, [R1+0x380] ;  /* 0x0003800001127983 */ /* 0x000f620000300a00 */
[----:B------:R-:W2:Y:S01]  /*7b4e0*/  LDL.LU.64 R6, [R1+0x370] ;  /* 0x0003700001067983 */ /* 0x000ea20000300a00 */
[----:B------:R-:W2:Y:S02]  /*7b4f0*/  LDL.LU.64 R4, [R1+0x358] ;  /* 0x0003580001047983 */ /* 0x000ea40000300a00 */
[----:B------:R-:W2:Y:S02]  /*7b500*/  LDL.LU.64 R24, [R1+0x368] ;  /* 0x0003680001187983 */ /* 0x000ea40000300a00 */
[----:B------:R-:W2:Y:S01]  /*7b510*/  LDL.LU.64 R20, [R1+0x360] ;  /* 0x0003600001147983 */ /* 0x000ea20000300a00 */
[----:B------:R-:W2:Y:S01]  /*7b520*/  LDL.LU.64 R16, [R1+0x350] ;  /* 0x0003500001107983 */ /* 0x000ea20000300a00 */
[----:B------:R-:W2:Y:S02]  /*7b530*/  LDL.LU.64 R12, [R1+0x320] ;  /* 0x00032000010c7983 */ /* 0x000ea40000300a00 */
[----:B------:R-:W2:Y:S02]  /*7b540*/  LDL.LU.64 R10, [R1+0x1990] ;  /* 0x00199000010a7983 */ /* 0x000ea40000300a00 */
[----:B------:R-:W3:Y:S01]  /*7b550*/  LDL.LU.64 R28, [R1+0x348] ;  /* 0x00034800011c7983 */ /* 0x000ee20000300a00 */
[----:B-1----:R-:W3:Y:S01]  /*7b560*/  LDL.LU.64 R8, [R1+0x1988] ;  /* 0x0019880001087983 */ /* 0x002ee20000300a00 */
[----:B--2---:R-:W-:-:S03]  /*7b570*/  PRMT R2, R11, 0x7632, R2 ;  /* 0x000076320b027816 */ /* 0x004fc60000000002 */
[----:B---3--:R0:W-:Y:S04]  /*7b580*/  STG.E.U16 [R8.64], R11 ;  /* 0x0000000b08007986 */ /* 0x0081e8000c101506 */
[----:B0-----:R-:W2:Y:S01]  /*7b590*/  LDL.LU.64 R8, [R1+0x1980] ;  /* 0x0019800001087983 */ /* 0x001ea20000300a00 */
[----:B------:R-:W3:Y:S03]  /*7b5a0*/  LDL.LU R11, [R1+0x197c] ;  /* 0x00197c00010b7983 */ /* 0x000ee60000300800 */
[----:B---3--:R0:W-:Y:S04]  /*7b5b0*/  STG.E.U16 [R10.64], R2 ;  /* 0x000000020a007986 */ /* 0x0081e8000c101506 */
[----:B0-----:R-:W2:Y:S04]  /*7b5c0*/  LDL.LU R11, [R1+0x1978] ;  /* 0x00197800010b7983 */ /* 0x001ea80000300800 */
[----:B--2---:R0:W-:Y:S04]  /*7b5d0*/  STG.E.U16 [R8.64], R11 ;  /* 0x0000000b08007986 */ /* 0x0041e8000c101506 */
[----:B0-----:R-:W2:Y:S01]  /*7b5e0*/  LDL.LU.64 R8, [R1+0x1970] ;  /* 0x0019700001087983 */ /* 0x001ea20000300a00 */
[----:B------:R-:W-:-:S02]  /*7b5f0*/  PRMT R0, R11, 0x7632, R0 ;  /* 0x000076320b007816 */ /* 0x000fc40000000000 */
[----:B------:R-:W3:Y:S03]  /*7b600*/  LDL.LU.64 R10, [R1+0x378] ;  /* 0x00037800010a7983 */ /* 0x000ee60000300a00 */
        /* <DEDUP_REMOVED lines=8> */
[----:B------:R-:W-:-:S03]  /*7b690*/  PRMT R0, R26, 0x7632, R0 ;  /* 0x000076321a007816 */ /* 0x000fc60000000000 */
[----:B--2---:R0:W-:Y:S02]  /*7b6a0*/  STG.E.U16 [R8.64], R26 ;  /* 0x0000001a08007986 */ /* 0x0041e4000c101506 */
[----:B------:R1:W-:Y:S02]  /*7b6b0*/  STG.E.U16 [R22.64], R0 ;  /* 0x0000000016007986 */ /* 0x0003e4000c101506 */
[----:B0-----:R-:W2:Y:S01]  /*7b6c0*/  LDL.LU.64 R8, [R1+0x1948] ;  /* 0x0019480001087983 */ /* 0x001ea20000300a00 */
[----:B-1----:R-:W3:Y:S01]  /*7b6d0*/  LDL.LU.64 R22, [R1+0x1940] ;  /* 0x0019400001167983 */ /* 0x002ee20000300a00 */
[----:B--2---:R-:W-:Y:S02]  /*7b6e0*/  PRMT R2, R9, 0x7632, R2 ;  /* 0x0000763209027816 */ /* 0x004fe40000000002 */
[----:B---3--:R0:W-:Y:S04]  /*7b6f0*/  STG.E.U16 [R22.64], R9 ;  /* 0x0000000916007986 */ /* 0x0081e8000c101506 */
[----:B------:R1:W-:Y:S04]  /*7b700*/  STG.E.U16 [R14.64], R2 ;  /* 0x000000020e007986 */ /* 0x0003e8000c101506 */
[----:B0-----:R-:W2:Y:S04]  /*7b710*/  LDL.LU R23, [R1+0x1938] ;  /* 0x0019380001177983 */ /* 0x001ea80000300800 */
[----:B-1----:R-:W5:Y:S01]  /*7b720*/  LDL.LU R15, [R1+0x1934] ;  /* 0x00193400010f7983 */ /* 0x002f620000300800 */
[----:B----4-:R-:W-:-:S03]  /*7b730*/  PRMT R2, R27, 0x7632, R2 ;  /* 0x000076321b027816 */ /* 0x010fc60000000002 */
[----:B-----5:R0:W-:Y:S04]  /*7b740*/  STG.E.U16 [R18.64], R15 ;  /* 0x0000000f12007986 */ /* 0x0201e8000c101506 */
[----:B0-----:R-:W3:Y:S01]  /*7b750*/  LDL.LU R19, [R1+0x1930] ;  /* 0x0019300001137983 */ /* 0x001ee20000300800 */
[----:B------:R-:W-:-:S05]  /*7b760*/  PRMT R0, R15, 0x7632, R0 ;  /* 0x000076320f007816 */ /* 0x000fca0000000000 */
[----:B------:R0:W-:Y:S01]  /*7b770*/  STG.E.U16 [R10.64], R0 ;  /* 0x000000000a007986 */ /* 0x0001e2000c101506 */
[----:B------:R1:W-:Y:S02]  /*7b780*/  STG.E.U16 [R6.64], R27 ;  /* 0x0000001b06007986 */ /* 0x0003e4000c101506 */
[----:B------:R3:W-:Y:S02]  /*7b790*/  STG.E.U16 [R4.64], R2 ;  /* 0x0000000204007986 */ /* 0x0007e4000c101506 */
[----:B------:R-:W-:Y:S01]  /*7b7a0*/  STG.E.U16 [R24.64], R3 ;  /* 0x0000000318007986 */ /* 0x000fe2000c101506 */
[----:B0-----:R-:W-:Y:S01]  /*7b7b0*/  PRMT R0, R3, 0x7632, R0 ;  /* 0x0000763203007816 */ /* 0x001fe20000000000 */
[----:B-1----:R-:W4:Y:S01]  /*7b7c0*/  LDL.LU R7, [R1+0x6c] ;  /* 0x00006c0001077983 */ /* 0x002f220000300800 */
[----:B------:R-:W5:Y:S02]  /*7b7d0*/  LDL.LU R27, [R1+0x2c] ;  /* 0x00002c00011b7983 */ /* 0x000f640000300800 */
[----:B------:R-:W4:Y:S01]  /*7b7e0*/  LDL.LU R15, [R1+0x1494] ;  /* 0x00149400010f7983 */ /* 0x000f220000300800 */
[----:B------:R-:W-:Y:S01]  /*7b7f0*/  STG.E.U16 [R20.64], R0 ;  /* 0x0000000014007986 */ /* 0x000fe2000c101506 */
[----:B---3--:R-:W-:-:S03]  /*7b800*/  PRMT R2, R19, 0x7632, R2 ;  /* 0x0000763213027816 */ /* 0x008fc60000000002 */
[----:B------:R-:W-:Y:S04]  /*7b810*/  STG.E.U16 [R16.64], R19 ;  /* 0x0000001310007986 */ /* 0x000fe8000c101506 */
[----:B------:R-:W-:Y:S01]  /*7b820*/  STG.E.U16 [R12.64], R2 ;  /* 0x000000020c007986 */ /* 0x000fe2000c101506 */
[----:B--2---:R0:W-:Y:S03]  /*7b830*/  STG.E.U16 [R28.64], R23 ;  /* 0x000000171c007986 */ /* 0x0041e6000c101506 */
        /* <DEDUP_REMOVED lines=14> */
[----:B--2---:R0:W-:Y:S04]  /*7b920*/  STL.64 [R1+0x1928], R28 ;  /* 0x0019281c01007387 */ /* 0x0041e80000100a00 */
[----:B0-----:R-:W2:Y:S01]  /*7b930*/  LDL.LU.64 R28, [R1+0x340] ;  /* 0x00034000011c7983 */ /* 0x001ea20000300a00 */
        /* <DEDUP_REMOVED lines=20> */
[----:B------:R-:W3:Y:S03]  /*7ba80*/  LDL.LU R19, [R1+0x2fc] ;  /* 0x0002fc0001137983 */ /* 0x000ee60000300800 */
        /* <DEDUP_REMOVED lines=19> */
[----:B------:R-:W-:-:S02]  /*7bbc0*/  FSEL R2, R15, -INF , P4 ;  /* 0xff8000000f027808 */ /* 0x000fc40002000000 */
[----:B----4-:R-:W-:Y:S01]  /*7bbd0*/  PRMT R0, R7, 0x7632, R0 ;  /* 0x0000763207007816 */ /* 0x010fe20000000000 */
[----:B--2---:R0:W-:Y:S04]  /*7bbe0*/  STG.E.U16 [R28.64], R7 ;  /* 0x000000071c007986 */ /* 0x0041e8000c101506 */
[----:B0-----:R-:W2:Y:S01]  /*7bbf0*/  LDL.LU.64 R28, [R1+0x18e0] ;  /* 0x0018e000011c7983 */ /* 0x001ea20000300a00 */
[----:B---3--:R-:W-:Y:S01]  /*7bc00*/  FFMA R10, R2, 0.69314718246459960938, R10 ;  /* 0x3f317218020a7823 */ /* 0x008fe2000000000a */
[----:B------:R-:W-:Y:S02]  /*7bc10*/  FSEL R2, R12, -INF , P6 ;  /* 0xff8000000c027808 */ /* 0x000fe40003000000 */
[----:B------:R-:W0:Y:S01]  /*7bc20*/  S2R R12, SR_TID.X ;  /* 0x00000000000c7919 */ /* 0x000e220000002100 */
[----:B------:R-:W-:Y:S01]  /*7bc30*/  FSEL R3, R3, -INF , P3 ;  /* 0xff80000003037808 */ /* 0x000fe20001800000 */
[----:B------:R-:W-:-:S04]  /*7bc40*/  FFMA R9, R9, 0.69314718246459960938, R11 ;  /* 0x3f31721809097823 */ /* 0x000fc8000000000b */
[----:B------:R-:W-:Y:S01]  /*7bc50*/  FFMA R11, R3, 0.69314718246459960938, R26 ;  /* 0x3f317218030b7823 */ /* 0x000fe2000000001a */
[----:B------:R-:W-:Y:S02]  /*7bc60*/  FSEL R4, R4, -INF , P2 ;  /* 0xff80000004047808 */ /* 0x000fe40001000000 */
[----:B------:R-:W-:Y:S02]  /*7bc70*/  FSEL R5, R5, -INF , P1 ;  /* 0xff80000005057808 */ /* 0x000fe40000800000 */
[----:B------:R-:W-:Y:S02]  /*7bc80*/  FSEL R6, R6, -INF , P0 ;  /* 0xff80000006067808 */ /* 0x000fe40000000000 */
[----:B0-----:R-:W-:Y:S01]  /*7bc90*/  LOP3.LUT R12, R12, 0x1c, RZ, 0xc0, !PT ;  /* 0x0000001c0c0c7812 */ /* 0x001fe200078ec0ff */
[----:B------:R-:W-:Y:S02]  /*7bca0*/  FFMA R4, R4, 0.69314718246459960938, R14 ;  /* 0x3f31721804047823 */ /* 0x000fe4000000000e */
[----:B------:R-:W-:-:S02]  /*7bcb0*/  FFMA R5, R5, 0.69314718246459960938, R25 ;  /* 0x3f31721805057823 */ /* 0x000fc40000000019 */
[----:B------:R-:W-:Y:S02]  /*7bcc0*/  FFMA R6, R6, 0.69314718246459960938, R13 ;  /* 0x3f31721806067823 */ /* 0x000fe4000000000d */
[----:B------:R-:W-:Y:S01]  /*7bcd0*/  FFMA R7, R2, 0.69314718246459960938, R24 ;  /* 0x3f31721802077823 */ /* 0x000fe20000000018 */
[----:B--2---:R-:W-:Y:S01]  /*7bce0*/  STG.E.U16 [R28.64], R0 ;  /* 0x000000001c007986 */ /* 0x004fe2000c101506 */
[----:B------:R-:W-:Y:S06]  /*7bcf0*/  BAR.SYNC.DEFER_BLOCKING 0x0 ;  /* 0x0000000000007b1d */ /* 0x000fec0000010000 */
[----:B------:R0:W-:Y:S01]  /*7bd00*/  STS.128 [R12.X4], R20 ;  /* 0x000000140c007388 */ /* 0x0001e20000004c00 */
[----:B------:R-:W-:Y:S02]  /*7bd10*/  STS.128 [R12.X4+0x80], R16 ;  /* 0x000080100c007388 */ /* 0x000fe40000004c00 */
[----:B------:R1:W-:Y:S01]  /*7bd20*/  STS.128 [R12.X4+0x100], R8 ;  /* 0x000100080c007388 */ /* 0x0003e20000004c00 */
[----:B0-----:R-:W0:Y:S04]  /*7bd30*/  S2R R20, SR_TID.X ;  /* 0x0000000000147919 */ /* 0x001e280000002100 */
[----:B-1----:R-:W1:Y:S01]  /*7bd40*/  S2R R8, SR_TID.X ;  /* 0x0000000000087919 */ /* 0x002e620000002100 */
[----:B------:R2:W-:Y:S02]  /*7bd50*/  STS.128 [R12.X4+0x180], R4 ;  /* 0x000180040c007388 */ /* 0x0005e40000004c00 */
[----:B------:R-:W-:Y:S01]  /*7bd60*/  BAR.SYNC.DEFER_BLOCKING 0x0 ;  /* 0x0000000000007b1d */ /* 0x000fe20000010000 */
[----:B0-----:R-:W-:-:S02]  /*7bd70*/  SHF.L.U32 R16, R20, 0x4, RZ ;  /* 0x0000000414107819 */ /* 0x001fc400000006ff */
[----:B-1----:R-:W-:Y:S02]  /*7bd80*/  LOP3.LUT R24, R8, 0x60, RZ, 0xc0, !PT ;  /* 0x0000006008187812 */ /* 0x002fe400078ec0ff */
[----:B------:R-:W-:Y:S02]  /*7bd90*/  LOP3.LUT R16, R16, 0x70, RZ, 0xc0, !PT ;  /* 0x0000007010107812 */ /* 0x000fe400078ec0ff */
[----:B--2---:R-:W-:Y:S02]  /*7bda0*/  LOP3.LUT R12, R8, 0x18, RZ, 0xc0, !PT ;  /* 0x00000018080c7812 */ /* 0x004fe400078ec0ff */
[----:B------:R-:W-:Y:S01]  /*7bdb0*/  LEA R16, R24, R16, 0x2 ;  /* 0x0000001018107211 */ /* 0x000fe200078e10ff */
[----:B------:R-:W0:Y:S03]  /*7bdc0*/  S2R R8, SR_CTAID.X ;  /* 0x0000000000087919 */ /* 0x000e260000002500 */
[----:B------:R-:W-:-:S02]  /*7bdd0*/  LEA.HI R16, R12, R16, RZ, 0x1f ;  /* 0x000000100c107211 */ /* 0x000fc400078ff8ff */
[----:B------:R-:W1:Y:S04]  /*7bde0*/  S2R R12, SR_CTAID.Y ;  /* 0x00000000000c7919 */ /* 0x000e680000002600 */
[----:B------:R-:W2:Y:S01]  /*7bdf0*/  LDS R11, [R16] ;  /* 0x00000000100b7984 */ /* 0x000ea20000000800 */
[----:B0-----:R-:W-:Y:S02]  /*7be00*/  IMAD.SHL.U32 R8, R8, 0x80, RZ ;  /* 0x0000008008087824 */ /* 0x001fe400078e00ff */
[----:B-1----:R-:W-:-:S03]  /*7be10*/  IMAD R0, R12, c[0x0][0x1cc], RZ ;  /* 0x000073000c007a24 */ /* 0x002fc600078e02ff */
[----:B------:R-:W-:-:S04]  /*7be20*/  LOP3.LUT R8, R8, 0x7f, R20, 0xf8, !PT ;  /* 0x0000007f08087812 */ /* 0x000fc800078ef814 */
[----:B------:R-:W-:Y:S02]  /*7be30*/  SHF.L.U32 R3, R8, 0x2, RZ ;  /* 0x0000000208037819 */ /* 0x000fe400000006ff */
[----:B------:R-:W-:Y:S01]  /*7be40*/  SHF.L.U32 R2, R0, 0x2, RZ ;  /* 0x0000000200027819 */ /* 0x000fe200000006ff */
[----:B------:R-:W-:-:S04]  /*7be50*/  IMAD.HI R9, R8, 0x4, RZ ;  /* 0x0000000408097827 */ /* 0x000fc800078e02ff */
[----:B------:R-:W-:Y:S01]  /*7be60*/  IMAD.HI R0, R0, 0x4, RZ ;  /* 0x0000000400007827 */ /* 0x000fe200078e02ff */
[----:B------:R-:W-:-:S04]  /*7be70*/  IADD3 R2, P0, P1, R3, c[0x0][0x180], R2 ;  /* 0x0000600003027a10 */ /* 0x000fc8000791e002 */
[----:B------:R-:W-:-:S05]  /*7be80*/  IADD3.X R3, R9, c[0x0][0x184], R0, P0, P1 ;  /* 0x0000610009037a10 */ /* 0x000fca00007e2400 */
[----:B--2---:R-:W-:Y:S01]  /*7be90*/  STG.E [R2.64], R11 ;  /* 0x0000000b02007986 */ /* 0x004fe2000c101906 */
[----:B------:R-:W-:Y:S05]  /*7bea0*/  EXIT ;  /* 0x000000000000794d */ /* 0x000fea0003800000 */
.L_x_36:
[----:B------:R-:W-:-:S00]  /*7beb0*/  BRA `(.L_x_36) ;  /* 0xfffffff000007947 */ /* 0x000fc0000383ffff */
[----:B------:R-:W-:-:S00]  /*7bec0*/  NOP ;  /* 0x0000000000007918 */ /* 0x000fc00000000000 */
        /* <DEDUP_REMOVED lines=11> */
.L_x_37:


//--------------------- .nv.global.init           --------------------------
	.section	.nv.global.init,"aw",@progbits
.nv.global.init:
	.type		_$_str,@object
	.size		_$_str,(.L_0 - _$_str)
_$_str:
        /*0000*/ 	.byte	0x5f, 0x5f, 0x43, 0x55, 0x44, 0x41, 0x5f, 0x46, 0x54, 0x5a, 0x00
.L_0:


//--------------------- .nv.shared.attn_fwd       --------------------------
	.section	.nv.shared.attn_fwd,"aw",@nobits
	.sectionflags	@""
	.align	16
